	.target	sm_80

	.elftype	@"ET_EXEC"


//--------------------- .note.nv.tkinfo           --------------------------
	.section	.note.nv.tkinfo,"",@"SHT_NOTE"
	.sectionflags	@"SHF_NOTE_NV_TKINFO"
	.tkinfo
        /*0018*/ 	.word	0x00000002
        /*0030*/ 	.string	""
        /*0030*/ 	.string	"ptxas"
        /*0030*/ 	.string	"Cuda compilation tools, release 13.0, V13.0.88"
        /*0030*/ 	.string	"Build cuda_13.0.r13.0/compiler.36424714_0"
        /*0030*/ 	.string	"-arch sm_80 -m 64 "



//--------------------- .note.nv.cuinfo           --------------------------
	.section	.note.nv.cuinfo,"",@"SHT_NOTE"
	.sectionflags	@"SHF_NOTE_NV_CUINFO"
        /*0018*/ 	.short	0x0002
        /*001a*/ 	.short	0x0050
        /*001c*/ 	.short	0x0082
	.zero		2


//--------------------- .nv.info                  --------------------------
	.section	.nv.info,"",@"SHT_CUDA_INFO"
	.align	4


	//----- nvinfo : EIATTR_REGCOUNT
	.align		4
        /*0000*/ 	.byte	0x04, 0x2f
        /*0002*/ 	.short	(.L_29 - .L_28)
	.align		4
.L_28:
        /*0004*/ 	.word	index@(_Z25multi_tensor_apply_kernelI18TensorListMetadataILi4EE11AdamFunctorIdflEJffffff10adamMode_tfEEvlPViT_T0_DpT1_)
        /*0008*/ 	.word	0x00000030


	//----- nvinfo : EIATTR_FRAME_SIZE
	.align		4
.L_29:
        /*000c*/ 	.byte	0x04, 0x11
        /*000e*/ 	.short	(.L_31 - .L_30)
	.align		4
.L_30:
        /*0010*/ 	.word	index@(_Z25multi_tensor_apply_kernelI18TensorListMetadataILi4EE11AdamFunctorIdflEJffffff10adamMode_tfEEvlPViT_T0_DpT1_)
        /*0014*/ 	.word	0x00000000


	//----- nvinfo : EIATTR_REGCOUNT
	.align		4
.L_31:
        /*0018*/ 	.byte	0x04, 0x2f
        /*001a*/ 	.short	(.L_33 - .L_32)
	.align		4
.L_32:
        /*001c*/ 	.word	index@(_Z25multi_tensor_apply_kernelI18TensorListMetadataILi4EE11AdamFunctorIfflEJffffff10adamMode_tfEEvlPViT_T0_DpT1_)
        /*0020*/ 	.word	0x00000028


	//----- nvinfo : EIATTR_FRAME_SIZE
	.align		4
.L_33:
        /*0024*/ 	.byte	0x04, 0x11
        /*0026*/ 	.short	(.L_35 - .L_34)
	.align		4
.L_34:
        /*0028*/ 	.word	index@(_Z25multi_tensor_apply_kernelI18TensorListMetadataILi4EE11AdamFunctorIfflEJffffff10adamMode_tfEEvlPViT_T0_DpT1_)
        /*002c*/ 	.word	0x00000000


	//----- nvinfo : EIATTR_REGCOUNT
	.align		4
.L_35:
        /*0030*/ 	.byte	0x04, 0x2f
        /*0032*/ 	.short	(.L_37 - .L_36)
	.align		4
.L_36:
        /*0034*/ 	.word	index@(_Z25multi_tensor_apply_kernelI18TensorListMetadataILi4EE11AdamFunctorIN3c104HalfEflEJffffff10adamMode_tfEEvlPViT_T0_DpT1_)
        /*0038*/ 	.word	0x00000030


	//----- nvinfo : EIATTR_FRAME_SIZE
	.align		4
.L_37:
        /*003c*/ 	.byte	0x04, 0x11
        /*003e*/ 	.short	(.L_39 - .L_38)
	.align		4
.L_38:
        /*0040*/ 	.word	index@(_Z25multi_tensor_apply_kernelI18TensorListMetadataILi4EE11AdamFunctorIN3c104HalfEflEJffffff10adamMode_tfEEvlPViT_T0_DpT1_)
        /*0044*/ 	.word	0x00000000


	//----- nvinfo : EIATTR_REGCOUNT
	.align		4
.L_39:
        /*0048*/ 	.byte	0x04, 0x2f
        /*004a*/ 	.short	(.L_41 - .L_40)
	.align		4
.L_40:
        /*004c*/ 	.word	index@(_Z25multi_tensor_apply_kernelI18TensorListMetadataILi4EE11AdamFunctorIN3c108BFloat16EflEJffffff10adamMode_tfEEvlPViT_T0_DpT1_)
        /*0050*/ 	.word	0x00000030


	//----- nvinfo : EIATTR_FRAME_SIZE
	.align		4
.L_41:
        /*0054*/ 	.byte	0x04, 0x11
        /*0056*/ 	.short	(.L_43 - .L_42)
	.align		4
.L_42:
        /*0058*/ 	.word	index@(_Z25multi_tensor_apply_kernelI18TensorListMetadataILi4EE11AdamFunctorIN3c108BFloat16EflEJffffff10adamMode_tfEEvlPViT_T0_DpT1_)
        /*005c*/ 	.word	0x00000000


	//----- nvinfo : EIATTR_REGCOUNT
	.align		4
.L_43:
        /*0060*/ 	.byte	0x04, 0x2f
        /*0062*/ 	.short	(.L_45 - .L_44)
	.align		4
.L_44:
        /*0064*/ 	.word	index@(_Z25multi_tensor_apply_kernelI18TensorListMetadataILi4EE11AdamFunctorIdfiEJffffff10adamMode_tfEEvlPViT_T0_DpT1_)
        /*0068*/ 	.word	0x00000030


	//----- nvinfo : EIATTR_FRAME_SIZE
	.align		4
.L_45:
        /*006c*/ 	.byte	0x04, 0x11
        /*006e*/ 	.short	(.L_47 - .L_46)
	.align		4
.L_46:
        /*0070*/ 	.word	index@(_Z25multi_tensor_apply_kernelI18TensorListMetadataILi4EE11AdamFunctorIdfiEJffffff10adamMode_tfEEvlPViT_T0_DpT1_)
        /*0074*/ 	.word	0x00000000


	//----- nvinfo : EIATTR_REGCOUNT
	.align		4
.L_47:
        /*0078*/ 	.byte	0x04, 0x2f
        /*007a*/ 	.short	(.L_49 - .L_48)
	.align		4
.L_48:
        /*007c*/ 	.word	index@(_Z25multi_tensor_apply_kernelI18TensorListMetadataILi4EE11AdamFunctorIffiEJffffff10adamMode_tfEEvlPViT_T0_DpT1_)
        /*0080*/ 	.word	0x00000030


	//----- nvinfo : EIATTR_FRAME_SIZE
	.align		4
.L_49:
        /*0084*/ 	.byte	0x04, 0x11
        /*0086*/ 	.short	(.L_51 - .L_50)
	.align		4
.L_50:
        /*0088*/ 	.word	index@(_Z25multi_tensor_apply_kernelI18TensorListMetadataILi4EE11AdamFunctorIffiEJffffff10adamMode_tfEEvlPViT_T0_DpT1_)
        /*008c*/ 	.word	0x00000000


	//----- nvinfo : EIATTR_REGCOUNT
	.align		4
.L_51:
        /*0090*/ 	.byte	0x04, 0x2f
        /*0092*/ 	.short	(.L_53 - .L_52)
	.align		4
.L_52:
        /*0094*/ 	.word	index@(_Z25multi_tensor_apply_kernelI18TensorListMetadataILi4EE11AdamFunctorIN3c104HalfEfiEJffffff10adamMode_tfEEvlPViT_T0_DpT1_)
        /*0098*/ 	.word	0x00000030


	//----- nvinfo : EIATTR_FRAME_SIZE
	.align		4
.L_53:
        /*009c*/ 	.byte	0x04, 0x11
        /*009e*/ 	.short	(.L_55 - .L_54)
	.align		4
.L_54:
        /*00a0*/ 	.word	index@(_Z25multi_tensor_apply_kernelI18TensorListMetadataILi4EE11AdamFunctorIN3c104HalfEfiEJffffff10adamMode_tfEEvlPViT_T0_DpT1_)
        /*00a4*/ 	.word	0x00000000


	//----- nvinfo : EIATTR_REGCOUNT
	.align		4
.L_55:
        /*00a8*/ 	.byte	0x04, 0x2f
        /*00aa*/ 	.short	(.L_57 - .L_56)
	.align		4
.L_56:
        /*00ac*/ 	.word	index@(_Z25multi_tensor_apply_kernelI18TensorListMetadataILi4EE11AdamFunctorIN3c108BFloat16EfiEJffffff10adamMode_tfEEvlPViT_T0_DpT1_)
        /*00b0*/ 	.word	0x00000030


	//----- nvinfo : EIATTR_FRAME_SIZE
	.align		4
.L_57:
        /*00b4*/ 	.byte	0x04, 0x11
        /*00b6*/ 	.short	(.L_59 - .L_58)
	.align		4
.L_58:
        /*00b8*/ 	.word	index@(_Z25multi_tensor_apply_kernelI18TensorListMetadataILi4EE11AdamFunctorIN3c108BFloat16EfiEJffffff10adamMode_tfEEvlPViT_T0_DpT1_)
        /*00bc*/ 	.word	0x00000000


	//----- nvinfo : EIATTR_REGCOUNT
	.align		4
.L_59:
        /*00c0*/ 	.byte	0x04, 0x2f
        /*00c2*/ 	.short	(.L_61 - .L_60)
	.align		4
.L_60:
        /*00c4*/ 	.word	index@(_Z25multi_tensor_apply_kernelI18TensorListMetadataILi4EE21AdamCapturableFunctorIdfEJffPiifPf10adamMode_tfS5_EEvlPViT_T0_DpT1_)
        /*00c8*/ 	.word	0x00000038


	//----- nvinfo : EIATTR_FRAME_SIZE
	.align		4
.L_61:
        /*00cc*/ 	.byte	0x04, 0x11
        /*00ce*/ 	.short	(.L_63 - .L_62)
	.align		4
.L_62:
        /*00d0*/ 	.word	index@($_Z25multi_tensor_apply_kernelI18TensorListMetadataILi4EE21AdamCapturableFunctorIdfEJffPiifPf10adamMode_tfS5_EEvlPViT_T0_DpT1_$__internal_accurate_pow)
        /*00d4*/ 	.word	0x00000000


	//----- nvinfo : EIATTR_FRAME_SIZE
	.align		4
.L_63:
        /*00d8*/ 	.byte	0x04, 0x11
        /*00da*/ 	.short	(.L_65 - .L_64)
	.align		4
.L_64:
        /*00dc*/ 	.word	index@(_Z25multi_tensor_apply_kernelI18TensorListMetadataILi4EE21AdamCapturableFunctorIdfEJffPiifPf10adamMode_tfS5_EEvlPViT_T0_DpT1_)
        /*00e0*/ 	.word	0x00000000


	//----- nvinfo : EIATTR_REGCOUNT
	.align		4
.L_65:
        /*00e4*/ 	.byte	0x04, 0x2f
        /*00e6*/ 	.short	(.L_67 - .L_66)
	.align		4
.L_66:
        /*00e8*/ 	.word	index@(_Z25multi_tensor_apply_kernelI18TensorListMetadataILi4EE21AdamCapturableFunctorIffEJffPiifPf10adamMode_tfS5_EEvlPViT_T0_DpT1_)
        /*00ec*/ 	.word	0x00000038


	//----- nvinfo : EIATTR_FRAME_SIZE
	.align		4
.L_67:
        /*00f0*/ 	.byte	0x04, 0x11
        /*00f2*/ 	.short	(.L_69 - .L_68)
	.align		4
.L_68:
        /*00f4*/ 	.word	index@($_Z25multi_tensor_apply_kernelI18TensorListMetadataILi4EE21AdamCapturableFunctorIffEJffPiifPf10adamMode_tfS5_EEvlPViT_T0_DpT1_$__internal_accurate_pow)
        /*00f8*/ 	.word	0x00000000


	//----- nvinfo : EIATTR_FRAME_SIZE
	.align		4
.L_69:
        /*00fc*/ 	.byte	0x04, 0x11
        /*00fe*/ 	.short	(.L_71 - .L_70)
	.align		4
.L_70:
        /*0100*/ 	.word	index@(_Z25multi_tensor_apply_kernelI18TensorListMetadataILi4EE21AdamCapturableFunctorIffEJffPiifPf10adamMode_tfS5_EEvlPViT_T0_DpT1_)
        /*0104*/ 	.word	0x00000000


	//----- nvinfo : EIATTR_REGCOUNT
	.align		4
.L_71:
        /*0108*/ 	.byte	0x04, 0x2f
        /*010a*/ 	.short	(.L_73 - .L_72)
	.align		4
.L_72:
        /*010c*/ 	.word	index@(_Z25multi_tensor_apply_kernelI18TensorListMetadataILi4EE21AdamCapturableFunctorIN3c104HalfEfEJffPiifPf10adamMode_tfS7_EEvlPViT_T0_DpT1_)
        /*0110*/ 	.word	0x00000038


	//----- nvinfo : EIATTR_FRAME_SIZE
	.align		4
.L_73:
        /*0114*/ 	.byte	0x04, 0x11
        /*0116*/ 	.short	(.L_75 - .L_74)
	.align		4
.L_74:
        /*0118*/ 	.word	index@($_Z25multi_tensor_apply_kernelI18TensorListMetadataILi4EE21AdamCapturableFunctorIN3c104HalfEfEJffPiifPf10adamMode_tfS7_EEvlPViT_T0_DpT1_$__internal_accurate_pow)
        /*011c*/ 	.word	0x00000000


	//----- nvinfo : EIATTR_FRAME_SIZE
	.align		4
.L_75:
        /*0120*/ 	.byte	0x04, 0x11
        /*0122*/ 	.short	(.L_77 - .L_76)
	.align		4
.L_76:
        /*0124*/ 	.word	index@(_Z25multi_tensor_apply_kernelI18TensorListMetadataILi4EE21AdamCapturableFunctorIN3c104HalfEfEJffPiifPf10adamMode_tfS7_EEvlPViT_T0_DpT1_)
        /*0128*/ 	.word	0x00000000


	//----- nvinfo : EIATTR_REGCOUNT
	.align		4
.L_77:
        /*012c*/ 	.byte	0x04, 0x2f
        /*012e*/ 	.short	(.L_79 - .L_78)
	.align		4
.L_78:
        /*0130*/ 	.word	index@(_Z25multi_tensor_apply_kernelI18TensorListMetadataILi4EE21AdamCapturableFunctorIN3c108BFloat16EfEJffPiifPf10adamMode_tfS7_EEvlPViT_T0_DpT1_)
        /*0134*/ 	.word	0x00000038


	//----- nvinfo : EIATTR_FRAME_SIZE
	.align		4
.L_79:
        /*0138*/ 	.byte	0x04, 0x11
        /*013a*/ 	.short	(.L_81 - .L_80)
	.align		4
.L_80:
        /*013c*/ 	.word	index@($_Z25multi_tensor_apply_kernelI18TensorListMetadataILi4EE21AdamCapturableFunctorIN3c108BFloat16EfEJffPiifPf10adamMode_tfS7_EEvlPViT_T0_DpT1_$__internal_accurate_pow)
        /*0140*/ 	.word	0x00000000


	//----- nvinfo : EIATTR_FRAME_SIZE
	.align		4
.L_81:
        /*0144*/ 	.byte	0x04, 0x11
        /*0146*/ 	.short	(.L_83 - .L_82)
	.align		4
.L_82:
        /*0148*/ 	.word	index@(_Z25multi_tensor_apply_kernelI18TensorListMetadataILi4EE21AdamCapturableFunctorIN3c108BFloat16EfEJffPiifPf10adamMode_tfS7_EEvlPViT_T0_DpT1_)
        /*014c*/ 	.word	0x00000000


	//----- nvinfo : EIATTR_REGCOUNT
	.align		4
.L_83:
        /*0150*/ 	.byte	0x04, 0x2f
        /*0152*/ 	.short	(.L_85 - .L_84)
	.align		4
.L_84:
        /*0154*/ 	.word	index@(_Z25multi_tensor_apply_kernelI18TensorListMetadataILi5EE27AdamCapturableMasterFunctorIdfEJffPiifPf10adamMode_tfS5_EEvlPViT_T0_DpT1_)
        /*0158*/ 	.word	0x00000040


	//----- nvinfo : EIATTR_FRAME_SIZE
	.align		4
.L_85:
        /*015c*/ 	.byte	0x04, 0x11
        /*015e*/ 	.short	(.L_87 - .L_86)
	.align		4
.L_86:
        /*0160*/ 	.word	index@($_Z25multi_tensor_apply_kernelI18TensorListMetadataILi5EE27AdamCapturableMasterFunctorIdfEJffPiifPf10adamMode_tfS5_EEvlPViT_T0_DpT1_$__internal_accurate_pow)
        /*0164*/ 	.word	0x00000000


	//----- nvinfo : EIATTR_FRAME_SIZE
	.align		4
.L_87:
        /*0168*/ 	.byte	0x04, 0x11
        /*016a*/ 	.short	(.L_89 - .L_88)
	.align		4
.L_88:
        /*016c*/ 	.word	index@(_Z25multi_tensor_apply_kernelI18TensorListMetadataILi5EE27AdamCapturableMasterFunctorIdfEJffPiifPf10adamMode_tfS5_EEvlPViT_T0_DpT1_)
        /*0170*/ 	.word	0x00000000


	//----- nvinfo : EIATTR_REGCOUNT
	.align		4
.L_89:
        /*0174*/ 	.byte	0x04, 0x2f
        /*0176*/ 	.short	(.L_91 - .L_90)
	.align		4
.L_90:
        /*0178*/ 	.word	index@(_Z25multi_tensor_apply_kernelI18TensorListMetadataILi5EE27AdamCapturableMasterFunctorIffEJffPiifPf10adamMode_tfS5_EEvlPViT_T0_DpT1_)
        /*017c*/ 	.word	0x00000040


	//----- nvinfo : EIATTR_FRAME_SIZE
	.align		4
.L_91:
        /*0180*/ 	.byte	0x04, 0x11
        /*0182*/ 	.short	(.L_93 - .L_92)
	.align		4
.L_92:
        /*0184*/ 	.word	index@($_Z25multi_tensor_apply_kernelI18TensorListMetadataILi5EE27AdamCapturableMasterFunctorIffEJffPiifPf10adamMode_tfS5_EEvlPViT_T0_DpT1_$__internal_accurate_pow)
        /*0188*/ 	.word	0x00000000


	//----- nvinfo : EIATTR_FRAME_SIZE
	.align		4
.L_93:
        /*018c*/ 	.byte	0x04, 0x11
        /*018e*/ 	.short	(.L_95 - .L_94)
	.align		4
.L_94:
        /*0190*/ 	.word	index@(_Z25multi_tensor_apply_kernelI18TensorListMetadataILi5EE27AdamCapturableMasterFunctorIffEJffPiifPf10adamMode_tfS5_EEvlPViT_T0_DpT1_)
        /*0194*/ 	.word	0x00000000


	//----- nvinfo : EIATTR_REGCOUNT
	.align		4
.L_95:
        /*0198*/ 	.byte	0x04, 0x2f
        /*019a*/ 	.short	(.L_97 - .L_96)
	.align		4
.L_96:
        /*019c*/ 	.word	index@(_Z25multi_tensor_apply_kernelI18TensorListMetadataILi5EE27AdamCapturableMasterFunctorIN3c104HalfEfEJffPiifPf10adamMode_tfS7_EEvlPViT_T0_DpT1_)
        /*01a0*/ 	.word	0x00000040


	//----- nvinfo : EIATTR_FRAME_SIZE
	.align		4
.L_97:
        /*01a4*/ 	.byte	0x04, 0x11
        /*01a6*/ 	.short	(.L_99 - .L_98)
	.align		4
.L_98:
        /*01a8*/ 	.word	index@($_Z25multi_tensor_apply_kernelI18TensorListMetadataILi5EE27AdamCapturableMasterFunctorIN3c104HalfEfEJffPiifPf10adamMode_tfS7_EEvlPViT_T0_DpT1_$__internal_accurate_pow)
        /*01ac*/ 	.word	0x00000000


	//----- nvinfo : EIATTR_FRAME_SIZE
	.align		4
.L_99:
        /*01b0*/ 	.byte	0x04, 0x11
        /*01b2*/ 	.short	(.L_101 - .L_100)
	.align		4
.L_100:
        /*01b4*/ 	.word	index@(_Z25multi_tensor_apply_kernelI18TensorListMetadataILi5EE27AdamCapturableMasterFunctorIN3c104HalfEfEJffPiifPf10adamMode_tfS7_EEvlPViT_T0_DpT1_)
        /*01b8*/ 	.word	0x00000000


	//----- nvinfo : EIATTR_REGCOUNT
	.align		4
.L_101:
        /*01bc*/ 	.byte	0x04, 0x2f
        /*01be*/ 	.short	(.L_103 - .L_102)
	.align		4
.L_102:
        /*01c0*/ 	.word	index@(_Z25multi_tensor_apply_kernelI18TensorListMetadataILi5EE27AdamCapturableMasterFunctorIN3c108BFloat16EfEJffPiifPf10adamMode_tfS7_EEvlPViT_T0_DpT1_)
        /*01c4*/ 	.word	0x00000040


	//----- nvinfo : EIATTR_FRAME_SIZE
	.align		4
.L_103:
        /*01c8*/ 	.byte	0x04, 0x11
        /*01ca*/ 	.short	(.L_105 - .L_104)
	.align		4
.L_104:
        /*01cc*/ 	.word	index@($_Z25multi_tensor_apply_kernelI18TensorListMetadataILi5EE27AdamCapturableMasterFunctorIN3c108BFloat16EfEJffPiifPf10adamMode_tfS7_EEvlPViT_T0_DpT1_$__internal_accurate_pow)
        /*01d0*/ 	.word	0x00000000


	//----- nvinfo : EIATTR_FRAME_SIZE
	.align		4
.L_105:
        /*01d4*/ 	.byte	0x04, 0x11
        /*01d6*/ 	.short	(.L_107 - .L_106)
	.align		4
.L_106:
        /*01d8*/ 	.word	index@(_Z25multi_tensor_apply_kernelI18TensorListMetadataILi5EE27AdamCapturableMasterFunctorIN3c108BFloat16EfEJffPiifPf10adamMode_tfS7_EEvlPViT_T0_DpT1_)
        /*01dc*/ 	.word	0x00000000


	//----- nvinfo : EIATTR_MIN_STACK_SIZE
	.align		4
.L_107:
        /*01e0*/ 	.byte	0x04, 0x12
        /*01e2*/ 	.short	(.L_109 - .L_108)
	.align		4
.L_108:
        /*01e4*/ 	.word	index@(_Z25multi_tensor_apply_kernelI18TensorListMetadataILi5EE27AdamCapturableMasterFunctorIN3c108BFloat16EfEJffPiifPf10adamMode_tfS7_EEvlPViT_T0_DpT1_)
        /*01e8*/ 	.word	0x00000000


	//----- nvinfo : EIATTR_MIN_STACK_SIZE
	.align		4
.L_109:
        /*01ec*/ 	.byte	0x04, 0x12
        /*01ee*/ 	.short	(.L_111 - .L_110)
	.align		4
.L_110:
        /*01f0*/ 	.word	index@(_Z25multi_tensor_apply_kernelI18TensorListMetadataILi5EE27AdamCapturableMasterFunctorIN3c104HalfEfEJffPiifPf10adamMode_tfS7_EEvlPViT_T0_DpT1_)
        /*01f4*/ 	.word	0x00000000


	//----- nvinfo : EIATTR_MIN_STACK_SIZE
	.align		4
.L_111:
        /*01f8*/ 	.byte	0x04, 0x12
        /*01fa*/ 	.short	(.L_113 - .L_112)
	.align		4
.L_112:
        /*01fc*/ 	.word	index@(_Z25multi_tensor_apply_kernelI18TensorListMetadataILi5EE27AdamCapturableMasterFunctorIffEJffPiifPf10adamMode_tfS5_EEvlPViT_T0_DpT1_)
        /*0200*/ 	.word	0x00000000


	//----- nvinfo : EIATTR_MIN_STACK_SIZE
	.align		4
.L_113:
        /*0204*/ 	.byte	0x04, 0x12
        /*0206*/ 	.short	(.L_115 - .L_114)
	.align		4
.L_114:
        /*0208*/ 	.word	index@(_Z25multi_tensor_apply_kernelI18TensorListMetadataILi5EE27AdamCapturableMasterFunctorIdfEJffPiifPf10adamMode_tfS5_EEvlPViT_T0_DpT1_)
        /*020c*/ 	.word	0x00000000


	//----- nvinfo : EIATTR_MIN_STACK_SIZE
	.align		4
.L_115:
        /*0210*/ 	.byte	0x04, 0x12
        /*0212*/ 	.short	(.L_117 - .L_116)
	.align		4
.L_116:
        /*0214*/ 	.word	index@(_Z25multi_tensor_apply_kernelI18TensorListMetadataILi4EE21AdamCapturableFunctorIN3c108BFloat16EfEJffPiifPf10adamMode_tfS7_EEvlPViT_T0_DpT1_)
        /*0218*/ 	.word	0x00000000


	//----- nvinfo : EIATTR_MIN_STACK_SIZE
	.align		4
.L_117:
        /*021c*/ 	.byte	0x04, 0x12
        /*021e*/ 	.short	(.L_119 - .L_118)
	.align		4
.L_118:
        /*0220*/ 	.word	index@(_Z25multi_tensor_apply_kernelI18TensorListMetadataILi4EE21AdamCapturableFunctorIN3c104HalfEfEJffPiifPf10adamMode_tfS7_EEvlPViT_T0_DpT1_)
        /*0224*/ 	.word	0x00000000


	//----- nvinfo : EIATTR_MIN_STACK_SIZE
	.align		4
.L_119:
        /*0228*/ 	.byte	0x04, 0x12
        /*022a*/ 	.short	(.L_121 - .L_120)
	.align		4
.L_120:
        /*022c*/ 	.word	index@(_Z25multi_tensor_apply_kernelI18TensorListMetadataILi4EE21AdamCapturableFunctorIffEJffPiifPf10adamMode_tfS5_EEvlPViT_T0_DpT1_)
        /*0230*/ 	.word	0x00000000


	//----- nvinfo : EIATTR_MIN_STACK_SIZE
	.align		4
.L_121:
        /*0234*/ 	.byte	0x04, 0x12
        /*0236*/ 	.short	(.L_123 - .L_122)
	.align		4
.L_122:
        /*0238*/ 	.word	index@(_Z25multi_tensor_apply_kernelI18TensorListMetadataILi4EE21AdamCapturableFunctorIdfEJffPiifPf10adamMode_tfS5_EEvlPViT_T0_DpT1_)
        /*023c*/ 	.word	0x00000000


	//----- nvinfo : EIATTR_MIN_STACK_SIZE
	.align		4
.L_123:
        /*0240*/ 	.byte	0x04, 0x12
        /*0242*/ 	.short	(.L_125 - .L_124)
	.align		4
.L_124:
        /*0244*/ 	.word	index@(_Z25multi_tensor_apply_kernelI18TensorListMetadataILi4EE11AdamFunctorIN3c108BFloat16EfiEJffffff10adamMode_tfEEvlPViT_T0_DpT1_)
        /*0248*/ 	.word	0x00000000


	//----- nvinfo : EIATTR_MIN_STACK_SIZE
	.align		4
.L_125:
        /*024c*/ 	.byte	0x04, 0x12
        /*024e*/ 	.short	(.L_127 - .L_126)
	.align		4
.L_126:
        /*0250*/ 	.word	index@(_Z25multi_tensor_apply_kernelI18TensorListMetadataILi4EE11AdamFunctorIN3c104HalfEfiEJffffff10adamMode_tfEEvlPViT_T0_DpT1_)
        /*0254*/ 	.word	0x00000000


	//----- nvinfo : EIATTR_MIN_STACK_SIZE
	.align		4
.L_127:
        /*0258*/ 	.byte	0x04, 0x12
        /*025a*/ 	.short	(.L_129 - .L_128)
	.align		4
.L_128:
        /*025c*/ 	.word	index@(_Z25multi_tensor_apply_kernelI18TensorListMetadataILi4EE11AdamFunctorIffiEJffffff10adamMode_tfEEvlPViT_T0_DpT1_)
        /*0260*/ 	.word	0x00000000


	//----- nvinfo : EIATTR_MIN_STACK_SIZE
	.align		4
.L_129:
        /*0264*/ 	.byte	0x04, 0x12
        /*0266*/ 	.short	(.L_131 - .L_130)
	.align		4
.L_130:
        /*0268*/ 	.word	index@(_Z25multi_tensor_apply_kernelI18TensorListMetadataILi4EE11AdamFunctorIdfiEJffffff10adamMode_tfEEvlPViT_T0_DpT1_)
        /*026c*/ 	.word	0x00000000


	//----- nvinfo : EIATTR_MIN_STACK_SIZE
	.align		4
.L_131:
        /*0270*/ 	.byte	0x04, 0x12
        /*0272*/ 	.short	(.L_133 - .L_132)
	.align		4
.L_132:
        /*0274*/ 	.word	index@(_Z25multi_tensor_apply_kernelI18TensorListMetadataILi4EE11AdamFunctorIN3c108BFloat16EflEJffffff10adamMode_tfEEvlPViT_T0_DpT1_)
        /*0278*/ 	.word	0x00000000


	//----- nvinfo : EIATTR_MIN_STACK_SIZE
	.align		4
.L_133:
        /*027c*/ 	.byte	0x04, 0x12
        /*027e*/ 	.short	(.L_135 - .L_134)
	.align		4
.L_134:
        /*0280*/ 	.word	index@(_Z25multi_tensor_apply_kernelI18TensorListMetadataILi4EE11AdamFunctorIN3c104HalfEflEJffffff10adamMode_tfEEvlPViT_T0_DpT1_)
        /*0284*/ 	.word	0x00000000


	//----- nvinfo : EIATTR_MIN_STACK_SIZE
	.align		4
.L_135:
        /*0288*/ 	.byte	0x04, 0x12
        /*028a*/ 	.short	(.L_137 - .L_136)
	.align		4
.L_136:
        /*028c*/ 	.word	index@(_Z25multi_tensor_apply_kernelI18TensorListMetadataILi4EE11AdamFunctorIfflEJffffff10adamMode_tfEEvlPViT_T0_DpT1_)
        /*0290*/ 	.word	0x00000000


	//----- nvinfo : EIATTR_MIN_STACK_SIZE
	.align		4
.L_137:
        /*0294*/ 	.byte	0x04, 0x12
        /*0296*/ 	.short	(.L_139 - .L_138)
	.align		4
.L_138:
        /*0298*/ 	.word	index@(_Z25multi_tensor_apply_kernelI18TensorListMetadataILi4EE11AdamFunctorIdflEJffffff10adamMode_tfEEvlPViT_T0_DpT1_)
        /*029c*/ 	.word	0x00000000
.L_139:


//--------------------- .nv.info._Z25multi_tensor_apply_kernelI18TensorListMetadataILi5EE27AdamCapturableMasterFunctorIN3c108BFloat16EfEJffPiifPf10adamMode_tfS7_EEvlPViT_T0_DpT1_ --------------------------
	.section	.nv.info._Z25multi_tensor_apply_kernelI18TensorListMetadataILi5EE27AdamCapturableMasterFunctorIN3c108BFloat16EfEJffPiifPf10adamMode_tfS7_EEvlPViT_T0_DpT1_,"",@"SHT_CUDA_INFO"
	.sectionflags	@""
	.align	4


	//----- nvinfo : EIATTR_CUDA_API_VERSION
	.align		4
        /*0000*/ 	.byte	0x04, 0x37
        /*0002*/ 	.short	(.L_141 - .L_140)
.L_140:
        /*0004*/ 	.word	0x00000082


	//----- nvinfo : EIATTR_SW2861232_WAR
	.align		4
.L_141:
        /*0008*/ 	.byte	0x01, 0x35
	.zero		2


	//----- nvinfo : EIATTR_PARAM_CBANK
	.align		4
        /*000c*/ 	.byte	0x04, 0x0a
        /*000e*/ 	.short	(.L_143 - .L_142)
	.align		4
.L_142:
        /*0010*/ 	.word	index@(.nv.constant0._Z25multi_tensor_apply_kernelI18TensorListMetadataILi5EE27AdamCapturableMasterFunctorIN3c108BFloat16EfEJffPiifPf10adamMode_tfS7_EEvlPViT_T0_DpT1_)
        /*0014*/ 	.short	0x0160
        /*0016*/ 	.short	0x0c30


	//----- nvinfo : EIATTR_CBANK_PARAM_SIZE
	.align		4
.L_143:
        /*0018*/ 	.byte	0x03, 0x19
        /*001a*/ 	.short	0x0c30


	//----- nvinfo : EIATTR_KPARAM_INFO
	.align		4
        /*001c*/ 	.byte	0x04, 0x17
        /*001e*/ 	.short	(.L_145 - .L_144)
.L_144:
        /*0020*/ 	.word	0x00000000
        /*0024*/ 	.short	0x000c
        /*0026*/ 	.short	0x0c28
        /*0028*/ 	.byte	0x00, 0xf0, 0x21, 0x00


	//----- nvinfo : EIATTR_KPARAM_INFO
	.align		4
.L_145:
        /*002c*/ 	.byte	0x04, 0x17
        /*002e*/ 	.short	(.L_147 - .L_146)
.L_146:
        /*0030*/ 	.word	0x00000000
        /*0034*/ 	.short	0x000b
        /*0036*/ 	.short	0x0c24
        /*0038*/ 	.byte	0x00, 0xf0, 0x11, 0x00


	//----- nvinfo : EIATTR_KPARAM_INFO
	.align		4
.L_147:
        /*003c*/ 	.byte	0x04, 0x17
        /*003e*/ 	.short	(.L_149 - .L_148)
.L_148:
        /*0040*/ 	.word	0x00000000
        /*0044*/ 	.short	0x000a
        /*0046*/ 	.short	0x0c20
        /*0048*/ 	.byte	0x00, 0xf0, 0x11, 0x00


	//----- nvinfo : EIATTR_KPARAM_INFO
	.align		4
.L_149:
        /*004c*/ 	.byte	0x04, 0x17
        /*004e*/ 	.short	(.L_151 - .L_150)
.L_150:
        /*0050*/ 	.word	0x00000000
        /*0054*/ 	.short	0x0009
        /*0056*/ 	.short	0x0c18
        /*0058*/ 	.byte	0x00, 0xf0, 0x21, 0x00


	//----- nvinfo : EIATTR_KPARAM_INFO
	.align		4
.L_151:
        /*005c*/ 	.byte	0x04, 0x17
        /*005e*/ 	.short	(.L_153 - .L_152)
.L_152:
        /*0060*/ 	.word	0x00000000
        /*0064*/ 	.short	0x0008
        /*0066*/ 	.short	0x0c14
        /*0068*/ 	.byte	0x00, 0xf0, 0x11, 0x00


	//----- nvinfo : EIATTR_KPARAM_INFO
	.align		4
.L_153:
        /*006c*/ 	.byte	0x04, 0x17
        /*006e*/ 	.short	(.L_155 - .L_154)
.L_154:
        /*0070*/ 	.word	0x00000000
        /*0074*/ 	.short	0x0007
        /*0076*/ 	.short	0x0c10
        /*0078*/ 	.byte	0x00, 0xf0, 0x11, 0x00


	//----- nvinfo : EIATTR_KPARAM_INFO
	.align		4
.L_155:
        /*007c*/ 	.byte	0x04, 0x17
        /*007e*/ 	.short	(.L_157 - .L_156)
.L_156:
        /*0080*/ 	.word	0x00000000
        /*0084*/ 	.short	0x0006
        /*0086*/ 	.short	0x0c08
        /*0088*/ 	.byte	0x00, 0xf0, 0x21, 0x00


	//----- nvinfo : EIATTR_KPARAM_INFO
	.align		4
.L_157:
        /*008c*/ 	.byte	0x04, 0x17
        /*008e*/ 	.short	(.L_159 - .L_158)
.L_158:
        /*0090*/ 	.word	0x00000000
        /*0094*/ 	.short	0x0005
        /*0096*/ 	.short	0x0c00
        /*0098*/ 	.byte	0x00, 0xf0, 0x11, 0x00


	//----- nvinfo : EIATTR_KPARAM_INFO
	.align		4
.L_159:
        /*009c*/ 	.byte	0x04, 0x17
        /*009e*/ 	.short	(.L_161 - .L_160)
.L_160:
        /*00a0*/ 	.word	0x00000000
        /*00a4*/ 	.short	0x0004
        /*00a6*/ 	.short	0x0bfc
        /*00a8*/ 	.byte	0x00, 0xf0, 0x11, 0x00


	//----- nvinfo : EIATTR_KPARAM_INFO
	.align		4
.L_161:
        /*00ac*/ 	.byte	0x04, 0x17
        /*00ae*/ 	.short	(.L_163 - .L_162)
.L_162:
        /*00b0*/ 	.word	0x00000000
        /*00b4*/ 	.short	0x0003
        /*00b6*/ 	.short	0x0bf8
        /*00b8*/ 	.byte	0x00, 0xf0, 0x05, 0x00


	//----- nvinfo : EIATTR_KPARAM_INFO
	.align		4
.L_163:
        /*00bc*/ 	.byte	0x04, 0x17
        /*00be*/ 	.short	(.L_165 - .L_164)
.L_164:
        /*00c0*/ 	.word	0x00000000
        /*00c4*/ 	.short	0x0002
        /*00c6*/ 	.short	0x0010
        /*00c8*/ 	.byte	0x00, 0xf0, 0xa1, 0x2f


	//----- nvinfo : EIATTR_KPARAM_INFO
	.align		4
.L_165:
        /*00cc*/ 	.byte	0x04, 0x17
        /*00ce*/ 	.short	(.L_167 - .L_166)
.L_166:
        /*00d0*/ 	.word	0x00000000
        /*00d4*/ 	.short	0x0001
        /*00d6*/ 	.short	0x0008
        /*00d8*/ 	.byte	0x00, 0xf0, 0x21, 0x00


	//----- nvinfo : EIATTR_KPARAM_INFO
	.align		4
.L_167:
        /*00dc*/ 	.byte	0x04, 0x17
        /*00de*/ 	.short	(.L_169 - .L_168)
.L_168:
        /*00e0*/ 	.word	0x00000000
        /*00e4*/ 	.short	0x0000
        /*00e6*/ 	.short	0x0000
        /*00e8*/ 	.byte	0x00, 0xf0, 0x21, 0x00


	//----- nvinfo : EIATTR_MAXREG_COUNT
	.align		4
.L_169:
        /*00ec*/ 	.byte	0x03, 0x1b
        /*00ee*/ 	.short	0x00ff


	//----- nvinfo : EIATTR_MERCURY_ISA_VERSION
	.align		4
        /*00f0*/ 	.byte	0x03, 0x5f
        /*00f2*/ 	.short	0x0000


	//----- nvinfo : EIATTR_EXIT_INSTR_OFFSETS
	.align		4
        /*00f4*/ 	.byte	0x04, 0x1c
        /*00f6*/ 	.short	(.L_171 - .L_170)


	//   ....[0]....
.L_170:
        /*00f8*/ 	.word	0x00000060


	//   ....[1]....
        /*00fc*/ 	.word	0x00000b50


	//   ....[2]....
        /*0100*/ 	.word	0x00001cf0


	//----- nvinfo : EIATTR_CRS_STACK_SIZE
	.align		4
.L_171:
        /*0104*/ 	.byte	0x04, 0x1e
        /*0106*/ 	.short	(.L_173 - .L_172)
.L_172:
        /*0108*/ 	.word	0x00000000
.L_173:


//--------------------- .nv.info._Z25multi_tensor_apply_kernelI18TensorListMetadataILi5EE27AdamCapturableMasterFunctorIN3c104HalfEfEJffPiifPf10adamMode_tfS7_EEvlPViT_T0_DpT1_ --------------------------
	.section	.nv.info._Z25multi_tensor_apply_kernelI18TensorListMetadataILi5EE27AdamCapturableMasterFunctorIN3c104HalfEfEJffPiifPf10adamMode_tfS7_EEvlPViT_T0_DpT1_,"",@"SHT_CUDA_INFO"
	.sectionflags	@""
	.align	4


	//----- nvinfo : EIATTR_CUDA_API_VERSION
	.align		4
        /*0000*/ 	.byte	0x04, 0x37
        /*0002*/ 	.short	(.L_175 - .L_174)
.L_174:
        /*0004*/ 	.word	0x00000082


	//----- nvinfo : EIATTR_SW2861232_WAR
	.align		4
.L_175:
        /*0008*/ 	.byte	0x01, 0x35
	.zero		2


	//----- nvinfo : EIATTR_PARAM_CBANK
	.align		4
        /*000c*/ 	.byte	0x04, 0x0a
        /*000e*/ 	.short	(.L_177 - .L_176)
	.align		4
.L_176:
        /*0010*/ 	.word	index@(.nv.constant0._Z25multi_tensor_apply_kernelI18TensorListMetadataILi5EE27AdamCapturableMasterFunctorIN3c104HalfEfEJffPiifPf10adamMode_tfS7_EEvlPViT_T0_DpT1_)
        /*0014*/ 	.short	0x0160
        /*0016*/ 	.short	0x0c30


	//----- nvinfo : EIATTR_CBANK_PARAM_SIZE
	.align		4
.L_177:
        /*0018*/ 	.byte	0x03, 0x19
        /*001a*/ 	.short	0x0c30


	//----- nvinfo : EIATTR_KPARAM_INFO
	.align		4
        /*001c*/ 	.byte	0x04, 0x17
        /*001e*/ 	.short	(.L_179 - .L_178)
.L_178:
        /*0020*/ 	.word	0x00000000
        /*0024*/ 	.short	0x000c
        /*0026*/ 	.short	0x0c28
        /*0028*/ 	.byte	0x00, 0xf0, 0x21, 0x00


	//----- nvinfo : EIATTR_KPARAM_INFO
	.align		4
.L_179:
        /*002c*/ 	.byte	0x04, 0x17
        /*002e*/ 	.short	(.L_181 - .L_180)
.L_180:
        /*0030*/ 	.word	0x00000000
        /*0034*/ 	.short	0x000b
        /*0036*/ 	.short	0x0c24
        /*0038*/ 	.byte	0x00, 0xf0, 0x11, 0x00


	//----- nvinfo : EIATTR_KPARAM_INFO
	.align		4
.L_181:
        /*003c*/ 	.byte	0x04, 0x17
        /*003e*/ 	.short	(.L_183 - .L_182)
.L_182:
        /*0040*/ 	.word	0x00000000
        /*0044*/ 	.short	0x000a
        /*0046*/ 	.short	0x0c20
        /*0048*/ 	.byte	0x00, 0xf0, 0x11, 0x00


	//----- nvinfo : EIATTR_KPARAM_INFO
	.align		4
.L_183:
        /*004c*/ 	.byte	0x04, 0x17
        /*004e*/ 	.short	(.L_185 - .L_184)
.L_184:
        /*0050*/ 	.word	0x00000000
        /*0054*/ 	.short	0x0009
        /*0056*/ 	.short	0x0c18
        /*0058*/ 	.byte	0x00, 0xf0, 0x21, 0x00


	//----- nvinfo : EIATTR_KPARAM_INFO
	.align		4
.L_185:
        /*005c*/ 	.byte	0x04, 0x17
        /*005e*/ 	.short	(.L_187 - .L_186)
.L_186:
        /*0060*/ 	.word	0x00000000
        /*0064*/ 	.short	0x0008
        /*0066*/ 	.short	0x0c14
        /*0068*/ 	.byte	0x00, 0xf0, 0x11, 0x00


	//----- nvinfo : EIATTR_KPARAM_INFO
	.align		4
.L_187:
        /*006c*/ 	.byte	0x04, 0x17
        /*006e*/ 	.short	(.L_189 - .L_188)
.L_188:
        /*0070*/ 	.word	0x00000000
        /*0074*/ 	.short	0x0007
        /*0076*/ 	.short	0x0c10
        /*0078*/ 	.byte	0x00, 0xf0, 0x11, 0x00


	//----- nvinfo : EIATTR_KPARAM_INFO
	.align		4
.L_189:
        /*007c*/ 	.byte	0x04, 0x17
        /*007e*/ 	.short	(.L_191 - .L_190)
.L_190:
        /*0080*/ 	.word	0x00000000
        /*0084*/ 	.short	0x0006
        /*0086*/ 	.short	0x0c08
        /*0088*/ 	.byte	0x00, 0xf0, 0x21, 0x00


	//----- nvinfo : EIATTR_KPARAM_INFO
	.align		4
.L_191:
        /*008c*/ 	.byte	0x04, 0x17
        /*008e*/ 	.short	(.L_193 - .L_192)
.L_192:
        /*0090*/ 	.word	0x00000000
        /*0094*/ 	.short	0x0005
        /*0096*/ 	.short	0x0c00
        /*0098*/ 	.byte	0x00, 0xf0, 0x11, 0x00


	//----- nvinfo : EIATTR_KPARAM_INFO
	.align		4
.L_193:
        /*009c*/ 	.byte	0x04, 0x17
        /*009e*/ 	.short	(.L_195 - .L_194)
.L_194:
        /*00a0*/ 	.word	0x00000000
        /*00a4*/ 	.short	0x0004
        /*00a6*/ 	.short	0x0bfc
        /*00a8*/ 	.byte	0x00, 0xf0, 0x11, 0x00


	//----- nvinfo : EIATTR_KPARAM_INFO
	.align		4
.L_195:
        /*00ac*/ 	.byte	0x04, 0x17
        /*00ae*/ 	.short	(.L_197 - .L_196)
.L_196:
        /*00b0*/ 	.word	0x00000000
        /*00b4*/ 	.short	0x0003
        /*00b6*/ 	.short	0x0bf8
        /*00b8*/ 	.byte	0x00, 0xf0, 0x05, 0x00


	//----- nvinfo : EIATTR_KPARAM_INFO
	.align		4
.L_197:
        /*00bc*/ 	.byte	0x04, 0x17
        /*00be*/ 	.short	(.L_199 - .L_198)
.L_198:
        /*00c0*/ 	.word	0x00000000
        /*00c4*/ 	.short	0x0002
        /*00c6*/ 	.short	0x0010
        /*00c8*/ 	.byte	0x00, 0xf0, 0xa1, 0x2f


	//----- nvinfo : EIATTR_KPARAM_INFO
	.align		4
.L_199:
        /*00cc*/ 	.byte	0x04, 0x17
        /*00ce*/ 	.short	(.L_201 - .L_200)
.L_200:
        /*00d0*/ 	.word	0x00000000
        /*00d4*/ 	.short	0x0001
        /*00d6*/ 	.short	0x0008
        /*00d8*/ 	.byte	0x00, 0xf0, 0x21, 0x00


	//----- nvinfo : EIATTR_KPARAM_INFO
	.align		4
.L_201:
        /*00dc*/ 	.byte	0x04, 0x17
        /*00de*/ 	.short	(.L_203 - .L_202)
.L_202:
        /*00e0*/ 	.word	0x00000000
        /*00e4*/ 	.short	0x0000
        /*00e6*/ 	.short	0x0000
        /*00e8*/ 	.byte	0x00, 0xf0, 0x21, 0x00


	//----- nvinfo : EIATTR_MAXREG_COUNT
	.align		4
.L_203:
        /*00ec*/ 	.byte	0x03, 0x1b
        /*00ee*/ 	.short	0x00ff


	//----- nvinfo : EIATTR_MERCURY_ISA_VERSION
	.align		4
        /*00f0*/ 	.byte	0x03, 0x5f
        /*00f2*/ 	.short	0x0000


	//----- nvinfo : EIATTR_EXIT_INSTR_OFFSETS
	.align		4
        /*00f4*/ 	.byte	0x04, 0x1c
        /*00f6*/ 	.short	(.L_205 - .L_204)


	//   ....[0]....
.L_204:
        /*00f8*/ 	.word	0x00000060


	//   ....[1]....
        /*00fc*/ 	.word	0x00000b50


	//   ....[2]....
        /*0100*/ 	.word	0x00001cf0


	//----- nvinfo : EIATTR_CRS_STACK_SIZE
	.align		4
.L_205:
        /*0104*/ 	.byte	0x04, 0x1e
        /*0106*/ 	.short	(.L_207 - .L_206)
.L_206:
        /*0108*/ 	.word	0x00000000
.L_207:


//--------------------- .nv.info._Z25multi_tensor_apply_kernelI18TensorListMetadataILi5EE27AdamCapturableMasterFunctorIffEJffPiifPf10adamMode_tfS5_EEvlPViT_T0_DpT1_ --------------------------
	.section	.nv.info._Z25multi_tensor_apply_kernelI18TensorListMetadataILi5EE27AdamCapturableMasterFunctorIffEJffPiifPf10adamMode_tfS5_EEvlPViT_T0_DpT1_,"",@"SHT_CUDA_INFO"
	.sectionflags	@""
	.align	4


	//----- nvinfo : EIATTR_CUDA_API_VERSION
	.align		4
        /*0000*/ 	.byte	0x04, 0x37
        /*0002*/ 	.short	(.L_209 - .L_208)
.L_208:
        /*0004*/ 	.word	0x00000082


	//----- nvinfo : EIATTR_SW2861232_WAR
	.align		4
.L_209:
        /*0008*/ 	.byte	0x01, 0x35
	.zero		2


	//----- nvinfo : EIATTR_PARAM_CBANK
	.align		4
        /*000c*/ 	.byte	0x04, 0x0a
        /*000e*/ 	.short	(.L_211 - .L_210)
	.align		4
.L_210:
        /*0010*/ 	.word	index@(.nv.constant0._Z25multi_tensor_apply_kernelI18TensorListMetadataILi5EE27AdamCapturableMasterFunctorIffEJffPiifPf10adamMode_tfS5_EEvlPViT_T0_DpT1_)
        /*0014*/ 	.short	0x0160
        /*0016*/ 	.short	0x0c30


	//----- nvinfo : EIATTR_CBANK_PARAM_SIZE
	.align		4
.L_211:
        /*0018*/ 	.byte	0x03, 0x19
        /*001a*/ 	.short	0x0c30


	//----- nvinfo : EIATTR_KPARAM_INFO
	.align		4
        /*001c*/ 	.byte	0x04, 0x17
        /*001e*/ 	.short	(.L_213 - .L_212)
.L_212:
        /*0020*/ 	.word	0x00000000
        /*0024*/ 	.short	0x000c
        /*0026*/ 	.short	0x0c28
        /*0028*/ 	.byte	0x00, 0xf0, 0x21, 0x00


	//----- nvinfo : EIATTR_KPARAM_INFO
	.align		4
.L_213:
        /*002c*/ 	.byte	0x04, 0x17
        /*002e*/ 	.short	(.L_215 - .L_214)
.L_214:
        /*0030*/ 	.word	0x00000000
        /*0034*/ 	.short	0x000b
        /*0036*/ 	.short	0x0c24
        /*0038*/ 	.byte	0x00, 0xf0, 0x11, 0x00


	//----- nvinfo : EIATTR_KPARAM_INFO
	.align		4
.L_215:
        /*003c*/ 	.byte	0x04, 0x17
        /*003e*/ 	.short	(.L_217 - .L_216)
.L_216:
        /*0040*/ 	.word	0x00000000
        /*0044*/ 	.short	0x000a
        /*0046*/ 	.short	0x0c20
        /*0048*/ 	.byte	0x00, 0xf0, 0x11, 0x00


	//----- nvinfo : EIATTR_KPARAM_INFO
	.align		4
.L_217:
        /*004c*/ 	.byte	0x04, 0x17
        /*004e*/ 	.short	(.L_219 - .L_218)
.L_218:
        /*0050*/ 	.word	0x00000000
        /*0054*/ 	.short	0x0009
        /*0056*/ 	.short	0x0c18
        /*0058*/ 	.byte	0x00, 0xf0, 0x21, 0x00


	//----- nvinfo : EIATTR_KPARAM_INFO
	.align		4
.L_219:
        /*005c*/ 	.byte	0x04, 0x17
        /*005e*/ 	.short	(.L_221 - .L_220)
.L_220:
        /*0060*/ 	.word	0x00000000
        /*0064*/ 	.short	0x0008
        /*0066*/ 	.short	0x0c14
        /*0068*/ 	.byte	0x00, 0xf0, 0x11, 0x00


	//----- nvinfo : EIATTR_KPARAM_INFO
	.align		4
.L_221:
        /*006c*/ 	.byte	0x04, 0x17
        /*006e*/ 	.short	(.L_223 - .L_222)
.L_222:
        /*0070*/ 	.word	0x00000000
        /*0074*/ 	.short	0x0007
        /*0076*/ 	.short	0x0c10
        /*0078*/ 	.byte	0x00, 0xf0, 0x11, 0x00


	//----- nvinfo : EIATTR_KPARAM_INFO
	.align		4
.L_223:
        /*007c*/ 	.byte	0x04, 0x17
        /*007e*/ 	.short	(.L_225 - .L_224)
.L_224:
        /*0080*/ 	.word	0x00000000
        /*0084*/ 	.short	0x0006
        /*0086*/ 	.short	0x0c08
        /*0088*/ 	.byte	0x00, 0xf0, 0x21, 0x00


	//----- nvinfo : EIATTR_KPARAM_INFO
	.align		4
.L_225:
        /*008c*/ 	.byte	0x04, 0x17
        /*008e*/ 	.short	(.L_227 - .L_226)
.L_226:
        /*0090*/ 	.word	0x00000000
        /*0094*/ 	.short	0x0005
        /*0096*/ 	.short	0x0c00
        /*0098*/ 	.byte	0x00, 0xf0, 0x11, 0x00


	//----- nvinfo : EIATTR_KPARAM_INFO
	.align		4
.L_227:
        /*009c*/ 	.byte	0x04, 0x17
        /*009e*/ 	.short	(.L_229 - .L_228)
.L_228:
        /*00a0*/ 	.word	0x00000000
        /*00a4*/ 	.short	0x0004
        /*00a6*/ 	.short	0x0bfc
        /*00a8*/ 	.byte	0x00, 0xf0, 0x11, 0x00


	//----- nvinfo : EIATTR_KPARAM_INFO
	.align		4
.L_229:
        /*00ac*/ 	.byte	0x04, 0x17
        /*00ae*/ 	.short	(.L_231 - .L_230)
.L_230:
        /*00b0*/ 	.word	0x00000000
        /*00b4*/ 	.short	0x0003
        /*00b6*/ 	.short	0x0bf8
        /*00b8*/ 	.byte	0x00, 0xf0, 0x05, 0x00


	//----- nvinfo : EIATTR_KPARAM_INFO
	.align		4
.L_231:
        /*00bc*/ 	.byte	0x04, 0x17
        /*00be*/ 	.short	(.L_233 - .L_232)
.L_232:
        /*00c0*/ 	.word	0x00000000
        /*00c4*/ 	.short	0x0002
        /*00c6*/ 	.short	0x0010
        /*00c8*/ 	.byte	0x00, 0xf0, 0xa1, 0x2f


	//----- nvinfo : EIATTR_KPARAM_INFO
	.align		4
.L_233:
        /*00cc*/ 	.byte	0x04, 0x17
        /*00ce*/ 	.short	(.L_235 - .L_234)
.L_234:
        /*00d0*/ 	.word	0x00000000
        /*00d4*/ 	.short	0x0001
        /*00d6*/ 	.short	0x0008
        /*00d8*/ 	.byte	0x00, 0xf0, 0x21, 0x00


	//----- nvinfo : EIATTR_KPARAM_INFO
	.align		4
.L_235:
        /*00dc*/ 	.byte	0x04, 0x17
        /*00de*/ 	.short	(.L_237 - .L_236)
.L_236:
        /*00e0*/ 	.word	0x00000000
        /*00e4*/ 	.short	0x0000
        /*00e6*/ 	.short	0x0000
        /*00e8*/ 	.byte	0x00, 0xf0, 0x21, 0x00


	//----- nvinfo : EIATTR_MAXREG_COUNT
	.align		4
.L_237:
        /*00ec*/ 	.byte	0x03, 0x1b
        /*00ee*/ 	.short	0x00ff


	//----- nvinfo : EIATTR_MERCURY_ISA_VERSION
	.align		4
        /*00f0*/ 	.byte	0x03, 0x5f
        /*00f2*/ 	.short	0x0000


	//----- nvinfo : EIATTR_EXIT_INSTR_OFFSETS
	.align		4
        /*00f4*/ 	.byte	0x04, 0x1c
        /*00f6*/ 	.short	(.L_239 - .L_238)


	//   ....[0]....
.L_238:
        /*00f8*/ 	.word	0x00000060


	//   ....[1]....
        /*00fc*/ 	.word	0x00000b50


	//   ....[2]....
        /*0100*/ 	.word	0x00001be0


	//----- nvinfo : EIATTR_CRS_STACK_SIZE
	.align		4
.L_239:
        /*0104*/ 	.byte	0x04, 0x1e
        /*0106*/ 	.short	(.L_241 - .L_240)
.L_240:
        /*0108*/ 	.word	0x00000000
.L_241:


//--------------------- .nv.info._Z25multi_tensor_apply_kernelI18TensorListMetadataILi5EE27AdamCapturableMasterFunctorIdfEJffPiifPf10adamMode_tfS5_EEvlPViT_T0_DpT1_ --------------------------
	.section	.nv.info._Z25multi_tensor_apply_kernelI18TensorListMetadataILi5EE27AdamCapturableMasterFunctorIdfEJffPiifPf10adamMode_tfS5_EEvlPViT_T0_DpT1_,"",@"SHT_CUDA_INFO"
	.sectionflags	@""
	.align	4


	//----- nvinfo : EIATTR_CUDA_API_VERSION
	.align		4
        /*0000*/ 	.byte	0x04, 0x37
        /*0002*/ 	.short	(.L_243 - .L_242)
.L_242:
        /*0004*/ 	.word	0x00000082


	//----- nvinfo : EIATTR_SW2861232_WAR
	.align		4
.L_243:
        /*0008*/ 	.byte	0x01, 0x35
	.zero		2


	//----- nvinfo : EIATTR_PARAM_CBANK
	.align		4
        /*000c*/ 	.byte	0x04, 0x0a
        /*000e*/ 	.short	(.L_245 - .L_244)
	.align		4
.L_244:
        /*0010*/ 	.word	index@(.nv.constant0._Z25multi_tensor_apply_kernelI18TensorListMetadataILi5EE27AdamCapturableMasterFunctorIdfEJffPiifPf10adamMode_tfS5_EEvlPViT_T0_DpT1_)
        /*0014*/ 	.short	0x0160
        /*0016*/ 	.short	0x0c30


	//----- nvinfo : EIATTR_CBANK_PARAM_SIZE
	.align		4
.L_245:
        /*0018*/ 	.byte	0x03, 0x19
        /*001a*/ 	.short	0x0c30


	//----- nvinfo : EIATTR_KPARAM_INFO
	.align		4
        /*001c*/ 	.byte	0x04, 0x17
        /*001e*/ 	.short	(.L_247 - .L_246)
.L_246:
        /*0020*/ 	.word	0x00000000
        /*0024*/ 	.short	0x000c
        /*0026*/ 	.short	0x0c28
        /*0028*/ 	.byte	0x00, 0xf0, 0x21, 0x00


	//----- nvinfo : EIATTR_KPARAM_INFO
	.align		4
.L_247:
        /*002c*/ 	.byte	0x04, 0x17
        /*002e*/ 	.short	(.L_249 - .L_248)
.L_248:
        /*0030*/ 	.word	0x00000000
        /*0034*/ 	.short	0x000b
        /*0036*/ 	.short	0x0c24
        /*0038*/ 	.byte	0x00, 0xf0, 0x11, 0x00


	//----- nvinfo : EIATTR_KPARAM_INFO
	.align		4
.L_249:
        /*003c*/ 	.byte	0x04, 0x17
        /*003e*/ 	.short	(.L_251 - .L_250)
.L_250:
        /*0040*/ 	.word	0x00000000
        /*0044*/ 	.short	0x000a
        /*0046*/ 	.short	0x0c20
        /*0048*/ 	.byte	0x00, 0xf0, 0x11, 0x00


	//----- nvinfo : EIATTR_KPARAM_INFO
	.align		4
.L_251:
        /*004c*/ 	.byte	0x04, 0x17
        /*004e*/ 	.short	(.L_253 - .L_252)
.L_252:
        /*0050*/ 	.word	0x00000000
        /*0054*/ 	.short	0x0009
        /*0056*/ 	.short	0x0c18
        /*0058*/ 	.byte	0x00, 0xf0, 0x21, 0x00


	//----- nvinfo : EIATTR_KPARAM_INFO
	.align		4
.L_253:
        /*005c*/ 	.byte	0x04, 0x17
        /*005e*/ 	.short	(.L_255 - .L_254)
.L_254:
        /*0060*/ 	.word	0x00000000
        /*0064*/ 	.short	0x0008
        /*0066*/ 	.short	0x0c14
        /*0068*/ 	.byte	0x00, 0xf0, 0x11, 0x00


	//----- nvinfo : EIATTR_KPARAM_INFO
	.align		4
.L_255:
        /*006c*/ 	.byte	0x04, 0x17
        /*006e*/ 	.short	(.L_257 - .L_256)
.L_256:
        /*0070*/ 	.word	0x00000000
        /*0074*/ 	.short	0x0007
        /*0076*/ 	.short	0x0c10
        /*0078*/ 	.byte	0x00, 0xf0, 0x11, 0x00


	//----- nvinfo : EIATTR_KPARAM_INFO
	.align		4
.L_257:
        /*007c*/ 	.byte	0x04, 0x17
        /*007e*/ 	.short	(.L_259 - .L_258)
.L_258:
        /*0080*/ 	.word	0x00000000
        /*0084*/ 	.short	0x0006
        /*0086*/ 	.short	0x0c08
        /*0088*/ 	.byte	0x00, 0xf0, 0x21, 0x00


	//----- nvinfo : EIATTR_KPARAM_INFO
	.align		4
.L_259:
        /*008c*/ 	.byte	0x04, 0x17
        /*008e*/ 	.short	(.L_261 - .L_260)
.L_260:
        /*0090*/ 	.word	0x00000000
        /*0094*/ 	.short	0x0005
        /*0096*/ 	.short	0x0c00
        /*0098*/ 	.byte	0x00, 0xf0, 0x11, 0x00


	//----- nvinfo : EIATTR_KPARAM_INFO
	.align		4
.L_261:
        /*009c*/ 	.byte	0x04, 0x17
        /*009e*/ 	.short	(.L_263 - .L_262)
.L_262:
        /*00a0*/ 	.word	0x00000000
        /*00a4*/ 	.short	0x0004
        /*00a6*/ 	.short	0x0bfc
        /*00a8*/ 	.byte	0x00, 0xf0, 0x11, 0x00


	//----- nvinfo : EIATTR_KPARAM_INFO
	.align		4
.L_263:
        /*00ac*/ 	.byte	0x04, 0x17
        /*00ae*/ 	.short	(.L_265 - .L_264)
.L_264:
        /*00b0*/ 	.word	0x00000000
        /*00b4*/ 	.short	0x0003
        /*00b6*/ 	.short	0x0bf8
        /*00b8*/ 	.byte	0x00, 0xf0, 0x05, 0x00


	//----- nvinfo : EIATTR_KPARAM_INFO
	.align		4
.L_265:
        /*00bc*/ 	.byte	0x04, 0x17
        /*00be*/ 	.short	(.L_267 - .L_266)
.L_266:
        /*00c0*/ 	.word	0x00000000
        /*00c4*/ 	.short	0x0002
        /*00c6*/ 	.short	0x0010
        /*00c8*/ 	.byte	0x00, 0xf0, 0xa1, 0x2f


	//----- nvinfo : EIATTR_KPARAM_INFO
	.align		4
.L_267:
        /*00cc*/ 	.byte	0x04, 0x17
        /*00ce*/ 	.short	(.L_269 - .L_268)
.L_268:
        /*00d0*/ 	.word	0x00000000
        /*00d4*/ 	.short	0x0001
        /*00d6*/ 	.short	0x0008
        /*00d8*/ 	.byte	0x00, 0xf0, 0x21, 0x00


	//----- nvinfo : EIATTR_KPARAM_INFO
	.align		4
.L_269:
        /*00dc*/ 	.byte	0x04, 0x17
        /*00de*/ 	.short	(.L_271 - .L_270)
.L_270:
        /*00e0*/ 	.word	0x00000000
        /*00e4*/ 	.short	0x0000
        /*00e6*/ 	.short	0x0000
        /*00e8*/ 	.byte	0x00, 0xf0, 0x21, 0x00


	//----- nvinfo : EIATTR_MAXREG_COUNT
	.align		4
.L_271:
        /*00ec*/ 	.byte	0x03, 0x1b
        /*00ee*/ 	.short	0x00ff


	//----- nvinfo : EIATTR_MERCURY_ISA_VERSION
	.align		4
        /*00f0*/ 	.byte	0x03, 0x5f
        /*00f2*/ 	.short	0x0000


	//----- nvinfo : EIATTR_EXIT_INSTR_OFFSETS
	.align		4
        /*00f4*/ 	.byte	0x04, 0x1c
        /*00f6*/ 	.short	(.L_273 - .L_272)


	//   ....[0]....
.L_272:
        /*00f8*/ 	.word	0x00000060


	//   ....[1]....
        /*00fc*/ 	.word	0x00000b50


	//   ....[2]....
        /*0100*/ 	.word	0x00001f00


	//----- nvinfo : EIATTR_CRS_STACK_SIZE
	.align		4
.L_273:
        /*0104*/ 	.byte	0x04, 0x1e
        /*0106*/ 	.short	(.L_275 - .L_274)
.L_274:
        /*0108*/ 	.word	0x00000000
.L_275:


//--------------------- .nv.info._Z25multi_tensor_apply_kernelI18TensorListMetadataILi4EE21AdamCapturableFunctorIN3c108BFloat16EfEJffPiifPf10adamMode_tfS7_EEvlPViT_T0_DpT1_ --------------------------
	.section	.nv.info._Z25multi_tensor_apply_kernelI18TensorListMetadataILi4EE21AdamCapturableFunctorIN3c108BFloat16EfEJffPiifPf10adamMode_tfS7_EEvlPViT_T0_DpT1_,"",@"SHT_CUDA_INFO"
	.sectionflags	@""
	.align	4


	//----- nvinfo : EIATTR_CUDA_API_VERSION
	.align		4
        /*0000*/ 	.byte	0x04, 0x37
        /*0002*/ 	.short	(.L_277 - .L_276)
.L_276:
        /*0004*/ 	.word	0x00000082


	//----- nvinfo : EIATTR_SW2861232_WAR
	.align		4
.L_277:
        /*0008*/ 	.byte	0x01, 0x35
	.zero		2


	//----- nvinfo : EIATTR_PARAM_CBANK
	.align		4
        /*000c*/ 	.byte	0x04, 0x0a
        /*000e*/ 	.short	(.L_279 - .L_278)
	.align		4
.L_278:
        /*0010*/ 	.word	index@(.nv.constant0._Z25multi_tensor_apply_kernelI18TensorListMetadataILi4EE21AdamCapturableFunctorIN3c108BFloat16EfEJffPiifPf10adamMode_tfS7_EEvlPViT_T0_DpT1_)
        /*0014*/ 	.short	0x0160
        /*0016*/ 	.short	0x0c30


	//----- nvinfo : EIATTR_CBANK_PARAM_SIZE
	.align		4
.L_279:
        /*0018*/ 	.byte	0x03, 0x19
        /*001a*/ 	.short	0x0c30


	//----- nvinfo : EIATTR_KPARAM_INFO
	.align		4
        /*001c*/ 	.byte	0x04, 0x17
        /*001e*/ 	.short	(.L_281 - .L_280)
.L_280:
        /*0020*/ 	.word	0x00000000
        /*0024*/ 	.short	0x000c
        /*0026*/ 	.short	0x0c28
        /*0028*/ 	.byte	0x00, 0xf0, 0x21, 0x00


	//----- nvinfo : EIATTR_KPARAM_INFO
	.align		4
.L_281:
        /*002c*/ 	.byte	0x04, 0x17
        /*002e*/ 	.short	(.L_283 - .L_282)
.L_282:
        /*0030*/ 	.word	0x00000000
        /*0034*/ 	.short	0x000b
        /*0036*/ 	.short	0x0c24
        /*0038*/ 	.byte	0x00, 0xf0, 0x11, 0x00


	//----- nvinfo : EIATTR_KPARAM_INFO
	.align		4
.L_283:
        /*003c*/ 	.byte	0x04, 0x17
        /*003e*/ 	.short	(.L_285 - .L_284)
.L_284:
        /*0040*/ 	.word	0x00000000
        /*0044*/ 	.short	0x000a
        /*0046*/ 	.short	0x0c20
        /*0048*/ 	.byte	0x00, 0xf0, 0x11, 0x00


	//----- nvinfo : EIATTR_KPARAM_INFO
	.align		4
.L_285:
        /*004c*/ 	.byte	0x04, 0x17
        /*004e*/ 	.short	(.L_287 - .L_286)
.L_286:
        /*0050*/ 	.word	0x00000000
        /*0054*/ 	.short	0x0009
        /*0056*/ 	.short	0x0c18
        /*0058*/ 	.byte	0x00, 0xf0, 0x21, 0x00


	//----- nvinfo : EIATTR_KPARAM_INFO
	.align		4
.L_287:
        /*005c*/ 	.byte	0x04, 0x17
        /*005e*/ 	.short	(.L_289 - .L_288)
.L_288:
        /*0060*/ 	.word	0x00000000
        /*0064*/ 	.short	0x0008
        /*0066*/ 	.short	0x0c14
        /*0068*/ 	.byte	0x00, 0xf0, 0x11, 0x00


	//----- nvinfo : EIATTR_KPARAM_INFO
	.align		4
.L_289:
        /*006c*/ 	.byte	0x04, 0x17
        /*006e*/ 	.short	(.L_291 - .L_290)
.L_290:
        /*0070*/ 	.word	0x00000000
        /*0074*/ 	.short	0x0007
        /*0076*/ 	.short	0x0c10
        /*0078*/ 	.byte	0x00, 0xf0, 0x11, 0x00


	//----- nvinfo : EIATTR_KPARAM_INFO
	.align		4
.L_291:
        /*007c*/ 	.byte	0x04, 0x17
        /*007e*/ 	.short	(.L_293 - .L_292)
.L_292:
        /*0080*/ 	.word	0x00000000
        /*0084*/ 	.short	0x0006
        /*0086*/ 	.short	0x0c08
        /*0088*/ 	.byte	0x00, 0xf0, 0x21, 0x00


	//----- nvinfo : EIATTR_KPARAM_INFO
	.align		4
.L_293:
        /*008c*/ 	.byte	0x04, 0x17
        /*008e*/ 	.short	(.L_295 - .L_294)
.L_294:
        /*0090*/ 	.word	0x00000000
        /*0094*/ 	.short	0x0005
        /*0096*/ 	.short	0x0c00
        /*0098*/ 	.byte	0x00, 0xf0, 0x11, 0x00


	//----- nvinfo : EIATTR_KPARAM_INFO
	.align		4
.L_295:
        /*009c*/ 	.byte	0x04, 0x17
        /*009e*/ 	.short	(.L_297 - .L_296)
.L_296:
        /*00a0*/ 	.word	0x00000000
        /*00a4*/ 	.short	0x0004
        /*00a6*/ 	.short	0x0bfc
        /*00a8*/ 	.byte	0x00, 0xf0, 0x11, 0x00


	//----- nvinfo : EIATTR_KPARAM_INFO
	.align		4
.L_297:
        /*00ac*/ 	.byte	0x04, 0x17
        /*00ae*/ 	.short	(.L_299 - .L_298)
.L_298:
        /*00b0*/ 	.word	0x00000000
        /*00b4*/ 	.short	0x0003
        /*00b6*/ 	.short	0x0bf8
        /*00b8*/ 	.byte	0x00, 0xf0, 0x05, 0x00


	//----- nvinfo : EIATTR_KPARAM_INFO
	.align		4
.L_299:
        /*00bc*/ 	.byte	0x04, 0x17
        /*00be*/ 	.short	(.L_301 - .L_300)
.L_300:
        /*00c0*/ 	.word	0x00000000
        /*00c4*/ 	.short	0x0002
        /*00c6*/ 	.short	0x0010
        /*00c8*/ 	.byte	0x00, 0xf0, 0xa1, 0x2f


	//----- nvinfo : EIATTR_KPARAM_INFO
	.align		4
.L_301:
        /*00cc*/ 	.byte	0x04, 0x17
        /*00ce*/ 	.short	(.L_303 - .L_302)
.L_302:
        /*00d0*/ 	.word	0x00000000
        /*00d4*/ 	.short	0x0001
        /*00d6*/ 	.short	0x0008
        /*00d8*/ 	.byte	0x00, 0xf0, 0x21, 0x00


	//----- nvinfo : EIATTR_KPARAM_INFO
	.align		4
.L_303:
        /*00dc*/ 	.byte	0x04, 0x17
        /*00de*/ 	.short	(.L_305 - .L_304)
.L_304:
        /*00e0*/ 	.word	0x00000000
        /*00e4*/ 	.short	0x0000
        /*00e6*/ 	.short	0x0000
        /*00e8*/ 	.byte	0x00, 0xf0, 0x21, 0x00


	//----- nvinfo : EIATTR_MAXREG_COUNT
	.align		4
.L_305:
        /*00ec*/ 	.byte	0x03, 0x1b
        /*00ee*/ 	.short	0x00ff


	//----- nvinfo : EIATTR_MERCURY_ISA_VERSION
	.align		4
        /*00f0*/ 	.byte	0x03, 0x5f
        /*00f2*/ 	.short	0x0000


	//----- nvinfo : EIATTR_EXIT_INSTR_OFFSETS
	.align		4
        /*00f4*/ 	.byte	0x04, 0x1c
        /*00f6*/ 	.short	(.L_307 - .L_306)


	//   ....[0]....
.L_306:
        /*00f8*/ 	.word	0x00000060


	//   ....[1]....
        /*00fc*/ 	.word	0x00000b50


	//   ....[2]....
        /*0100*/ 	.word	0x00001e90


	//----- nvinfo : EIATTR_CRS_STACK_SIZE
	.align		4
.L_307:
        /*0104*/ 	.byte	0x04, 0x1e
        /*0106*/ 	.short	(.L_309 - .L_308)
.L_308:
        /*0108*/ 	.word	0x00000000
.L_309:


//--------------------- .nv.info._Z25multi_tensor_apply_kernelI18TensorListMetadataILi4EE21AdamCapturableFunctorIN3c104HalfEfEJffPiifPf10adamMode_tfS7_EEvlPViT_T0_DpT1_ --------------------------
	.section	.nv.info._Z25multi_tensor_apply_kernelI18TensorListMetadataILi4EE21AdamCapturableFunctorIN3c104HalfEfEJffPiifPf10adamMode_tfS7_EEvlPViT_T0_DpT1_,"",@"SHT_CUDA_INFO"
	.sectionflags	@""
	.align	4


	//----- nvinfo : EIATTR_CUDA_API_VERSION
	.align		4
        /*0000*/ 	.byte	0x04, 0x37
        /*0002*/ 	.short	(.L_311 - .L_310)
.L_310:
        /*0004*/ 	.word	0x00000082


	//----- nvinfo : EIATTR_SW2861232_WAR
	.align		4
.L_311:
        /*0008*/ 	.byte	0x01, 0x35
	.zero		2


	//----- nvinfo : EIATTR_PARAM_CBANK
	.align		4
        /*000c*/ 	.byte	0x04, 0x0a
        /*000e*/ 	.short	(.L_313 - .L_312)
	.align		4
.L_312:
        /*0010*/ 	.word	index@(.nv.constant0._Z25multi_tensor_apply_kernelI18TensorListMetadataILi4EE21AdamCapturableFunctorIN3c104HalfEfEJffPiifPf10adamMode_tfS7_EEvlPViT_T0_DpT1_)
        /*0014*/ 	.short	0x0160
        /*0016*/ 	.short	0x0c30


	//----- nvinfo : EIATTR_CBANK_PARAM_SIZE
	.align		4
.L_313:
        /*0018*/ 	.byte	0x03, 0x19
        /*001a*/ 	.short	0x0c30


	//----- nvinfo : EIATTR_KPARAM_INFO
	.align		4
        /*001c*/ 	.byte	0x04, 0x17
        /*001e*/ 	.short	(.L_315 - .L_314)
.L_314:
        /*0020*/ 	.word	0x00000000
        /*0024*/ 	.short	0x000c
        /*0026*/ 	.short	0x0c28
        /*0028*/ 	.byte	0x00, 0xf0, 0x21, 0x00


	//----- nvinfo : EIATTR_KPARAM_INFO
	.align		4
.L_315:
        /*002c*/ 	.byte	0x04, 0x17
        /*002e*/ 	.short	(.L_317 - .L_316)
.L_316:
        /*0030*/ 	.word	0x00000000
        /*0034*/ 	.short	0x000b
        /*0036*/ 	.short	0x0c24
        /*0038*/ 	.byte	0x00, 0xf0, 0x11, 0x00


	//----- nvinfo : EIATTR_KPARAM_INFO
	.align		4
.L_317:
        /*003c*/ 	.byte	0x04, 0x17
        /*003e*/ 	.short	(.L_319 - .L_318)
.L_318:
        /*0040*/ 	.word	0x00000000
        /*0044*/ 	.short	0x000a
        /*0046*/ 	.short	0x0c20
        /*0048*/ 	.byte	0x00, 0xf0, 0x11, 0x00


	//----- nvinfo : EIATTR_KPARAM_INFO
	.align		4
.L_319:
        /*004c*/ 	.byte	0x04, 0x17
        /*004e*/ 	.short	(.L_321 - .L_320)
.L_320:
        /*0050*/ 	.word	0x00000000
        /*0054*/ 	.short	0x0009
        /*0056*/ 	.short	0x0c18
        /*0058*/ 	.byte	0x00, 0xf0, 0x21, 0x00


	//----- nvinfo : EIATTR_KPARAM_INFO
	.align		4
.L_321:
        /*005c*/ 	.byte	0x04, 0x17
        /*005e*/ 	.short	(.L_323 - .L_322)
.L_322:
        /*0060*/ 	.word	0x00000000
        /*0064*/ 	.short	0x0008
        /*0066*/ 	.short	0x0c14
        /*0068*/ 	.byte	0x00, 0xf0, 0x11, 0x00


	//----- nvinfo : EIATTR_KPARAM_INFO
	.align		4
.L_323:
        /*006c*/ 	.byte	0x04, 0x17
        /*006e*/ 	.short	(.L_325 - .L_324)
.L_324:
        /*0070*/ 	.word	0x00000000
        /*0074*/ 	.short	0x0007
        /*0076*/ 	.short	0x0c10
        /*0078*/ 	.byte	0x00, 0xf0, 0x11, 0x00


	//----- nvinfo : EIATTR_KPARAM_INFO
	.align		4
.L_325:
        /*007c*/ 	.byte	0x04, 0x17
        /*007e*/ 	.short	(.L_327 - .L_326)
.L_326:
        /*0080*/ 	.word	0x00000000
        /*0084*/ 	.short	0x0006
        /*0086*/ 	.short	0x0c08
        /*0088*/ 	.byte	0x00, 0xf0, 0x21, 0x00


	//----- nvinfo : EIATTR_KPARAM_INFO
	.align		4
.L_327:
        /*008c*/ 	.byte	0x04, 0x17
        /*008e*/ 	.short	(.L_329 - .L_328)
.L_328:
        /*0090*/ 	.word	0x00000000
        /*0094*/ 	.short	0x0005
        /*0096*/ 	.short	0x0c00
        /*0098*/ 	.byte	0x00, 0xf0, 0x11, 0x00


	//----- nvinfo : EIATTR_KPARAM_INFO
	.align		4
.L_329:
        /*009c*/ 	.byte	0x04, 0x17
        /*009e*/ 	.short	(.L_331 - .L_330)
.L_330:
        /*00a0*/ 	.word	0x00000000
        /*00a4*/ 	.short	0x0004
        /*00a6*/ 	.short	0x0bfc
        /*00a8*/ 	.byte	0x00, 0xf0, 0x11, 0x00


	//----- nvinfo : EIATTR_KPARAM_INFO
	.align		4
.L_331:
        /*00ac*/ 	.byte	0x04, 0x17
        /*00ae*/ 	.short	(.L_333 - .L_332)
.L_332:
        /*00b0*/ 	.word	0x00000000
        /*00b4*/ 	.short	0x0003
        /*00b6*/ 	.short	0x0bf8
        /*00b8*/ 	.byte	0x00, 0xf0, 0x05, 0x00


	//----- nvinfo : EIATTR_KPARAM_INFO
	.align		4
.L_333:
        /*00bc*/ 	.byte	0x04, 0x17
        /*00be*/ 	.short	(.L_335 - .L_334)
.L_334:
        /*00c0*/ 	.word	0x00000000
        /*00c4*/ 	.short	0x0002
        /*00c6*/ 	.short	0x0010
        /*00c8*/ 	.byte	0x00, 0xf0, 0xa1, 0x2f


	//----- nvinfo : EIATTR_KPARAM_INFO
	.align		4
.L_335:
        /*00cc*/ 	.byte	0x04, 0x17
        /*00ce*/ 	.short	(.L_337 - .L_336)
.L_336:
        /*00d0*/ 	.word	0x00000000
        /*00d4*/ 	.short	0x0001
        /*00d6*/ 	.short	0x0008
        /*00d8*/ 	.byte	0x00, 0xf0, 0x21, 0x00


	//----- nvinfo : EIATTR_KPARAM_INFO
	.align		4
.L_337:
        /*00dc*/ 	.byte	0x04, 0x17
        /*00de*/ 	.short	(.L_339 - .L_338)
.L_338:
        /*00e0*/ 	.word	0x00000000
        /*00e4*/ 	.short	0x0000
        /*00e6*/ 	.short	0x0000
        /*00e8*/ 	.byte	0x00, 0xf0, 0x21, 0x00


	//----- nvinfo : EIATTR_MAXREG_COUNT
	.align		4
.L_339:
        /*00ec*/ 	.byte	0x03, 0x1b
        /*00ee*/ 	.short	0x00ff


	//----- nvinfo : EIATTR_MERCURY_ISA_VERSION
	.align		4
        /*00f0*/ 	.byte	0x03, 0x5f
        /*00f2*/ 	.short	0x0000


	//----- nvinfo : EIATTR_EXIT_INSTR_OFFSETS
	.align		4
        /*00f4*/ 	.byte	0x04, 0x1c
        /*00f6*/ 	.short	(.L_341 - .L_340)


	//   ....[0]....
.L_340:
        /*00f8*/ 	.word	0x00000060


	//   ....[1]....
        /*00fc*/ 	.word	0x00000b50


	//   ....[2]....
        /*0100*/ 	.word	0x00001e90


	//----- nvinfo : EIATTR_CRS_STACK_SIZE
	.align		4
.L_341:
        /*0104*/ 	.byte	0x04, 0x1e
        /*0106*/ 	.short	(.L_343 - .L_342)
.L_342:
        /*0108*/ 	.word	0x00000000
.L_343:


//--------------------- .nv.info._Z25multi_tensor_apply_kernelI18TensorListMetadataILi4EE21AdamCapturableFunctorIffEJffPiifPf10adamMode_tfS5_EEvlPViT_T0_DpT1_ --------------------------
	.section	.nv.info._Z25multi_tensor_apply_kernelI18TensorListMetadataILi4EE21AdamCapturableFunctorIffEJffPiifPf10adamMode_tfS5_EEvlPViT_T0_DpT1_,"",@"SHT_CUDA_INFO"
	.sectionflags	@""
	.align	4


	//----- nvinfo : EIATTR_CUDA_API_VERSION
	.align		4
        /*0000*/ 	.byte	0x04, 0x37
        /*0002*/ 	.short	(.L_345 - .L_344)
.L_344:
        /*0004*/ 	.word	0x00000082


	//----- nvinfo : EIATTR_SW2861232_WAR
	.align		4
.L_345:
        /*0008*/ 	.byte	0x01, 0x35
	.zero		2


	//----- nvinfo : EIATTR_PARAM_CBANK
	.align		4
        /*000c*/ 	.byte	0x04, 0x0a
        /*000e*/ 	.short	(.L_347 - .L_346)
	.align		4
.L_346:
        /*0010*/ 	.word	index@(.nv.constant0._Z25multi_tensor_apply_kernelI18TensorListMetadataILi4EE21AdamCapturableFunctorIffEJffPiifPf10adamMode_tfS5_EEvlPViT_T0_DpT1_)
        /*0014*/ 	.short	0x0160
        /*0016*/ 	.short	0x0c30


	//----- nvinfo : EIATTR_CBANK_PARAM_SIZE
	.align		4
.L_347:
        /*0018*/ 	.byte	0x03, 0x19
        /*001a*/ 	.short	0x0c30


	//----- nvinfo : EIATTR_KPARAM_INFO
	.align		4
        /*001c*/ 	.byte	0x04, 0x17
        /*001e*/ 	.short	(.L_349 - .L_348)
.L_348:
        /*0020*/ 	.word	0x00000000
        /*0024*/ 	.short	0x000c
        /*0026*/ 	.short	0x0c28
        /*0028*/ 	.byte	0x00, 0xf0, 0x21, 0x00


	//----- nvinfo : EIATTR_KPARAM_INFO
	.align		4
.L_349:
        /*002c*/ 	.byte	0x04, 0x17
        /*002e*/ 	.short	(.L_351 - .L_350)
.L_350:
        /*0030*/ 	.word	0x00000000
        /*0034*/ 	.short	0x000b
        /*0036*/ 	.short	0x0c24
        /*0038*/ 	.byte	0x00, 0xf0, 0x11, 0x00


	//----- nvinfo : EIATTR_KPARAM_INFO
	.align		4
.L_351:
        /*003c*/ 	.byte	0x04, 0x17
        /*003e*/ 	.short	(.L_353 - .L_352)
.L_352:
        /*0040*/ 	.word	0x00000000
        /*0044*/ 	.short	0x000a
        /*0046*/ 	.short	0x0c20
        /*0048*/ 	.byte	0x00, 0xf0, 0x11, 0x00


	//----- nvinfo : EIATTR_KPARAM_INFO
	.align		4
.L_353:
        /*004c*/ 	.byte	0x04, 0x17
        /*004e*/ 	.short	(.L_355 - .L_354)
.L_354:
        /*0050*/ 	.word	0x00000000
        /*0054*/ 	.short	0x0009
        /*0056*/ 	.short	0x0c18
        /*0058*/ 	.byte	0x00, 0xf0, 0x21, 0x00


	//----- nvinfo : EIATTR_KPARAM_INFO
	.align		4
.L_355:
        /*005c*/ 	.byte	0x04, 0x17
        /*005e*/ 	.short	(.L_357 - .L_356)
.L_356:
        /*0060*/ 	.word	0x00000000
        /*0064*/ 	.short	0x0008
        /*0066*/ 	.short	0x0c14
        /*0068*/ 	.byte	0x00, 0xf0, 0x11, 0x00


	//----- nvinfo : EIATTR_KPARAM_INFO
	.align		4
.L_357:
        /*006c*/ 	.byte	0x04, 0x17
        /*006e*/ 	.short	(.L_359 - .L_358)
.L_358:
        /*0070*/ 	.word	0x00000000
        /*0074*/ 	.short	0x0007
        /*0076*/ 	.short	0x0c10
        /*0078*/ 	.byte	0x00, 0xf0, 0x11, 0x00


	//----- nvinfo : EIATTR_KPARAM_INFO
	.align		4
.L_359:
        /*007c*/ 	.byte	0x04, 0x17
        /*007e*/ 	.short	(.L_361 - .L_360)
.L_360:
        /*0080*/ 	.word	0x00000000
        /*0084*/ 	.short	0x0006
        /*0086*/ 	.short	0x0c08
        /*0088*/ 	.byte	0x00, 0xf0, 0x21, 0x00


	//----- nvinfo : EIATTR_KPARAM_INFO
	.align		4
.L_361:
        /*008c*/ 	.byte	0x04, 0x17
        /*008e*/ 	.short	(.L_363 - .L_362)
.L_362:
        /*0090*/ 	.word	0x00000000
        /*0094*/ 	.short	0x0005
        /*0096*/ 	.short	0x0c00
        /*0098*/ 	.byte	0x00, 0xf0, 0x11, 0x00


	//----- nvinfo : EIATTR_KPARAM_INFO
	.align		4
.L_363:
        /*009c*/ 	.byte	0x04, 0x17
        /*009e*/ 	.short	(.L_365 - .L_364)
.L_364:
        /*00a0*/ 	.word	0x00000000
        /*00a4*/ 	.short	0x0004
        /*00a6*/ 	.short	0x0bfc
        /*00a8*/ 	.byte	0x00, 0xf0, 0x11, 0x00


	//----- nvinfo : EIATTR_KPARAM_INFO
	.align		4
.L_365:
        /*00ac*/ 	.byte	0x04, 0x17
        /*00ae*/ 	.short	(.L_367 - .L_366)
.L_366:
        /*00b0*/ 	.word	0x00000000
        /*00b4*/ 	.short	0x0003
        /*00b6*/ 	.short	0x0bf8
        /*00b8*/ 	.byte	0x00, 0xf0, 0x05, 0x00


	//----- nvinfo : EIATTR_KPARAM_INFO
	.align		4
.L_367:
        /*00bc*/ 	.byte	0x04, 0x17
        /*00be*/ 	.short	(.L_369 - .L_368)
.L_368:
        /*00c0*/ 	.word	0x00000000
        /*00c4*/ 	.short	0x0002
        /*00c6*/ 	.short	0x0010
        /*00c8*/ 	.byte	0x00, 0xf0, 0xa1, 0x2f


	//----- nvinfo : EIATTR_KPARAM_INFO
	.align		4
.L_369:
        /*00cc*/ 	.byte	0x04, 0x17
        /*00ce*/ 	.short	(.L_371 - .L_370)
.L_370:
        /*00d0*/ 	.word	0x00000000
        /*00d4*/ 	.short	0x0001
        /*00d6*/ 	.short	0x0008
        /*00d8*/ 	.byte	0x00, 0xf0, 0x21, 0x00


	//----- nvinfo : EIATTR_KPARAM_INFO
	.align		4
.L_371:
        /*00dc*/ 	.byte	0x04, 0x17
        /*00de*/ 	.short	(.L_373 - .L_372)
.L_372:
        /*00e0*/ 	.word	0x00000000
        /*00e4*/ 	.short	0x0000
        /*00e6*/ 	.short	0x0000
        /*00e8*/ 	.byte	0x00, 0xf0, 0x21, 0x00


	//----- nvinfo : EIATTR_MAXREG_COUNT
	.align		4
.L_373:
        /*00ec*/ 	.byte	0x03, 0x1b
        /*00ee*/ 	.short	0x00ff


	//----- nvinfo : EIATTR_MERCURY_ISA_VERSION
	.align		4
        /*00f0*/ 	.byte	0x03, 0x5f
        /*00f2*/ 	.short	0x0000


	//----- nvinfo : EIATTR_EXIT_INSTR_OFFSETS
	.align		4
        /*00f4*/ 	.byte	0x04, 0x1c
        /*00f6*/ 	.short	(.L_375 - .L_374)


	//   ....[0]....
.L_374:
        /*00f8*/ 	.word	0x00000060


	//   ....[1]....
        /*00fc*/ 	.word	0x00000b50


	//   ....[2]....
        /*0100*/ 	.word	0x00001ba0


	//----- nvinfo : EIATTR_CRS_STACK_SIZE
	.align		4
.L_375:
        /*0104*/ 	.byte	0x04, 0x1e
        /*0106*/ 	.short	(.L_377 - .L_376)
.L_376:
        /*0108*/ 	.word	0x00000000
.L_377:


//--------------------- .nv.info._Z25multi_tensor_apply_kernelI18TensorListMetadataILi4EE21AdamCapturableFunctorIdfEJffPiifPf10adamMode_tfS5_EEvlPViT_T0_DpT1_ --------------------------
	.section	.nv.info._Z25multi_tensor_apply_kernelI18TensorListMetadataILi4EE21AdamCapturableFunctorIdfEJffPiifPf10adamMode_tfS5_EEvlPViT_T0_DpT1_,"",@"SHT_CUDA_INFO"
	.sectionflags	@""
	.align	4


	//----- nvinfo : EIATTR_CUDA_API_VERSION
	.align		4
        /*0000*/ 	.byte	0x04, 0x37
        /*0002*/ 	.short	(.L_379 - .L_378)
.L_378:
        /*0004*/ 	.word	0x00000082


	//----- nvinfo : EIATTR_SW2861232_WAR
	.align		4
.L_379:
        /*0008*/ 	.byte	0x01, 0x35
	.zero		2


	//----- nvinfo : EIATTR_PARAM_CBANK
	.align		4
        /*000c*/ 	.byte	0x04, 0x0a
        /*000e*/ 	.short	(.L_381 - .L_380)
	.align		4
.L_380:
        /*0010*/ 	.word	index@(.nv.constant0._Z25multi_tensor_apply_kernelI18TensorListMetadataILi4EE21AdamCapturableFunctorIdfEJffPiifPf10adamMode_tfS5_EEvlPViT_T0_DpT1_)
        /*0014*/ 	.short	0x0160
        /*0016*/ 	.short	0x0c30


	//----- nvinfo : EIATTR_CBANK_PARAM_SIZE
	.align		4
.L_381:
        /*0018*/ 	.byte	0x03, 0x19
        /*001a*/ 	.short	0x0c30


	//----- nvinfo : EIATTR_KPARAM_INFO
	.align		4
        /*001c*/ 	.byte	0x04, 0x17
        /*001e*/ 	.short	(.L_383 - .L_382)
.L_382:
        /*0020*/ 	.word	0x00000000
        /*0024*/ 	.short	0x000c
        /*0026*/ 	.short	0x0c28
        /*0028*/ 	.byte	0x00, 0xf0, 0x21, 0x00


	//----- nvinfo : EIATTR_KPARAM_INFO
	.align		4
.L_383:
        /*002c*/ 	.byte	0x04, 0x17
        /*002e*/ 	.short	(.L_385 - .L_384)
.L_384:
        /*0030*/ 	.word	0x00000000
        /*0034*/ 	.short	0x000b
        /*0036*/ 	.short	0x0c24
        /*0038*/ 	.byte	0x00, 0xf0, 0x11, 0x00


	//----- nvinfo : EIATTR_KPARAM_INFO
	.align		4
.L_385:
        /*003c*/ 	.byte	0x04, 0x17
        /*003e*/ 	.short	(.L_387 - .L_386)
.L_386:
        /*0040*/ 	.word	0x00000000
        /*0044*/ 	.short	0x000a
        /*0046*/ 	.short	0x0c20
        /*0048*/ 	.byte	0x00, 0xf0, 0x11, 0x00


	//----- nvinfo : EIATTR_KPARAM_INFO
	.align		4
.L_387:
        /*004c*/ 	.byte	0x04, 0x17
        /*004e*/ 	.short	(.L_389 - .L_388)
.L_388:
        /*0050*/ 	.word	0x00000000
        /*0054*/ 	.short	0x0009
        /*0056*/ 	.short	0x0c18
        /*0058*/ 	.byte	0x00, 0xf0, 0x21, 0x00


	//----- nvinfo : EIATTR_KPARAM_INFO
	.align		4
.L_389:
        /*005c*/ 	.byte	0x04, 0x17
        /*005e*/ 	.short	(.L_391 - .L_390)
.L_390:
        /*0060*/ 	.word	0x00000000
        /*0064*/ 	.short	0x0008
        /*0066*/ 	.short	0x0c14
        /*0068*/ 	.byte	0x00, 0xf0, 0x11, 0x00


	//----- nvinfo : EIATTR_KPARAM_INFO
	.align		4
.L_391:
        /*006c*/ 	.byte	0x04, 0x17
        /*006e*/ 	.short	(.L_393 - .L_392)
.L_392:
        /*0070*/ 	.word	0x00000000
        /*0074*/ 	.short	0x0007
        /*0076*/ 	.short	0x0c10
        /*0078*/ 	.byte	0x00, 0xf0, 0x11, 0x00


	//----- nvinfo : EIATTR_KPARAM_INFO
	.align		4
.L_393:
        /*007c*/ 	.byte	0x04, 0x17
        /*007e*/ 	.short	(.L_395 - .L_394)
.L_394:
        /*0080*/ 	.word	0x00000000
        /*0084*/ 	.short	0x0006
        /*0086*/ 	.short	0x0c08
        /*0088*/ 	.byte	0x00, 0xf0, 0x21, 0x00


	//----- nvinfo : EIATTR_KPARAM_INFO
	.align		4
.L_395:
        /*008c*/ 	.byte	0x04, 0x17
        /*008e*/ 	.short	(.L_397 - .L_396)
.L_396:
        /*0090*/ 	.word	0x00000000
        /*0094*/ 	.short	0x0005
        /*0096*/ 	.short	0x0c00
        /*0098*/ 	.byte	0x00, 0xf0, 0x11, 0x00


	//----- nvinfo : EIATTR_KPARAM_INFO
	.align		4
.L_397:
        /*009c*/ 	.byte	0x04, 0x17
        /*009e*/ 	.short	(.L_399 - .L_398)
.L_398:
        /*00a0*/ 	.word	0x00000000
        /*00a4*/ 	.short	0x0004
        /*00a6*/ 	.short	0x0bfc
        /*00a8*/ 	.byte	0x00, 0xf0, 0x11, 0x00


	//----- nvinfo : EIATTR_KPARAM_INFO
	.align		4
.L_399:
        /*00ac*/ 	.byte	0x04, 0x17
        /*00ae*/ 	.short	(.L_401 - .L_400)
.L_400:
        /*00b0*/ 	.word	0x00000000
        /*00b4*/ 	.short	0x0003
        /*00b6*/ 	.short	0x0bf8
        /*00b8*/ 	.byte	0x00, 0xf0, 0x05, 0x00


	//----- nvinfo : EIATTR_KPARAM_INFO
	.align		4
.L_401:
        /*00bc*/ 	.byte	0x04, 0x17
        /*00be*/ 	.short	(.L_403 - .L_402)
.L_402:
        /*00c0*/ 	.word	0x00000000
        /*00c4*/ 	.short	0x0002
        /*00c6*/ 	.short	0x0010
        /*00c8*/ 	.byte	0x00, 0xf0, 0xa1, 0x2f


	//----- nvinfo : EIATTR_KPARAM_INFO
	.align		4
.L_403:
        /*00cc*/ 	.byte	0x04, 0x17
        /*00ce*/ 	.short	(.L_405 - .L_404)
.L_404:
        /*00d0*/ 	.word	0x00000000
        /*00d4*/ 	.short	0x0001
        /*00d6*/ 	.short	0x0008
        /*00d8*/ 	.byte	0x00, 0xf0, 0x21, 0x00


	//----- nvinfo : EIATTR_KPARAM_INFO
	.align		4
.L_405:
        /*00dc*/ 	.byte	0x04, 0x17
        /*00de*/ 	.short	(.L_407 - .L_406)
.L_406:
        /*00e0*/ 	.word	0x00000000
        /*00e4*/ 	.short	0x0000
        /*00e6*/ 	.short	0x0000
        /*00e8*/ 	.byte	0x00, 0xf0, 0x21, 0x00


	//----- nvinfo : EIATTR_MAXREG_COUNT
	.align		4
.L_407:
        /*00ec*/ 	.byte	0x03, 0x1b
        /*00ee*/ 	.short	0x00ff


	//----- nvinfo : EIATTR_MERCURY_ISA_VERSION
	.align		4
        /*00f0*/ 	.byte	0x03, 0x5f
        /*00f2*/ 	.short	0x0000


	//----- nvinfo : EIATTR_EXIT_INSTR_OFFSETS
	.align		4
        /*00f4*/ 	.byte	0x04, 0x1c
        /*00f6*/ 	.short	(.L_409 - .L_408)


	//   ....[0]....
.L_408:
        /*00f8*/ 	.word	0x00000060


	//   ....[1]....
        /*00fc*/ 	.word	0x00000b50


	//   ....[2]....
        /*0100*/ 	.word	0x00001f50


	//----- nvinfo : EIATTR_CRS_STACK_SIZE
	.align		4
.L_409:
        /*0104*/ 	.byte	0x04, 0x1e
        /*0106*/ 	.short	(.L_411 - .L_410)
.L_410:
        /*0108*/ 	.word	0x00000000
.L_411:


//--------------------- .nv.info._Z25multi_tensor_apply_kernelI18TensorListMetadataILi4EE11AdamFunctorIN3c108BFloat16EfiEJffffff10adamMode_tfEEvlPViT_T0_DpT1_ --------------------------
	.section	.nv.info._Z25multi_tensor_apply_kernelI18TensorListMetadataILi4EE11AdamFunctorIN3c108BFloat16EfiEJffffff10adamMode_tfEEvlPViT_T0_DpT1_,"",@"SHT_CUDA_INFO"
	.sectionflags	@""
	.align	4


	//----- nvinfo : EIATTR_CUDA_API_VERSION
	.align		4
        /*0000*/ 	.byte	0x04, 0x37
        /*0002*/ 	.short	(.L_413 - .L_412)
.L_412:
        /*0004*/ 	.word	0x00000082


	//----- nvinfo : EIATTR_SW2861232_WAR
	.align		4
.L_413:
        /*0008*/ 	.byte	0x01, 0x35
	.zero		2


	//----- nvinfo : EIATTR_PARAM_CBANK
	.align		4
        /*000c*/ 	.byte	0x04, 0x0a
        /*000e*/ 	.short	(.L_415 - .L_414)
	.align		4
.L_414:
        /*0010*/ 	.word	index@(.nv.constant0._Z25multi_tensor_apply_kernelI18TensorListMetadataILi4EE11AdamFunctorIN3c108BFloat16EfiEJffffff10adamMode_tfEEvlPViT_T0_DpT1_)
        /*0014*/ 	.short	0x0160
        /*0016*/ 	.short	0x0c1c


	//----- nvinfo : EIATTR_CBANK_PARAM_SIZE
	.align		4
.L_415:
        /*0018*/ 	.byte	0x03, 0x19
        /*001a*/ 	.short	0x0c1c


	//----- nvinfo : EIATTR_KPARAM_INFO
	.align		4
        /*001c*/ 	.byte	0x04, 0x17
        /*001e*/ 	.short	(.L_417 - .L_416)
.L_416:
        /*0020*/ 	.word	0x00000000
        /*0024*/ 	.short	0x000b
        /*0026*/ 	.short	0x0c18
        /*0028*/ 	.byte	0x00, 0xf0, 0x11, 0x00


	//----- nvinfo : EIATTR_KPARAM_INFO
	.align		4
.L_417:
        /*002c*/ 	.byte	0x04, 0x17
        /*002e*/ 	.short	(.L_419 - .L_418)
.L_418:
        /*0030*/ 	.word	0x00000000
        /*0034*/ 	.short	0x000a
        /*0036*/ 	.short	0x0c14
        /*0038*/ 	.byte	0x00, 0xf0, 0x11, 0x00


	//----- nvinfo : EIATTR_KPARAM_INFO
	.align		4
.L_419:
        /*003c*/ 	.byte	0x04, 0x17
        /*003e*/ 	.short	(.L_421 - .L_420)
.L_420:
        /*0040*/ 	.word	0x00000000
        /*0044*/ 	.short	0x0009
        /*0046*/ 	.short	0x0c10
        /*0048*/ 	.byte	0x00, 0xf0, 0x11, 0x00


	//----- nvinfo : EIATTR_KPARAM_INFO
	.align		4
.L_421:
        /*004c*/ 	.byte	0x04, 0x17
        /*004e*/ 	.short	(.L_423 - .L_422)
.L_422:
        /*0050*/ 	.word	0x00000000
        /*0054*/ 	.short	0x0008
        /*0056*/ 	.short	0x0c0c
        /*0058*/ 	.byte	0x00, 0xf0, 0x11, 0x00


	//----- nvinfo : EIATTR_KPARAM_INFO
	.align		4
.L_423:
        /*005c*/ 	.byte	0x04, 0x17
        /*005e*/ 	.short	(.L_425 - .L_424)
.L_424:
        /*0060*/ 	.word	0x00000000
        /*0064*/ 	.short	0x0007
        /*0066*/ 	.short	0x0c08
        /*0068*/ 	.byte	0x00, 0xf0, 0x11, 0x00


	//----- nvinfo : EIATTR_KPARAM_INFO
	.align		4
.L_425:
        /*006c*/ 	.byte	0x04, 0x17
        /*006e*/ 	.short	(.L_427 - .L_426)
.L_426:
        /*0070*/ 	.word	0x00000000
        /*0074*/ 	.short	0x0006
        /*0076*/ 	.short	0x0c04
        /*0078*/ 	.byte	0x00, 0xf0, 0x11, 0x00


	//----- nvinfo : EIATTR_KPARAM_INFO
	.align		4
.L_427:
        /*007c*/ 	.byte	0x04, 0x17
        /*007e*/ 	.short	(.L_429 - .L_428)
.L_428:
        /*0080*/ 	.word	0x00000000
        /*0084*/ 	.short	0x0005
        /*0086*/ 	.short	0x0c00
        /*0088*/ 	.byte	0x00, 0xf0, 0x11, 0x00


	//----- nvinfo : EIATTR_KPARAM_INFO
	.align		4
.L_429:
        /*008c*/ 	.byte	0x04, 0x17
        /*008e*/ 	.short	(.L_431 - .L_430)
.L_430:
        /*0090*/ 	.word	0x00000000
        /*0094*/ 	.short	0x0004
        /*0096*/ 	.short	0x0bfc
        /*0098*/ 	.byte	0x00, 0xf0, 0x11, 0x00


	//----- nvinfo : EIATTR_KPARAM_INFO
	.align		4
.L_431:
        /*009c*/ 	.byte	0x04, 0x17
        /*009e*/ 	.short	(.L_433 - .L_432)
.L_432:
        /*00a0*/ 	.word	0x00000000
        /*00a4*/ 	.short	0x0003
        /*00a6*/ 	.short	0x0bf8
        /*00a8*/ 	.byte	0x00, 0xf0, 0x05, 0x00


	//----- nvinfo : EIATTR_KPARAM_INFO
	.align		4
.L_433:
        /*00ac*/ 	.byte	0x04, 0x17
        /*00ae*/ 	.short	(.L_435 - .L_434)
.L_434:
        /*00b0*/ 	.word	0x00000000
        /*00b4*/ 	.short	0x0002
        /*00b6*/ 	.short	0x0010
        /*00b8*/ 	.byte	0x00, 0xf0, 0xa1, 0x2f


	//----- nvinfo : EIATTR_KPARAM_INFO
	.align		4
.L_435:
        /*00bc*/ 	.byte	0x04, 0x17
        /*00be*/ 	.short	(.L_437 - .L_436)
.L_436:
        /*00c0*/ 	.word	0x00000000
        /*00c4*/ 	.short	0x0001
        /*00c6*/ 	.short	0x0008
        /*00c8*/ 	.byte	0x00, 0xf0, 0x21, 0x00


	//----- nvinfo : EIATTR_KPARAM_INFO
	.align		4
.L_437:
        /*00cc*/ 	.byte	0x04, 0x17
        /*00ce*/ 	.short	(.L_439 - .L_438)
.L_438:
        /*00d0*/ 	.word	0x00000000
        /*00d4*/ 	.short	0x0000
        /*00d6*/ 	.short	0x0000
        /*00d8*/ 	.byte	0x00, 0xf0, 0x21, 0x00


	//----- nvinfo : EIATTR_MAXREG_COUNT
	.align		4
.L_439:
        /*00dc*/ 	.byte	0x03, 0x1b
        /*00de*/ 	.short	0x00ff


	//----- nvinfo : EIATTR_MERCURY_ISA_VERSION
	.align		4
        /*00e0*/ 	.byte	0x03, 0x5f
        /*00e2*/ 	.short	0x0000


	//----- nvinfo : EIATTR_EXIT_INSTR_OFFSETS
	.align		4
        /*00e4*/ 	.byte	0x04, 0x1c
        /*00e6*/ 	.short	(.L_441 - .L_440)


	//   ....[0]....
.L_440:
        /*00e8*/ 	.word	0x00000110


	//   ....[1]....
        /*00ec*/ 	.word	0x00001110
.L_441:


//--------------------- .nv.info._Z25multi_tensor_apply_kernelI18TensorListMetadataILi4EE11AdamFunctorIN3c104HalfEfiEJffffff10adamMode_tfEEvlPViT_T0_DpT1_ --------------------------
	.section	.nv.info._Z25multi_tensor_apply_kernelI18TensorListMetadataILi4EE11AdamFunctorIN3c104HalfEfiEJffffff10adamMode_tfEEvlPViT_T0_DpT1_,"",@"SHT_CUDA_INFO"
	.sectionflags	@""
	.align	4


	//----- nvinfo : EIATTR_CUDA_API_VERSION
	.align		4
        /*0000*/ 	.byte	0x04, 0x37
        /*0002*/ 	.short	(.L_443 - .L_442)
.L_442:
        /*0004*/ 	.word	0x00000082


	//----- nvinfo : EIATTR_SW2861232_WAR
	.align		4
.L_443:
        /*0008*/ 	.byte	0x01, 0x35
	.zero		2


	//----- nvinfo : EIATTR_PARAM_CBANK
	.align		4
        /*000c*/ 	.byte	0x04, 0x0a
        /*000e*/ 	.short	(.L_445 - .L_444)
	.align		4
.L_444:
        /*0010*/ 	.word	index@(.nv.constant0._Z25multi_tensor_apply_kernelI18TensorListMetadataILi4EE11AdamFunctorIN3c104HalfEfiEJffffff10adamMode_tfEEvlPViT_T0_DpT1_)
        /*0014*/ 	.short	0x0160
        /*0016*/ 	.short	0x0c1c


	//----- nvinfo : EIATTR_CBANK_PARAM_SIZE
	.align		4
.L_445:
        /*0018*/ 	.byte	0x03, 0x19
        /*001a*/ 	.short	0x0c1c


	//----- nvinfo : EIATTR_KPARAM_INFO
	.align		4
        /*001c*/ 	.byte	0x04, 0x17
        /*001e*/ 	.short	(.L_447 - .L_446)
.L_446:
        /*0020*/ 	.word	0x00000000
        /*0024*/ 	.short	0x000b
        /*0026*/ 	.short	0x0c18
        /*0028*/ 	.byte	0x00, 0xf0, 0x11, 0x00


	//----- nvinfo : EIATTR_KPARAM_INFO
	.align		4
.L_447:
        /*002c*/ 	.byte	0x04, 0x17
        /*002e*/ 	.short	(.L_449 - .L_448)
.L_448:
        /*0030*/ 	.word	0x00000000
        /*0034*/ 	.short	0x000a
        /*0036*/ 	.short	0x0c14
        /*0038*/ 	.byte	0x00, 0xf0, 0x11, 0x00


	//----- nvinfo : EIATTR_KPARAM_INFO
	.align		4
.L_449:
        /*003c*/ 	.byte	0x04, 0x17
        /*003e*/ 	.short	(.L_451 - .L_450)
.L_450:
        /*0040*/ 	.word	0x00000000
        /*0044*/ 	.short	0x0009
        /*0046*/ 	.short	0x0c10
        /*0048*/ 	.byte	0x00, 0xf0, 0x11, 0x00


	//----- nvinfo : EIATTR_KPARAM_INFO
	.align		4
.L_451:
        /*004c*/ 	.byte	0x04, 0x17
        /*004e*/ 	.short	(.L_453 - .L_452)
.L_452:
        /*0050*/ 	.word	0x00000000
        /*0054*/ 	.short	0x0008
        /*0056*/ 	.short	0x0c0c
        /*0058*/ 	.byte	0x00, 0xf0, 0x11, 0x00


	//----- nvinfo : EIATTR_KPARAM_INFO
	.align		4
.L_453:
        /*005c*/ 	.byte	0x04, 0x17
        /*005e*/ 	.short	(.L_455 - .L_454)
.L_454:
        /*0060*/ 	.word	0x00000000
        /*0064*/ 	.short	0x0007
        /*0066*/ 	.short	0x0c08
        /*0068*/ 	.byte	0x00, 0xf0, 0x11, 0x00


	//----- nvinfo : EIATTR_KPARAM_INFO
	.align		4
.L_455:
        /*006c*/ 	.byte	0x04, 0x17
        /*006e*/ 	.short	(.L_457 - .L_456)
.L_456:
        /*0070*/ 	.word	0x00000000
        /*0074*/ 	.short	0x0006
        /*0076*/ 	.short	0x0c04
        /*0078*/ 	.byte	0x00, 0xf0, 0x11, 0x00


	//----- nvinfo : EIATTR_KPARAM_INFO
	.align		4
.L_457:
        /*007c*/ 	.byte	0x04, 0x17
        /*007e*/ 	.short	(.L_459 - .L_458)
.L_458:
        /*0080*/ 	.word	0x00000000
        /*0084*/ 	.short	0x0005
        /*0086*/ 	.short	0x0c00
        /*0088*/ 	.byte	0x00, 0xf0, 0x11, 0x00


	//----- nvinfo : EIATTR_KPARAM_INFO
	.align		4
.L_459:
        /*008c*/ 	.byte	0x04, 0x17
        /*008e*/ 	.short	(.L_461 - .L_460)
.L_460:
        /*0090*/ 	.word	0x00000000
        /*0094*/ 	.short	0x0004
        /*0096*/ 	.short	0x0bfc
        /*0098*/ 	.byte	0x00, 0xf0, 0x11, 0x00


	//----- nvinfo : EIATTR_KPARAM_INFO
	.align		4
.L_461:
        /*009c*/ 	.byte	0x04, 0x17
        /*009e*/ 	.short	(.L_463 - .L_462)
.L_462:
        /*00a0*/ 	.word	0x00000000
        /*00a4*/ 	.short	0x0003
        /*00a6*/ 	.short	0x0bf8
        /*00a8*/ 	.byte	0x00, 0xf0, 0x05, 0x00


	//----- nvinfo : EIATTR_KPARAM_INFO
	.align		4
.L_463:
        /*00ac*/ 	.byte	0x04, 0x17
        /*00ae*/ 	.short	(.L_465 - .L_464)
.L_464:
        /*00b0*/ 	.word	0x00000000
        /*00b4*/ 	.short	0x0002
        /*00b6*/ 	.short	0x0010
        /*00b8*/ 	.byte	0x00, 0xf0, 0xa1, 0x2f


	//----- nvinfo : EIATTR_KPARAM_INFO
	.align		4
.L_465:
        /*00bc*/ 	.byte	0x04, 0x17
        /*00be*/ 	.short	(.L_467 - .L_466)
.L_466:
        /*00c0*/ 	.word	0x00000000
        /*00c4*/ 	.short	0x0001
        /*00c6*/ 	.short	0x0008
        /*00c8*/ 	.byte	0x00, 0xf0, 0x21, 0x00


	//----- nvinfo : EIATTR_KPARAM_INFO
	.align		4
.L_467:
        /*00cc*/ 	.byte	0x04, 0x17
        /*00ce*/ 	.short	(.L_469 - .L_468)
.L_468:
        /*00d0*/ 	.word	0x00000000
        /*00d4*/ 	.short	0x0000
        /*00d6*/ 	.short	0x0000
        /*00d8*/ 	.byte	0x00, 0xf0, 0x21, 0x00


	//----- nvinfo : EIATTR_MAXREG_COUNT
	.align		4
.L_469:
        /*00dc*/ 	.byte	0x03, 0x1b
        /*00de*/ 	.short	0x00ff


	//----- nvinfo : EIATTR_MERCURY_ISA_VERSION
	.align		4
        /*00e0*/ 	.byte	0x03, 0x5f
        /*00e2*/ 	.short	0x0000


	//----- nvinfo : EIATTR_EXIT_INSTR_OFFSETS
	.align		4
        /*00e4*/ 	.byte	0x04, 0x1c
        /*00e6*/ 	.short	(.L_471 - .L_470)


	//   ....[0]....
.L_470:
        /*00e8*/ 	.word	0x00000110


	//   ....[1]....
        /*00ec*/ 	.word	0x000010d0
.L_471:


//--------------------- .nv.info._Z25multi_tensor_apply_kernelI18TensorListMetadataILi4EE11AdamFunctorIffiEJffffff10adamMode_tfEEvlPViT_T0_DpT1_ --------------------------
	.section	.nv.info._Z25multi_tensor_apply_kernelI18TensorListMetadataILi4EE11AdamFunctorIffiEJffffff10adamMode_tfEEvlPViT_T0_DpT1_,"",@"SHT_CUDA_INFO"
	.sectionflags	@""
	.align	4


	//----- nvinfo : EIATTR_CUDA_API_VERSION
	.align		4
        /*0000*/ 	.byte	0x04, 0x37
        /*0002*/ 	.short	(.L_473 - .L_472)
.L_472:
        /*0004*/ 	.word	0x00000082


	//----- nvinfo : EIATTR_SW2861232_WAR
	.align		4
.L_473:
        /*0008*/ 	.byte	0x01, 0x35
	.zero		2


	//----- nvinfo : EIATTR_PARAM_CBANK
	.align		4
        /*000c*/ 	.byte	0x04, 0x0a
        /*000e*/ 	.short	(.L_475 - .L_474)
	.align		4
.L_474:
        /*0010*/ 	.word	index@(.nv.constant0._Z25multi_tensor_apply_kernelI18TensorListMetadataILi4EE11AdamFunctorIffiEJffffff10adamMode_tfEEvlPViT_T0_DpT1_)
        /*0014*/ 	.short	0x0160
        /*0016*/ 	.short	0x0c1c


	//----- nvinfo : EIATTR_CBANK_PARAM_SIZE
	.align		4
.L_475:
        /*0018*/ 	.byte	0x03, 0x19
        /*001a*/ 	.short	0x0c1c


	//----- nvinfo : EIATTR_KPARAM_INFO
	.align		4
        /*001c*/ 	.byte	0x04, 0x17
        /*001e*/ 	.short	(.L_477 - .L_476)
.L_476:
        /*0020*/ 	.word	0x00000000
        /*0024*/ 	.short	0x000b
        /*0026*/ 	.short	0x0c18
        /*0028*/ 	.byte	0x00, 0xf0, 0x11, 0x00


	//----- nvinfo : EIATTR_KPARAM_INFO
	.align		4
.L_477:
        /*002c*/ 	.byte	0x04, 0x17
        /*002e*/ 	.short	(.L_479 - .L_478)
.L_478:
        /*0030*/ 	.word	0x00000000
        /*0034*/ 	.short	0x000a
        /*0036*/ 	.short	0x0c14
        /*0038*/ 	.byte	0x00, 0xf0, 0x11, 0x00


	//----- nvinfo : EIATTR_KPARAM_INFO
	.align		4
.L_479:
        /*003c*/ 	.byte	0x04, 0x17
        /*003e*/ 	.short	(.L_481 - .L_480)
.L_480:
        /*0040*/ 	.word	0x00000000
        /*0044*/ 	.short	0x0009
        /*0046*/ 	.short	0x0c10
        /*0048*/ 	.byte	0x00, 0xf0, 0x11, 0x00


	//----- nvinfo : EIATTR_KPARAM_INFO
	.align		4
.L_481:
        /*004c*/ 	.byte	0x04, 0x17
        /*004e*/ 	.short	(.L_483 - .L_482)
.L_482:
        /*0050*/ 	.word	0x00000000
        /*0054*/ 	.short	0x0008
        /*0056*/ 	.short	0x0c0c
        /*0058*/ 	.byte	0x00, 0xf0, 0x11, 0x00


	//----- nvinfo : EIATTR_KPARAM_INFO
	.align		4
.L_483:
        /*005c*/ 	.byte	0x04, 0x17
        /*005e*/ 	.short	(.L_485 - .L_484)
.L_484:
        /*0060*/ 	.word	0x00000000
        /*0064*/ 	.short	0x0007
        /*0066*/ 	.short	0x0c08
        /*0068*/ 	.byte	0x00, 0xf0, 0x11, 0x00


	//----- nvinfo : EIATTR_KPARAM_INFO
	.align		4
.L_485:
        /*006c*/ 	.byte	0x04, 0x17
        /*006e*/ 	.short	(.L_487 - .L_486)
.L_486:
        /*0070*/ 	.word	0x00000000
        /*0074*/ 	.short	0x0006
        /*0076*/ 	.short	0x0c04
        /*0078*/ 	.byte	0x00, 0xf0, 0x11, 0x00


	//----- nvinfo : EIATTR_KPARAM_INFO
	.align		4
.L_487:
        /*007c*/ 	.byte	0x04, 0x17
        /*007e*/ 	.short	(.L_489 - .L_488)
.L_488:
        /*0080*/ 	.word	0x00000000
        /*0084*/ 	.short	0x0005
        /*0086*/ 	.short	0x0c00
        /*0088*/ 	.byte	0x00, 0xf0, 0x11, 0x00


	//----- nvinfo : EIATTR_KPARAM_INFO
	.align		4
.L_489:
        /*008c*/ 	.byte	0x04, 0x17
        /*008e*/ 	.short	(.L_491 - .L_490)
.L_490:
        /*0090*/ 	.word	0x00000000
        /*0094*/ 	.short	0x0004
        /*0096*/ 	.short	0x0bfc
        /*0098*/ 	.byte	0x00, 0xf0, 0x11, 0x00


	//----- nvinfo : EIATTR_KPARAM_INFO
	.align		4
.L_491:
        /*009c*/ 	.byte	0x04, 0x17
        /*009e*/ 	.short	(.L_493 - .L_492)
.L_492:
        /*00a0*/ 	.word	0x00000000
        /*00a4*/ 	.short	0x0003
        /*00a6*/ 	.short	0x0bf8
        /*00a8*/ 	.byte	0x00, 0xf0, 0x05, 0x00


	//----- nvinfo : EIATTR_KPARAM_INFO
	.align		4
.L_493:
        /*00ac*/ 	.byte	0x04, 0x17
        /*00ae*/ 	.short	(.L_495 - .L_494)
.L_494:
        /*00b0*/ 	.word	0x00000000
        /*00b4*/ 	.short	0x0002
        /*00b6*/ 	.short	0x0010
        /*00b8*/ 	.byte	0x00, 0xf0, 0xa1, 0x2f


	//----- nvinfo : EIATTR_KPARAM_INFO
	.align		4
.L_495:
        /*00bc*/ 	.byte	0x04, 0x17
        /*00be*/ 	.short	(.L_497 - .L_496)
.L_496:
        /*00c0*/ 	.word	0x00000000
        /*00c4*/ 	.short	0x0001
        /*00c6*/ 	.short	0x0008
        /*00c8*/ 	.byte	0x00, 0xf0, 0x21, 0x00


	//----- nvinfo : EIATTR_KPARAM_INFO
	.align		4
.L_497:
        /*00cc*/ 	.byte	0x04, 0x17
        /*00ce*/ 	.short	(.L_499 - .L_498)
.L_498:
        /*00d0*/ 	.word	0x00000000
        /*00d4*/ 	.short	0x0000
        /*00d6*/ 	.short	0x0000
        /*00d8*/ 	.byte	0x00, 0xf0, 0x21, 0x00


	//----- nvinfo : EIATTR_MAXREG_COUNT
	.align		4
.L_499:
        /*00dc*/ 	.byte	0x03, 0x1b
        /*00de*/ 	.short	0x00ff


	//----- nvinfo : EIATTR_MERCURY_ISA_VERSION
	.align		4
        /*00e0*/ 	.byte	0x03, 0x5f
        /*00e2*/ 	.short	0x0000


	//----- nvinfo : EIATTR_EXIT_INSTR_OFFSETS
	.align		4
        /*00e4*/ 	.byte	0x04, 0x1c
        /*00e6*/ 	.short	(.L_501 - .L_500)


	//   ....[0]....
.L_500:
        /*00e8*/ 	.word	0x00000110


	//   ....[1]....
        /*00ec*/ 	.word	0x00000fd0


	//----- nvinfo : EIATTR_CRS_STACK_SIZE
	.align		4
.L_501:
        /*00f0*/ 	.byte	0x04, 0x1e
        /*00f2*/ 	.short	(.L_503 - .L_502)
.L_502:
        /*00f4*/ 	.word	0x00000000
.L_503:


//--------------------- .nv.info._Z25multi_tensor_apply_kernelI18TensorListMetadataILi4EE11AdamFunctorIdfiEJffffff10adamMode_tfEEvlPViT_T0_DpT1_ --------------------------
	.section	.nv.info._Z25multi_tensor_apply_kernelI18TensorListMetadataILi4EE11AdamFunctorIdfiEJffffff10adamMode_tfEEvlPViT_T0_DpT1_,"",@"SHT_CUDA_INFO"
	.sectionflags	@""
	.align	4


	//----- nvinfo : EIATTR_CUDA_API_VERSION
	.align		4
        /*0000*/ 	.byte	0x04, 0x37
        /*0002*/ 	.short	(.L_505 - .L_504)
.L_504:
        /*0004*/ 	.word	0x00000082


	//----- nvinfo : EIATTR_SW2861232_WAR
	.align		4
.L_505:
        /*0008*/ 	.byte	0x01, 0x35
	.zero		2


	//----- nvinfo : EIATTR_PARAM_CBANK
	.align		4
        /*000c*/ 	.byte	0x04, 0x0a
        /*000e*/ 	.short	(.L_507 - .L_506)
	.align		4
.L_506:
        /*0010*/ 	.word	index@(.nv.constant0._Z25multi_tensor_apply_kernelI18TensorListMetadataILi4EE11AdamFunctorIdfiEJffffff10adamMode_tfEEvlPViT_T0_DpT1_)
        /*0014*/ 	.short	0x0160
        /*0016*/ 	.short	0x0c1c


	//----- nvinfo : EIATTR_CBANK_PARAM_SIZE
	.align		4
.L_507:
        /*0018*/ 	.byte	0x03, 0x19
        /*001a*/ 	.short	0x0c1c


	//----- nvinfo : EIATTR_KPARAM_INFO
	.align		4
        /*001c*/ 	.byte	0x04, 0x17
        /*001e*/ 	.short	(.L_509 - .L_508)
.L_508:
        /*0020*/ 	.word	0x00000000
        /*0024*/ 	.short	0x000b
        /*0026*/ 	.short	0x0c18
        /*0028*/ 	.byte	0x00, 0xf0, 0x11, 0x00


	//----- nvinfo : EIATTR_KPARAM_INFO
	.align		4
.L_509:
        /*002c*/ 	.byte	0x04, 0x17
        /*002e*/ 	.short	(.L_511 - .L_510)
.L_510:
        /*0030*/ 	.word	0x00000000
        /*0034*/ 	.short	0x000a
        /*0036*/ 	.short	0x0c14
        /*0038*/ 	.byte	0x00, 0xf0, 0x11, 0x00


	//----- nvinfo : EIATTR_KPARAM_INFO
	.align		4
.L_511:
        /*003c*/ 	.byte	0x04, 0x17
        /*003e*/ 	.short	(.L_513 - .L_512)
.L_512:
        /*0040*/ 	.word	0x00000000
        /*0044*/ 	.short	0x0009
        /*0046*/ 	.short	0x0c10
        /*0048*/ 	.byte	0x00, 0xf0, 0x11, 0x00


	//----- nvinfo : EIATTR_KPARAM_INFO
	.align		4
.L_513:
        /*004c*/ 	.byte	0x04, 0x17
        /*004e*/ 	.short	(.L_515 - .L_514)
.L_514:
        /*0050*/ 	.word	0x00000000
        /*0054*/ 	.short	0x0008
        /*0056*/ 	.short	0x0c0c
        /*0058*/ 	.byte	0x00, 0xf0, 0x11, 0x00


	//----- nvinfo : EIATTR_KPARAM_INFO
	.align		4
.L_515:
        /*005c*/ 	.byte	0x04, 0x17
        /*005e*/ 	.short	(.L_517 - .L_516)
.L_516:
        /*0060*/ 	.word	0x00000000
        /*0064*/ 	.short	0x0007
        /*0066*/ 	.short	0x0c08
        /*0068*/ 	.byte	0x00, 0xf0, 0x11, 0x00


	//----- nvinfo : EIATTR_KPARAM_INFO
	.align		4
.L_517:
        /*006c*/ 	.byte	0x04, 0x17
        /*006e*/ 	.short	(.L_519 - .L_518)
.L_518:
        /*0070*/ 	.word	0x00000000
        /*0074*/ 	.short	0x0006
        /*0076*/ 	.short	0x0c04
        /*0078*/ 	.byte	0x00, 0xf0, 0x11, 0x00


	//----- nvinfo : EIATTR_KPARAM_INFO
	.align		4
.L_519:
        /*007c*/ 	.byte	0x04, 0x17
        /*007e*/ 	.short	(.L_521 - .L_520)
.L_520:
        /*0080*/ 	.word	0x00000000
        /*0084*/ 	.short	0x0005
        /*0086*/ 	.short	0x0c00
        /*0088*/ 	.byte	0x00, 0xf0, 0x11, 0x00


	//----- nvinfo : EIATTR_KPARAM_INFO
	.align		4
.L_521:
        /*008c*/ 	.byte	0x04, 0x17
        /*008e*/ 	.short	(.L_523 - .L_522)
.L_522:
        /*0090*/ 	.word	0x00000000
        /*0094*/ 	.short	0x0004
        /*0096*/ 	.short	0x0bfc
        /*0098*/ 	.byte	0x00, 0xf0, 0x11, 0x00


	//----- nvinfo : EIATTR_KPARAM_INFO
	.align		4
.L_523:
        /*009c*/ 	.byte	0x04, 0x17
        /*009e*/ 	.short	(.L_525 - .L_524)
.L_524:
        /*00a0*/ 	.word	0x00000000
        /*00a4*/ 	.short	0x0003
        /*00a6*/ 	.short	0x0bf8
        /*00a8*/ 	.byte	0x00, 0xf0, 0x05, 0x00


	//----- nvinfo : EIATTR_KPARAM_INFO
	.align		4
.L_525:
        /*00ac*/ 	.byte	0x04, 0x17
        /*00ae*/ 	.short	(.L_527 - .L_526)
.L_526:
        /*00b0*/ 	.word	0x00000000
        /*00b4*/ 	.short	0x0002
        /*00b6*/ 	.short	0x0010
        /*00b8*/ 	.byte	0x00, 0xf0, 0xa1, 0x2f


	//----- nvinfo : EIATTR_KPARAM_INFO
	.align		4
.L_527:
        /*00bc*/ 	.byte	0x04, 0x17
        /*00be*/ 	.short	(.L_529 - .L_528)
.L_528:
        /*00c0*/ 	.word	0x00000000
        /*00c4*/ 	.short	0x0001
        /*00c6*/ 	.short	0x0008
        /*00c8*/ 	.byte	0x00, 0xf0, 0x21, 0x00


	//----- nvinfo : EIATTR_KPARAM_INFO
	.align		4
.L_529:
        /*00cc*/ 	.byte	0x04, 0x17
        /*00ce*/ 	.short	(.L_531 - .L_530)
.L_530:
        /*00d0*/ 	.word	0x00000000
        /*00d4*/ 	.short	0x0000
        /*00d6*/ 	.short	0x0000
        /*00d8*/ 	.byte	0x00, 0xf0, 0x21, 0x00


	//----- nvinfo : EIATTR_MAXREG_COUNT
	.align		4
.L_531:
        /*00dc*/ 	.byte	0x03, 0x1b
        /*00de*/ 	.short	0x00ff


	//----- nvinfo : EIATTR_MERCURY_ISA_VERSION
	.align		4
        /*00e0*/ 	.byte	0x03, 0x5f
        /*00e2*/ 	.short	0x0000


	//----- nvinfo : EIATTR_EXIT_INSTR_OFFSETS
	.align		4
        /*00e4*/ 	.byte	0x04, 0x1c
        /*00e6*/ 	.short	(.L_533 - .L_532)


	//   ....[0]....
.L_532:
        /*00e8*/ 	.word	0x00000110


	//   ....[1]....
        /*00ec*/ 	.word	0x000013a0
.L_533:


//--------------------- .nv.info._Z25multi_tensor_apply_kernelI18TensorListMetadataILi4EE11AdamFunctorIN3c108BFloat16EflEJffffff10adamMode_tfEEvlPViT_T0_DpT1_ --------------------------
	.section	.nv.info._Z25multi_tensor_apply_kernelI18TensorListMetadataILi4EE11AdamFunctorIN3c108BFloat16EflEJffffff10adamMode_tfEEvlPViT_T0_DpT1_,"",@"SHT_CUDA_INFO"
	.sectionflags	@""
	.align	4


	//----- nvinfo : EIATTR_CUDA_API_VERSION
	.align		4
        /*0000*/ 	.byte	0x04, 0x37
        /*0002*/ 	.short	(.L_535 - .L_534)
.L_534:
        /*0004*/ 	.word	0x00000082


	//----- nvinfo : EIATTR_SW2861232_WAR
	.align		4
.L_535:
        /*0008*/ 	.byte	0x01, 0x35
	.zero		2


	//----- nvinfo : EIATTR_PARAM_CBANK
	.align		4
        /*000c*/ 	.byte	0x04, 0x0a
        /*000e*/ 	.short	(.L_537 - .L_536)
	.align		4
.L_536:
        /*0010*/ 	.word	index@(.nv.constant0._Z25multi_tensor_apply_kernelI18TensorListMetadataILi4EE11AdamFunctorIN3c108BFloat16EflEJffffff10adamMode_tfEEvlPViT_T0_DpT1_)
        /*0014*/ 	.short	0x0160
        /*0016*/ 	.short	0x0c1c


	//----- nvinfo : EIATTR_CBANK_PARAM_SIZE
	.align		4
.L_537:
        /*0018*/ 	.byte	0x03, 0x19
        /*001a*/ 	.short	0x0c1c


	//----- nvinfo : EIATTR_KPARAM_INFO
	.align		4
        /*001c*/ 	.byte	0x04, 0x17
        /*001e*/ 	.short	(.L_539 - .L_538)
.L_538:
        /*0020*/ 	.word	0x00000000
        /*0024*/ 	.short	0x000b
        /*0026*/ 	.short	0x0c18
        /*0028*/ 	.byte	0x00, 0xf0, 0x11, 0x00


	//----- nvinfo : EIATTR_KPARAM_INFO
	.align		4
.L_539:
        /*002c*/ 	.byte	0x04, 0x17
        /*002e*/ 	.short	(.L_541 - .L_540)
.L_540:
        /*0030*/ 	.word	0x00000000
        /*0034*/ 	.short	0x000a
        /*0036*/ 	.short	0x0c14
        /*0038*/ 	.byte	0x00, 0xf0, 0x11, 0x00


	//----- nvinfo : EIATTR_KPARAM_INFO
	.align		4
.L_541:
        /*003c*/ 	.byte	0x04, 0x17
        /*003e*/ 	.short	(.L_543 - .L_542)
.L_542:
        /*0040*/ 	.word	0x00000000
        /*0044*/ 	.short	0x0009
        /*0046*/ 	.short	0x0c10
        /*0048*/ 	.byte	0x00, 0xf0, 0x11, 0x00


	//----- nvinfo : EIATTR_KPARAM_INFO
	.align		4
.L_543:
        /*004c*/ 	.byte	0x04, 0x17
        /*004e*/ 	.short	(.L_545 - .L_544)
.L_544:
        /*0050*/ 	.word	0x00000000
        /*0054*/ 	.short	0x0008
        /*0056*/ 	.short	0x0c0c
        /*0058*/ 	.byte	0x00, 0xf0, 0x11, 0x00


	//----- nvinfo : EIATTR_KPARAM_INFO
	.align		4
.L_545:
        /*005c*/ 	.byte	0x04, 0x17
        /*005e*/ 	.short	(.L_547 - .L_546)
.L_546:
        /*0060*/ 	.word	0x00000000
        /*0064*/ 	.short	0x0007
        /*0066*/ 	.short	0x0c08
        /*0068*/ 	.byte	0x00, 0xf0, 0x11, 0x00


	//----- nvinfo : EIATTR_KPARAM_INFO
	.align		4
.L_547:
        /*006c*/ 	.byte	0x04, 0x17
        /*006e*/ 	.short	(.L_549 - .L_548)
.L_548:
        /*0070*/ 	.word	0x00000000
        /*0074*/ 	.short	0x0006
        /*0076*/ 	.short	0x0c04
        /*0078*/ 	.byte	0x00, 0xf0, 0x11, 0x00


	//----- nvinfo : EIATTR_KPARAM_INFO
	.align		4
.L_549:
        /*007c*/ 	.byte	0x04, 0x17
        /*007e*/ 	.short	(.L_551 - .L_550)
.L_550:
        /*0080*/ 	.word	0x00000000
        /*0084*/ 	.short	0x0005
        /*0086*/ 	.short	0x0c00
        /*0088*/ 	.byte	0x00, 0xf0, 0x11, 0x00


	//----- nvinfo : EIATTR_KPARAM_INFO
	.align		4
.L_551:
        /*008c*/ 	.byte	0x04, 0x17
        /*008e*/ 	.short	(.L_553 - .L_552)
.L_552:
        /*0090*/ 	.word	0x00000000
        /*0094*/ 	.short	0x0004
        /*0096*/ 	.short	0x0bfc
        /*0098*/ 	.byte	0x00, 0xf0, 0x11, 0x00


	//----- nvinfo : EIATTR_KPARAM_INFO
	.align		4
.L_553:
        /*009c*/ 	.byte	0x04, 0x17
        /*009e*/ 	.short	(.L_555 - .L_554)
.L_554:
        /*00a0*/ 	.word	0x00000000
        /*00a4*/ 	.short	0x0003
        /*00a6*/ 	.short	0x0bf8
        /*00a8*/ 	.byte	0x00, 0xf0, 0x05, 0x00


	//----- nvinfo : EIATTR_KPARAM_INFO
	.align		4
.L_555:
        /*00ac*/ 	.byte	0x04, 0x17
        /*00ae*/ 	.short	(.L_557 - .L_556)
.L_556:
        /*00b0*/ 	.word	0x00000000
        /*00b4*/ 	.short	0x0002
        /*00b6*/ 	.short	0x0010
        /*00b8*/ 	.byte	0x00, 0xf0, 0xa1, 0x2f


	//----- nvinfo : EIATTR_KPARAM_INFO
	.align		4
.L_557:
        /*00bc*/ 	.byte	0x04, 0x17
        /*00be*/ 	.short	(.L_559 - .L_558)
.L_558:
        /*00c0*/ 	.word	0x00000000
        /*00c4*/ 	.short	0x0001
        /*00c6*/ 	.short	0x0008
        /*00c8*/ 	.byte	0x00, 0xf0, 0x21, 0x00


	//----- nvinfo : EIATTR_KPARAM_INFO
	.align		4
.L_559:
        /*00cc*/ 	.byte	0x04, 0x17
        /*00ce*/ 	.short	(.L_561 - .L_560)
.L_560:
        /*00d0*/ 	.word	0x00000000
        /*00d4*/ 	.short	0x0000
        /*00d6*/ 	.short	0x0000
        /*00d8*/ 	.byte	0x00, 0xf0, 0x21, 0x00


	//----- nvinfo : EIATTR_MAXREG_COUNT
	.align		4
.L_561:
        /*00dc*/ 	.byte	0x03, 0x1b
        /*00de*/ 	.short	0x00ff


	//----- nvinfo : EIATTR_MERCURY_ISA_VERSION
	.align		4
        /*00e0*/ 	.byte	0x03, 0x5f
        /*00e2*/ 	.short	0x0000


	//----- nvinfo : EIATTR_EXIT_INSTR_OFFSETS
	.align		4
        /*00e4*/ 	.byte	0x04, 0x1c
        /*00e6*/ 	.short	(.L_563 - .L_562)


	//   ....[0]....
.L_562:
        /*00e8*/ 	.word	0x00000180


	//   ....[1]....
        /*00ec*/ 	.word	0x00001320
.L_563:


//--------------------- .nv.info._Z25multi_tensor_apply_kernelI18TensorListMetadataILi4EE11AdamFunctorIN3c104HalfEflEJffffff10adamMode_tfEEvlPViT_T0_DpT1_ --------------------------
	.section	.nv.info._Z25multi_tensor_apply_kernelI18TensorListMetadataILi4EE11AdamFunctorIN3c104HalfEflEJffffff10adamMode_tfEEvlPViT_T0_DpT1_,"",@"SHT_CUDA_INFO"
	.sectionflags	@""
	.align	4


	//----- nvinfo : EIATTR_CUDA_API_VERSION
	.align		4
        /*0000*/ 	.byte	0x04, 0x37
        /*0002*/ 	.short	(.L_565 - .L_564)
.L_564:
        /*0004*/ 	.word	0x00000082


	//----- nvinfo : EIATTR_SW2861232_WAR
	.align		4
.L_565:
        /*0008*/ 	.byte	0x01, 0x35
	.zero		2


	//----- nvinfo : EIATTR_PARAM_CBANK
	.align		4
        /*000c*/ 	.byte	0x04, 0x0a
        /*000e*/ 	.short	(.L_567 - .L_566)
	.align		4
.L_566:
        /*0010*/ 	.word	index@(.nv.constant0._Z25multi_tensor_apply_kernelI18TensorListMetadataILi4EE11AdamFunctorIN3c104HalfEflEJffffff10adamMode_tfEEvlPViT_T0_DpT1_)
        /*0014*/ 	.short	0x0160
        /*0016*/ 	.short	0x0c1c


	//----- nvinfo : EIATTR_CBANK_PARAM_SIZE
	.align		4
.L_567:
        /*0018*/ 	.byte	0x03, 0x19
        /*001a*/ 	.short	0x0c1c


	//----- nvinfo : EIATTR_KPARAM_INFO
	.align		4
        /*001c*/ 	.byte	0x04, 0x17
        /*001e*/ 	.short	(.L_569 - .L_568)
.L_568:
        /*0020*/ 	.word	0x00000000
        /*0024*/ 	.short	0x000b
        /*0026*/ 	.short	0x0c18
        /*0028*/ 	.byte	0x00, 0xf0, 0x11, 0x00


	//----- nvinfo : EIATTR_KPARAM_INFO
	.align		4
.L_569:
        /*002c*/ 	.byte	0x04, 0x17
        /*002e*/ 	.short	(.L_571 - .L_570)
.L_570:
        /*0030*/ 	.word	0x00000000
        /*0034*/ 	.short	0x000a
        /*0036*/ 	.short	0x0c14
        /*0038*/ 	.byte	0x00, 0xf0, 0x11, 0x00


	//----- nvinfo : EIATTR_KPARAM_INFO
	.align		4
.L_571:
        /*003c*/ 	.byte	0x04, 0x17
        /*003e*/ 	.short	(.L_573 - .L_572)
.L_572:
        /*0040*/ 	.word	0x00000000
        /*0044*/ 	.short	0x0009
        /*0046*/ 	.short	0x0c10
        /*0048*/ 	.byte	0x00, 0xf0, 0x11, 0x00


	//----- nvinfo : EIATTR_KPARAM_INFO
	.align		4
.L_573:
        /*004c*/ 	.byte	0x04, 0x17
        /*004e*/ 	.short	(.L_575 - .L_574)
.L_574:
        /*0050*/ 	.word	0x00000000
        /*0054*/ 	.short	0x0008
        /*0056*/ 	.short	0x0c0c
        /*0058*/ 	.byte	0x00, 0xf0, 0x11, 0x00


	//----- nvinfo : EIATTR_KPARAM_INFO
	.align		4
.L_575:
        /*005c*/ 	.byte	0x04, 0x17
        /*005e*/ 	.short	(.L_577 - .L_576)
.L_576:
        /*0060*/ 	.word	0x00000000
        /*0064*/ 	.short	0x0007
        /*0066*/ 	.short	0x0c08
        /*0068*/ 	.byte	0x00, 0xf0, 0x11, 0x00


	//----- nvinfo : EIATTR_KPARAM_INFO
	.align		4
.L_577:
        /*006c*/ 	.byte	0x04, 0x17
        /*006e*/ 	.short	(.L_579 - .L_578)
.L_578:
        /*0070*/ 	.word	0x00000000
        /*0074*/ 	.short	0x0006
        /*0076*/ 	.short	0x0c04
        /*0078*/ 	.byte	0x00, 0xf0, 0x11, 0x00


	//----- nvinfo : EIATTR_KPARAM_INFO
	.align		4
.L_579:
        /*007c*/ 	.byte	0x04, 0x17
        /*007e*/ 	.short	(.L_581 - .L_580)
.L_580:
        /*0080*/ 	.word	0x00000000
        /*0084*/ 	.short	0x0005
        /*0086*/ 	.short	0x0c00
        /*0088*/ 	.byte	0x00, 0xf0, 0x11, 0x00


	//----- nvinfo : EIATTR_KPARAM_INFO
	.align		4
.L_581:
        /*008c*/ 	.byte	0x04, 0x17
        /*008e*/ 	.short	(.L_583 - .L_582)
.L_582:
        /*0090*/ 	.word	0x00000000
        /*0094*/ 	.short	0x0004
        /*0096*/ 	.short	0x0bfc
        /*0098*/ 	.byte	0x00, 0xf0, 0x11, 0x00


	//----- nvinfo : EIATTR_KPARAM_INFO
	.align		4
.L_583:
        /*009c*/ 	.byte	0x04, 0x17
        /*009e*/ 	.short	(.L_585 - .L_584)
.L_584:
        /*00a0*/ 	.word	0x00000000
        /*00a4*/ 	.short	0x0003
        /*00a6*/ 	.short	0x0bf8
        /*00a8*/ 	.byte	0x00, 0xf0, 0x05, 0x00


	//----- nvinfo : EIATTR_KPARAM_INFO
	.align		4
.L_585:
        /*00ac*/ 	.byte	0x04, 0x17
        /*00ae*/ 	.short	(.L_587 - .L_586)
.L_586:
        /*00b0*/ 	.word	0x00000000
        /*00b4*/ 	.short	0x0002
        /*00b6*/ 	.short	0x0010
        /*00b8*/ 	.byte	0x00, 0xf0, 0xa1, 0x2f


	//----- nvinfo : EIATTR_KPARAM_INFO
	.align		4
.L_587:
        /*00bc*/ 	.byte	0x04, 0x17
        /*00be*/ 	.short	(.L_589 - .L_588)
.L_588:
        /*00c0*/ 	.word	0x00000000
        /*00c4*/ 	.short	0x0001
        /*00c6*/ 	.short	0x0008
        /*00c8*/ 	.byte	0x00, 0xf0, 0x21, 0x00


	//----- nvinfo : EIATTR_KPARAM_INFO
	.align		4
.L_589:
        /*00cc*/ 	.byte	0x04, 0x17
        /*00ce*/ 	.short	(.L_591 - .L_590)
.L_590:
        /*00d0*/ 	.word	0x00000000
        /*00d4*/ 	.short	0x0000
        /*00d6*/ 	.short	0x0000
        /*00d8*/ 	.byte	0x00, 0xf0, 0x21, 0x00


	//----- nvinfo : EIATTR_MAXREG_COUNT
	.align		4
.L_591:
        /*00dc*/ 	.byte	0x03, 0x1b
        /*00de*/ 	.short	0x00ff


	//----- nvinfo : EIATTR_MERCURY_ISA_VERSION
	.align		4
        /*00e0*/ 	.byte	0x03, 0x5f
        /*00e2*/ 	.short	0x0000


	//----- nvinfo : EIATTR_EXIT_INSTR_OFFSETS
	.align		4
        /*00e4*/ 	.byte	0x04, 0x1c
        /*00e6*/ 	.short	(.L_593 - .L_592)


	//   ....[0]....
.L_592:
        /*00e8*/ 	.word	0x00000180


	//   ....[1]....
        /*00ec*/ 	.word	0x00001320
.L_593:


//--------------------- .nv.info._Z25multi_tensor_apply_kernelI18TensorListMetadataILi4EE11AdamFunctorIfflEJffffff10adamMode_tfEEvlPViT_T0_DpT1_ --------------------------
	.section	.nv.info._Z25multi_tensor_apply_kernelI18TensorListMetadataILi4EE11AdamFunctorIfflEJffffff10adamMode_tfEEvlPViT_T0_DpT1_,"",@"SHT_CUDA_INFO"
	.sectionflags	@""
	.align	4


	//----- nvinfo : EIATTR_CUDA_API_VERSION
	.align		4
        /*0000*/ 	.byte	0x04, 0x37
        /*0002*/ 	.short	(.L_595 - .L_594)
.L_594:
        /*0004*/ 	.word	0x00000082


	//----- nvinfo : EIATTR_SW2861232_WAR
	.align		4
.L_595:
        /*0008*/ 	.byte	0x01, 0x35
	.zero		2


	//----- nvinfo : EIATTR_PARAM_CBANK
	.align		4
        /*000c*/ 	.byte	0x04, 0x0a
        /*000e*/ 	.short	(.L_597 - .L_596)
	.align		4
.L_596:
        /*0010*/ 	.word	index@(.nv.constant0._Z25multi_tensor_apply_kernelI18TensorListMetadataILi4EE11AdamFunctorIfflEJffffff10adamMode_tfEEvlPViT_T0_DpT1_)
        /*0014*/ 	.short	0x0160
        /*0016*/ 	.short	0x0c1c


	//----- nvinfo : EIATTR_CBANK_PARAM_SIZE
	.align		4
.L_597:
        /*0018*/ 	.byte	0x03, 0x19
        /*001a*/ 	.short	0x0c1c


	//----- nvinfo : EIATTR_KPARAM_INFO
	.align		4
        /*001c*/ 	.byte	0x04, 0x17
        /*001e*/ 	.short	(.L_599 - .L_598)
.L_598:
        /*0020*/ 	.word	0x00000000
        /*0024*/ 	.short	0x000b
        /*0026*/ 	.short	0x0c18
        /*0028*/ 	.byte	0x00, 0xf0, 0x11, 0x00


	//----- nvinfo : EIATTR_KPARAM_INFO
	.align		4
.L_599:
        /*002c*/ 	.byte	0x04, 0x17
        /*002e*/ 	.short	(.L_601 - .L_600)
.L_600:
        /*0030*/ 	.word	0x00000000
        /*0034*/ 	.short	0x000a
        /*0036*/ 	.short	0x0c14
        /*0038*/ 	.byte	0x00, 0xf0, 0x11, 0x00


	//----- nvinfo : EIATTR_KPARAM_INFO
	.align		4
.L_601:
        /*003c*/ 	.byte	0x04, 0x17
        /*003e*/ 	.short	(.L_603 - .L_602)
.L_602:
        /*0040*/ 	.word	0x00000000
        /*0044*/ 	.short	0x0009
        /*0046*/ 	.short	0x0c10
        /*0048*/ 	.byte	0x00, 0xf0, 0x11, 0x00


	//----- nvinfo : EIATTR_KPARAM_INFO
	.align		4
.L_603:
        /*004c*/ 	.byte	0x04, 0x17
        /*004e*/ 	.short	(.L_605 - .L_604)
.L_604:
        /*0050*/ 	.word	0x00000000
        /*0054*/ 	.short	0x0008
        /*0056*/ 	.short	0x0c0c
        /*0058*/ 	.byte	0x00, 0xf0, 0x11, 0x00


	//----- nvinfo : EIATTR_KPARAM_INFO
	.align		4
.L_605:
        /*005c*/ 	.byte	0x04, 0x17
        /*005e*/ 	.short	(.L_607 - .L_606)
.L_606:
        /*0060*/ 	.word	0x00000000
        /*0064*/ 	.short	0x0007
        /*0066*/ 	.short	0x0c08
        /*0068*/ 	.byte	0x00, 0xf0, 0x11, 0x00


	//----- nvinfo : EIATTR_KPARAM_INFO
	.align		4
.L_607:
        /*006c*/ 	.byte	0x04, 0x17
        /*006e*/ 	.short	(.L_609 - .L_608)
.L_608:
        /*0070*/ 	.word	0x00000000
        /*0074*/ 	.short	0x0006
        /*0076*/ 	.short	0x0c04
        /*0078*/ 	.byte	0x00, 0xf0, 0x11, 0x00


	//----- nvinfo : EIATTR_KPARAM_INFO
	.align		4
.L_609:
        /*007c*/ 	.byte	0x04, 0x17
        /*007e*/ 	.short	(.L_611 - .L_610)
.L_610:
        /*0080*/ 	.word	0x00000000
        /*0084*/ 	.short	0x0005
        /*0086*/ 	.short	0x0c00
        /*0088*/ 	.byte	0x00, 0xf0, 0x11, 0x00


	//----- nvinfo : EIATTR_KPARAM_INFO
	.align		4
.L_611:
        /*008c*/ 	.byte	0x04, 0x17
        /*008e*/ 	.short	(.L_613 - .L_612)
.L_612:
        /*0090*/ 	.word	0x00000000
        /*0094*/ 	.short	0x0004
        /*0096*/ 	.short	0x0bfc
        /*0098*/ 	.byte	0x00, 0xf0, 0x11, 0x00


	//----- nvinfo : EIATTR_KPARAM_INFO
	.align		4
.L_613:
        /*009c*/ 	.byte	0x04, 0x17
        /*009e*/ 	.short	(.L_615 - .L_614)
.L_614:
        /*00a0*/ 	.word	0x00000000
        /*00a4*/ 	.short	0x0003
        /*00a6*/ 	.short	0x0bf8
        /*00a8*/ 	.byte	0x00, 0xf0, 0x05, 0x00


	//----- nvinfo : EIATTR_KPARAM_INFO
	.align		4
.L_615:
        /*00ac*/ 	.byte	0x04, 0x17
        /*00ae*/ 	.short	(.L_617 - .L_616)
.L_616:
        /*00b0*/ 	.word	0x00000000
        /*00b4*/ 	.short	0x0002
        /*00b6*/ 	.short	0x0010
        /*00b8*/ 	.byte	0x00, 0xf0, 0xa1, 0x2f


	//----- nvinfo : EIATTR_KPARAM_INFO
	.align		4
.L_617:
        /*00bc*/ 	.byte	0x04, 0x17
        /*00be*/ 	.short	(.L_619 - .L_618)
.L_618:
        /*00c0*/ 	.word	0x00000000
        /*00c4*/ 	.short	0x0001
        /*00c6*/ 	.short	0x0008
        /*00c8*/ 	.byte	0x00, 0xf0, 0x21, 0x00


	//----- nvinfo : EIATTR_KPARAM_INFO
	.align		4
.L_619:
        /*00cc*/ 	.byte	0x04, 0x17
        /*00ce*/ 	.short	(.L_621 - .L_620)
.L_620:
        /*00d0*/ 	.word	0x00000000
        /*00d4*/ 	.short	0x0000
        /*00d6*/ 	.short	0x0000
        /*00d8*/ 	.byte	0x00, 0xf0, 0x21, 0x00


	//----- nvinfo : EIATTR_MAXREG_COUNT
	.align		4
.L_621:
        /*00dc*/ 	.byte	0x03, 0x1b
        /*00de*/ 	.short	0x00ff


	//----- nvinfo : EIATTR_MERCURY_ISA_VERSION
	.align		4
        /*00e0*/ 	.byte	0x03, 0x5f
        /*00e2*/ 	.short	0x0000


	//----- nvinfo : EIATTR_EXIT_INSTR_OFFSETS
	.align		4
        /*00e4*/ 	.byte	0x04, 0x1c
        /*00e6*/ 	.short	(.L_623 - .L_622)


	//   ....[0]....
.L_622:
        /*00e8*/ 	.word	0x00000180


	//   ....[1]....
        /*00ec*/ 	.word	0x00001240


	//----- nvinfo : EIATTR_CRS_STACK_SIZE
	.align		4
.L_623:
        /*00f0*/ 	.byte	0x04, 0x1e
        /*00f2*/ 	.short	(.L_625 - .L_624)
.L_624:
        /*00f4*/ 	.word	0x00000000
.L_625:


//--------------------- .nv.info._Z25multi_tensor_apply_kernelI18TensorListMetadataILi4EE11AdamFunctorIdflEJffffff10adamMode_tfEEvlPViT_T0_DpT1_ --------------------------
	.section	.nv.info._Z25multi_tensor_apply_kernelI18TensorListMetadataILi4EE11AdamFunctorIdflEJffffff10adamMode_tfEEvlPViT_T0_DpT1_,"",@"SHT_CUDA_INFO"
	.sectionflags	@""
	.align	4


	//----- nvinfo : EIATTR_CUDA_API_VERSION
	.align		4
        /*0000*/ 	.byte	0x04, 0x37
        /*0002*/ 	.short	(.L_627 - .L_626)
.L_626:
        /*0004*/ 	.word	0x00000082


	//----- nvinfo : EIATTR_SW2861232_WAR
	.align		4
.L_627:
        /*0008*/ 	.byte	0x01, 0x35
	.zero		2


	//----- nvinfo : EIATTR_PARAM_CBANK
	.align		4
        /*000c*/ 	.byte	0x04, 0x0a
        /*000e*/ 	.short	(.L_629 - .L_628)
	.align		4
.L_628:
        /*0010*/ 	.word	index@(.nv.constant0._Z25multi_tensor_apply_kernelI18TensorListMetadataILi4EE11AdamFunctorIdflEJffffff10adamMode_tfEEvlPViT_T0_DpT1_)
        /*0014*/ 	.short	0x0160
        /*0016*/ 	.short	0x0c1c


	//----- nvinfo : EIATTR_CBANK_PARAM_SIZE
	.align		4
.L_629:
        /*0018*/ 	.byte	0x03, 0x19
        /*001a*/ 	.short	0x0c1c


	//----- nvinfo : EIATTR_KPARAM_INFO
	.align		4
        /*001c*/ 	.byte	0x04, 0x17
        /*001e*/ 	.short	(.L_631 - .L_630)
.L_630:
        /*0020*/ 	.word	0x00000000
        /*0024*/ 	.short	0x000b
        /*0026*/ 	.short	0x0c18
        /*0028*/ 	.byte	0x00, 0xf0, 0x11, 0x00


	//----- nvinfo : EIATTR_KPARAM_INFO
	.align		4
.L_631:
        /*002c*/ 	.byte	0x04, 0x17
        /*002e*/ 	.short	(.L_633 - .L_632)
.L_632:
        /*0030*/ 	.word	0x00000000
        /*0034*/ 	.short	0x000a
        /*0036*/ 	.short	0x0c14
        /*0038*/ 	.byte	0x00, 0xf0, 0x11, 0x00


	//----- nvinfo : EIATTR_KPARAM_INFO
	.align		4
.L_633:
        /*003c*/ 	.byte	0x04, 0x17
        /*003e*/ 	.short	(.L_635 - .L_634)
.L_634:
        /*0040*/ 	.word	0x00000000
        /*0044*/ 	.short	0x0009
        /*0046*/ 	.short	0x0c10
        /*0048*/ 	.byte	0x00, 0xf0, 0x11, 0x00


	//----- nvinfo : EIATTR_KPARAM_INFO
	.align		4
.L_635:
        /*004c*/ 	.byte	0x04, 0x17
        /*004e*/ 	.short	(.L_637 - .L_636)
.L_636:
        /*0050*/ 	.word	0x00000000
        /*0054*/ 	.short	0x0008
        /*0056*/ 	.short	0x0c0c
        /*0058*/ 	.byte	0x00, 0xf0, 0x11, 0x00


	//----- nvinfo : EIATTR_KPARAM_INFO
	.align		4
.L_637:
        /*005c*/ 	.byte	0x04, 0x17
        /*005e*/ 	.short	(.L_639 - .L_638)
.L_638:
        /*0060*/ 	.word	0x00000000
        /*0064*/ 	.short	0x0007
        /*0066*/ 	.short	0x0c08
        /*0068*/ 	.byte	0x00, 0xf0, 0x11, 0x00


	//----- nvinfo : EIATTR_KPARAM_INFO
	.align		4
.L_639:
        /*006c*/ 	.byte	0x04, 0x17
        /*006e*/ 	.short	(.L_641 - .L_640)
.L_640:
        /*0070*/ 	.word	0x00000000
        /*0074*/ 	.short	0x0006
        /*0076*/ 	.short	0x0c04
        /*0078*/ 	.byte	0x00, 0xf0, 0x11, 0x00


	//----- nvinfo : EIATTR_KPARAM_INFO
	.align		4
.L_641:
        /*007c*/ 	.byte	0x04, 0x17
        /*007e*/ 	.short	(.L_643 - .L_642)
.L_642:
        /*0080*/ 	.word	0x00000000
        /*0084*/ 	.short	0x0005
        /*0086*/ 	.short	0x0c00
        /*0088*/ 	.byte	0x00, 0xf0, 0x11, 0x00


	//----- nvinfo : EIATTR_KPARAM_INFO
	.align		4
.L_643:
        /*008c*/ 	.byte	0x04, 0x17
        /*008e*/ 	.short	(.L_645 - .L_644)
.L_644:
        /*0090*/ 	.word	0x00000000
        /*0094*/ 	.short	0x0004
        /*0096*/ 	.short	0x0bfc
        /*0098*/ 	.byte	0x00, 0xf0, 0x11, 0x00


	//----- nvinfo : EIATTR_KPARAM_INFO
	.align		4
.L_645:
        /*009c*/ 	.byte	0x04, 0x17
        /*009e*/ 	.short	(.L_647 - .L_646)
.L_646:
        /*00a0*/ 	.word	0x00000000
        /*00a4*/ 	.short	0x0003
        /*00a6*/ 	.short	0x0bf8
        /*00a8*/ 	.byte	0x00, 0xf0, 0x05, 0x00


	//----- nvinfo : EIATTR_KPARAM_INFO
	.align		4
.L_647:
        /*00ac*/ 	.byte	0x04, 0x17
        /*00ae*/ 	.short	(.L_649 - .L_648)
.L_648:
        /*00b0*/ 	.word	0x00000000
        /*00b4*/ 	.short	0x0002
        /*00b6*/ 	.short	0x0010
        /*00b8*/ 	.byte	0x00, 0xf0, 0xa1, 0x2f


	//----- nvinfo : EIATTR_KPARAM_INFO
	.align		4
.L_649:
        /*00bc*/ 	.byte	0x04, 0x17
        /*00be*/ 	.short	(.L_651 - .L_650)
.L_650:
        /*00c0*/ 	.word	0x00000000
        /*00c4*/ 	.short	0x0001
        /*00c6*/ 	.short	0x0008
        /*00c8*/ 	.byte	0x00, 0xf0, 0x21, 0x00


	//----- nvinfo : EIATTR_KPARAM_INFO
	.align		4
.L_651:
        /*00cc*/ 	.byte	0x04, 0x17
        /*00ce*/ 	.short	(.L_653 - .L_652)
.L_652:
        /*00d0*/ 	.word	0x00000000
        /*00d4*/ 	.short	0x0000
        /*00d6*/ 	.short	0x0000
        /*00d8*/ 	.byte	0x00, 0xf0, 0x21, 0x00


	//----- nvinfo : EIATTR_MAXREG_COUNT
	.align		4
.L_653:
        /*00dc*/ 	.byte	0x03, 0x1b
        /*00de*/ 	.short	0x00ff


	//----- nvinfo : EIATTR_MERCURY_ISA_VERSION
	.align		4
        /*00e0*/ 	.byte	0x03, 0x5f
        /*00e2*/ 	.short	0x0000


	//----- nvinfo : EIATTR_EXIT_INSTR_OFFSETS
	.align		4
        /*00e4*/ 	.byte	0x04, 0x1c
        /*00e6*/ 	.short	(.L_655 - .L_654)


	//   ....[0]....
.L_654:
        /*00e8*/ 	.word	0x00000180


	//   ....[1]....
        /*00ec*/ 	.word	0x000015a0
.L_655:


//--------------------- .nv.callgraph             --------------------------
	.section	.nv.callgraph,"",@"SHT_CUDA_CALLGRAPH"
	.align	4
	.sectionentsize	8
	.align		4
        /*0000*/ 	.word	0x00000000
	.align		4
        /*0004*/ 	.word	0xffffffff
	.align		4
        /*0008*/ 	.word	0x00000000
	.align		4
        /*000c*/ 	.word	0xfffffffe
	.align		4
        /*0010*/ 	.word	0x00000000
	.align		4
        /*0014*/ 	.word	0xfffffffd
	.align		4
        /*0018*/ 	.word	0x00000000
	.align		4
        /*001c*/ 	.word	0xfffffffc


//--------------------- .nv.rel.action            --------------------------
	.section	.nv.rel.action,"",@"SHT_CUDA_RELOCINFO"
	.align	8
	.sectionentsize	8
        /*0000*/ 	.byte	0x73, 0x00, 0x00, 0x00, 0x00, 0x00, 0x00, 0x00, 0x00, 0x00, 0x00, 0x11, 0x25, 0x00, 0x05, 0x36


//--------------------- .nv.constant4             --------------------------
	.section	.nv.constant4,"a",@progbits
	.align	8
	.align		8
.nv.constant4:
        /*0000*/ 	.dword	_ZN51_INTERNAL_acfb3b0d_20_multi_tensor_adam_cu_6ae6a0ff4cuda3std3__45__cpo5beginE
	.align		8
        /*0008*/ 	.dword	_ZN51_INTERNAL_acfb3b0d_20_multi_tensor_adam_cu_6ae6a0ff4cuda3std3__45__cpo3endE
	.align		8
        /*0010*/ 	.dword	_ZN51_INTERNAL_acfb3b0d_20_multi_tensor_adam_cu_6ae6a0ff4cuda3std3__45__cpo6cbeginE
	.align		8
        /*0018*/ 	.dword	_ZN51_INTERNAL_acfb3b0d_20_multi_tensor_adam_cu_6ae6a0ff4cuda3std3__45__cpo4cendE
	.align		8
        /*0020*/ 	.dword	_ZN51_INTERNAL_acfb3b0d_20_multi_tensor_adam_cu_6ae6a0ff4cuda3std3__45__cpo6rbeginE
	.align		8
        /*0028*/ 	.dword	_ZN51_INTERNAL_acfb3b0d_20_multi_tensor_adam_cu_6ae6a0ff4cuda3std3__45__cpo4rendE
	.align		8
        /*0030*/ 	.dword	_ZN51_INTERNAL_acfb3b0d_20_multi_tensor_adam_cu_6ae6a0ff4cuda3std3__45__cpo7crbeginE
	.align		8
        /*0038*/ 	.dword	_ZN51_INTERNAL_acfb3b0d_20_multi_tensor_adam_cu_6ae6a0ff4cuda3std3__45__cpo5crendE
	.align		8
        /*0040*/ 	.dword	_ZN51_INTERNAL_acfb3b0d_20_multi_tensor_adam_cu_6ae6a0ff4cuda3std3__453_GLOBAL__N__acfb3b0d_20_multi_tensor_adam_cu_6ae6a0ff6ignoreE
	.align		8
        /*0048*/ 	.dword	_ZN51_INTERNAL_acfb3b0d_20_multi_tensor_adam_cu_6ae6a0ff4cuda3std3__419piecewise_constructE
	.align		8
        /*0050*/ 	.dword	_ZN51_INTERNAL_acfb3b0d_20_multi_tensor_adam_cu_6ae6a0ff4cuda3std3__48in_placeE
	.align		8
        /*0058*/ 	.dword	_ZN51_INTERNAL_acfb3b0d_20_multi_tensor_adam_cu_6ae6a0ff4cuda3std3__420unreachable_sentinelE
	.align		8
        /*0060*/ 	.dword	_ZN51_INTERNAL_acfb3b0d_20_multi_tensor_adam_cu_6ae6a0ff4cuda3std6ranges3__45__cpo4swapE
	.align		8
        /*0068*/ 	.dword	_ZN51_INTERNAL_acfb3b0d_20_multi_tensor_adam_cu_6ae6a0ff4cuda3std6ranges3__45__cpo9iter_moveE
	.align		8
        /*0070*/ 	.dword	_ZN51_INTERNAL_acfb3b0d_20_multi_tensor_adam_cu_6ae6a0ff4cuda3std6ranges3__45__cpo5beginE
	.align		8
        /*0078*/ 	.dword	_ZN51_INTERNAL_acfb3b0d_20_multi_tensor_adam_cu_6ae6a0ff4cuda3std6ranges3__45__cpo3endE
	.align		8
        /*0080*/ 	.dword	_ZN51_INTERNAL_acfb3b0d_20_multi_tensor_adam_cu_6ae6a0ff4cuda3std6ranges3__45__cpo6cbeginE
	.align		8
        /*0088*/ 	.dword	_ZN51_INTERNAL_acfb3b0d_20_multi_tensor_adam_cu_6ae6a0ff4cuda3std6ranges3__45__cpo4cendE
	.align		8
        /*0090*/ 	.dword	_ZN51_INTERNAL_acfb3b0d_20_multi_tensor_adam_cu_6ae6a0ff4cuda3std6ranges3__45__cpo7advanceE
	.align		8
        /*0098*/ 	.dword	_ZN51_INTERNAL_acfb3b0d_20_multi_tensor_adam_cu_6ae6a0ff4cuda3std6ranges3__45__cpo9iter_swapE
	.align		8
        /*00a0*/ 	.dword	_ZN51_INTERNAL_acfb3b0d_20_multi_tensor_adam_cu_6ae6a0ff4cuda3std6ranges3__45__cpo4nextE
	.align		8
        /*00a8*/ 	.dword	_ZN51_INTERNAL_acfb3b0d_20_multi_tensor_adam_cu_6ae6a0ff4cuda3std6ranges3__45__cpo4prevE
	.align		8
        /*00b0*/ 	.dword	_ZN51_INTERNAL_acfb3b0d_20_multi_tensor_adam_cu_6ae6a0ff4cuda3std6ranges3__45__cpo4dataE
	.align		8
        /*00b8*/ 	.dword	_ZN51_INTERNAL_acfb3b0d_20_multi_tensor_adam_cu_6ae6a0ff4cuda3std6ranges3__45__cpo5cdataE
	.align		8
        /*00c0*/ 	.dword	_ZN51_INTERNAL_acfb3b0d_20_multi_tensor_adam_cu_6ae6a0ff4cuda3std6ranges3__45__cpo4sizeE
	.align		8
        /*00c8*/ 	.dword	_ZN51_INTERNAL_acfb3b0d_20_multi_tensor_adam_cu_6ae6a0ff4cuda3std6ranges3__45__cpo5ssizeE
	.align		8
        /*00d0*/ 	.dword	_ZN51_INTERNAL_acfb3b0d_20_multi_tensor_adam_cu_6ae6a0ff4cuda3std6ranges3__45__cpo8distanceE
	.align		8
        /*00d8*/ 	.dword	_ZN51_INTERNAL_acfb3b0d_20_multi_tensor_adam_cu_6ae6a0ff6thrust23THRUST_300001_SM_800_NS6system6detail10sequential3seqE


//--------------------- .nv.constant2._Z25multi_tensor_apply_kernelI18TensorListMetadataILi5EE27AdamCapturableMasterFunctorIN3c108BFloat16EfEJffPiifPf10adamMode_tfS7_EEvlPViT_T0_DpT1_ --------------------------
	.section	.nv.constant2._Z25multi_tensor_apply_kernelI18TensorListMetadataILi5EE27AdamCapturableMasterFunctorIN3c108BFloat16EfEJffPiifPf10adamMode_tfS7_EEvlPViT_T0_DpT1_,"a",@progbits
	.sectionflags	@""
	.align	4
.nv.constant2._Z25multi_tensor_apply_kernelI18TensorListMetadataILi5EE27AdamCapturableMasterFunctorIN3c108BFloat16EfEJffPiifPf10adamMode_tfS7_EEvlPViT_T0_DpT1_:
        /*0000*/ 	.byte	0x00, 0x00, 0x00, 0xf0, 0xff, 0xff, 0x0f, 0x38, 0x10, 0x00, 0x00, 0x00, 0x00, 0x00, 0x00, 0x00
        /* <DEDUP_REMOVED lines=11> */


//--------------------- .nv.constant0._Z25multi_tensor_apply_kernelI18TensorListMetadataILi5EE27AdamCapturableMasterFunctorIN3c108BFloat16EfEJffPiifPf10adamMode_tfS7_EEvlPViT_T0_DpT1_ --------------------------
	.section	.nv.constant0._Z25multi_tensor_apply_kernelI18TensorListMetadataILi5EE27AdamCapturableMasterFunctorIN3c108BFloat16EfEJffPiifPf10adamMode_tfS7_EEvlPViT_T0_DpT1_,"a",@progbits
	.sectionflags	@""
	.align	4
.nv.constant0._Z25multi_tensor_apply_kernelI18TensorListMetadataILi5EE27AdamCapturableMasterFunctorIN3c108BFloat16EfEJffPiifPf10adamMode_tfS7_EEvlPViT_T0_DpT1_:
	.zero		3472


//--------------------- .nv.constant2._Z25multi_tensor_apply_kernelI18TensorListMetadataILi5EE27AdamCapturableMasterFunctorIN3c104HalfEfEJffPiifPf10adamMode_tfS7_EEvlPViT_T0_DpT1_ --------------------------
	.section	.nv.constant2._Z25multi_tensor_apply_kernelI18TensorListMetadataILi5EE27AdamCapturableMasterFunctorIN3c104HalfEfEJffPiifPf10adamMode_tfS7_EEvlPViT_T0_DpT1_,"a",@progbits
	.sectionflags	@""
	.align	4
.nv.constant2._Z25multi_tensor_apply_kernelI18TensorListMetadataILi5EE27AdamCapturableMasterFunctorIN3c104HalfEfEJffPiifPf10adamMode_tfS7_EEvlPViT_T0_DpT1_:
        /* <DEDUP_REMOVED lines=12> */


//--------------------- .nv.constant0._Z25multi_tensor_apply_kernelI18TensorListMetadataILi5EE27AdamCapturableMasterFunctorIN3c104HalfEfEJffPiifPf10adamMode_tfS7_EEvlPViT_T0_DpT1_ --------------------------
	.section	.nv.constant0._Z25multi_tensor_apply_kernelI18TensorListMetadataILi5EE27AdamCapturableMasterFunctorIN3c104HalfEfEJffPiifPf10adamMode_tfS7_EEvlPViT_T0_DpT1_,"a",@progbits
	.sectionflags	@""
	.align	4
.nv.constant0._Z25multi_tensor_apply_kernelI18TensorListMetadataILi5EE27AdamCapturableMasterFunctorIN3c104HalfEfEJffPiifPf10adamMode_tfS7_EEvlPViT_T0_DpT1_:
	.zero		3472


//--------------------- .nv.constant2._Z25multi_tensor_apply_kernelI18TensorListMetadataILi5EE27AdamCapturableMasterFunctorIffEJffPiifPf10adamMode_tfS5_EEvlPViT_T0_DpT1_ --------------------------
	.section	.nv.constant2._Z25multi_tensor_apply_kernelI18TensorListMetadataILi5EE27AdamCapturableMasterFunctorIffEJffPiifPf10adamMode_tfS5_EEvlPViT_T0_DpT1_,"a",@progbits
	.sectionflags	@""
	.align	4
.nv.constant2._Z25multi_tensor_apply_kernelI18TensorListMetadataILi5EE27AdamCapturableMasterFunctorIffEJffPiifPf10adamMode_tfS5_EEvlPViT_T0_DpT1_:
        /* <DEDUP_REMOVED lines=12> */


//--------------------- .nv.constant0._Z25multi_tensor_apply_kernelI18TensorListMetadataILi5EE27AdamCapturableMasterFunctorIffEJffPiifPf10adamMode_tfS5_EEvlPViT_T0_DpT1_ --------------------------
	.section	.nv.constant0._Z25multi_tensor_apply_kernelI18TensorListMetadataILi5EE27AdamCapturableMasterFunctorIffEJffPiifPf10adamMode_tfS5_EEvlPViT_T0_DpT1_,"a",@progbits
	.sectionflags	@""
	.align	4
.nv.constant0._Z25multi_tensor_apply_kernelI18TensorListMetadataILi5EE27AdamCapturableMasterFunctorIffEJffPiifPf10adamMode_tfS5_EEvlPViT_T0_DpT1_:
	.zero		3472


//--------------------- .nv.constant2._Z25multi_tensor_apply_kernelI18TensorListMetadataILi5EE27AdamCapturableMasterFunctorIdfEJffPiifPf10adamMode_tfS5_EEvlPViT_T0_DpT1_ --------------------------
	.section	.nv.constant2._Z25multi_tensor_apply_kernelI18TensorListMetadataILi5EE27AdamCapturableMasterFunctorIdfEJffPiifPf10adamMode_tfS5_EEvlPViT_T0_DpT1_,"a",@progbits
	.sectionflags	@""
	.align	4
.nv.constant2._Z25multi_tensor_apply_kernelI18TensorListMetadataILi5EE27AdamCapturableMasterFunctorIdfEJffPiifPf10adamMode_tfS5_EEvlPViT_T0_DpT1_:
        /* <DEDUP_REMOVED lines=12> */


//--------------------- .nv.constant0._Z25multi_tensor_apply_kernelI18TensorListMetadataILi5EE27AdamCapturableMasterFunctorIdfEJffPiifPf10adamMode_tfS5_EEvlPViT_T0_DpT1_ --------------------------
	.section	.nv.constant0._Z25multi_tensor_apply_kernelI18TensorListMetadataILi5EE27AdamCapturableMasterFunctorIdfEJffPiifPf10adamMode_tfS5_EEvlPViT_T0_DpT1_,"a",@progbits
	.sectionflags	@""
	.align	4
.nv.constant0._Z25multi_tensor_apply_kernelI18TensorListMetadataILi5EE27AdamCapturableMasterFunctorIdfEJffPiifPf10adamMode_tfS5_EEvlPViT_T0_DpT1_:
	.zero		3472


//--------------------- .nv.constant2._Z25multi_tensor_apply_kernelI18TensorListMetadataILi4EE21AdamCapturableFunctorIN3c108BFloat16EfEJffPiifPf10adamMode_tfS7_EEvlPViT_T0_DpT1_ --------------------------
	.section	.nv.constant2._Z25multi_tensor_apply_kernelI18TensorListMetadataILi4EE21AdamCapturableFunctorIN3c108BFloat16EfEJffPiifPf10adamMode_tfS7_EEvlPViT_T0_DpT1_,"a",@progbits
	.sectionflags	@""
	.align	4
.nv.constant2._Z25multi_tensor_apply_kernelI18TensorListMetadataILi4EE21AdamCapturableFunctorIN3c108BFloat16EfEJffPiifPf10adamMode_tfS7_EEvlPViT_T0_DpT1_:
        /* <DEDUP_REMOVED lines=12> */


//--------------------- .nv.constant0._Z25multi_tensor_apply_kernelI18TensorListMetadataILi4EE21AdamCapturableFunctorIN3c108BFloat16EfEJffPiifPf10adamMode_tfS7_EEvlPViT_T0_DpT1_ --------------------------
	.section	.nv.constant0._Z25multi_tensor_apply_kernelI18TensorListMetadataILi4EE21AdamCapturableFunctorIN3c108BFloat16EfEJffPiifPf10adamMode_tfS7_EEvlPViT_T0_DpT1_,"a",@progbits
	.sectionflags	@""
	.align	4
.nv.constant0._Z25multi_tensor_apply_kernelI18TensorListMetadataILi4EE21AdamCapturableFunctorIN3c108BFloat16EfEJffPiifPf10adamMode_tfS7_EEvlPViT_T0_DpT1_:
	.zero		3472


//--------------------- .nv.constant2._Z25multi_tensor_apply_kernelI18TensorListMetadataILi4EE21AdamCapturableFunctorIN3c104HalfEfEJffPiifPf10adamMode_tfS7_EEvlPViT_T0_DpT1_ --------------------------
	.section	.nv.constant2._Z25multi_tensor_apply_kernelI18TensorListMetadataILi4EE21AdamCapturableFunctorIN3c104HalfEfEJffPiifPf10adamMode_tfS7_EEvlPViT_T0_DpT1_,"a",@progbits
	.sectionflags	@""
	.align	4
.nv.constant2._Z25multi_tensor_apply_kernelI18TensorListMetadataILi4EE21AdamCapturableFunctorIN3c104HalfEfEJffPiifPf10adamMode_tfS7_EEvlPViT_T0_DpT1_:
        /* <DEDUP_REMOVED lines=12> */


//--------------------- .nv.constant0._Z25multi_tensor_apply_kernelI18TensorListMetadataILi4EE21AdamCapturableFunctorIN3c104HalfEfEJffPiifPf10adamMode_tfS7_EEvlPViT_T0_DpT1_ --------------------------
	.section	.nv.constant0._Z25multi_tensor_apply_kernelI18TensorListMetadataILi4EE21AdamCapturableFunctorIN3c104HalfEfEJffPiifPf10adamMode_tfS7_EEvlPViT_T0_DpT1_,"a",@progbits
	.sectionflags	@""
	.align	4
.nv.constant0._Z25multi_tensor_apply_kernelI18TensorListMetadataILi4EE21AdamCapturableFunctorIN3c104HalfEfEJffPiifPf10adamMode_tfS7_EEvlPViT_T0_DpT1_:
	.zero		3472


//--------------------- .nv.constant2._Z25multi_tensor_apply_kernelI18TensorListMetadataILi4EE21AdamCapturableFunctorIffEJffPiifPf10adamMode_tfS5_EEvlPViT_T0_DpT1_ --------------------------
	.section	.nv.constant2._Z25multi_tensor_apply_kernelI18TensorListMetadataILi4EE21AdamCapturableFunctorIffEJffPiifPf10adamMode_tfS5_EEvlPViT_T0_DpT1_,"a",@progbits
	.sectionflags	@""
	.align	4
.nv.constant2._Z25multi_tensor_apply_kernelI18TensorListMetadataILi4EE21AdamCapturableFunctorIffEJffPiifPf10adamMode_tfS5_EEvlPViT_T0_DpT1_:
        /* <DEDUP_REMOVED lines=12> */


//--------------------- .nv.constant0._Z25multi_tensor_apply_kernelI18TensorListMetadataILi4EE21AdamCapturableFunctorIffEJffPiifPf10adamMode_tfS5_EEvlPViT_T0_DpT1_ --------------------------
	.section	.nv.constant0._Z25multi_tensor_apply_kernelI18TensorListMetadataILi4EE21AdamCapturableFunctorIffEJffPiifPf10adamMode_tfS5_EEvlPViT_T0_DpT1_,"a",@progbits
	.sectionflags	@""
	.align	4
.nv.constant0._Z25multi_tensor_apply_kernelI18TensorListMetadataILi4EE21AdamCapturableFunctorIffEJffPiifPf10adamMode_tfS5_EEvlPViT_T0_DpT1_:
	.zero		3472


//--------------------- .nv.constant2._Z25multi_tensor_apply_kernelI18TensorListMetadataILi4EE21AdamCapturableFunctorIdfEJffPiifPf10adamMode_tfS5_EEvlPViT_T0_DpT1_ --------------------------
	.section	.nv.constant2._Z25multi_tensor_apply_kernelI18TensorListMetadataILi4EE21AdamCapturableFunctorIdfEJffPiifPf10adamMode_tfS5_EEvlPViT_T0_DpT1_,"a",@progbits
	.sectionflags	@""
	.align	4
.nv.constant2._Z25multi_tensor_apply_kernelI18TensorListMetadataILi4EE21AdamCapturableFunctorIdfEJffPiifPf10adamMode_tfS5_EEvlPViT_T0_DpT1_:
        /* <DEDUP_REMOVED lines=12> */


//--------------------- .nv.constant0._Z25multi_tensor_apply_kernelI18TensorListMetadataILi4EE21AdamCapturableFunctorIdfEJffPiifPf10adamMode_tfS5_EEvlPViT_T0_DpT1_ --------------------------
	.section	.nv.constant0._Z25multi_tensor_apply_kernelI18TensorListMetadataILi4EE21AdamCapturableFunctorIdfEJffPiifPf10adamMode_tfS5_EEvlPViT_T0_DpT1_,"a",@progbits
	.sectionflags	@""
	.align	4
.nv.constant0._Z25multi_tensor_apply_kernelI18TensorListMetadataILi4EE21AdamCapturableFunctorIdfEJffPiifPf10adamMode_tfS5_EEvlPViT_T0_DpT1_:
	.zero		3472


//--------------------- .nv.constant2._Z25multi_tensor_apply_kernelI18TensorListMetadataILi4EE11AdamFunctorIN3c108BFloat16EfiEJffffff10adamMode_tfEEvlPViT_T0_DpT1_ --------------------------
	.section	.nv.constant2._Z25multi_tensor_apply_kernelI18TensorListMetadataILi4EE11AdamFunctorIN3c108BFloat16EfiEJffffff10adamMode_tfEEvlPViT_T0_DpT1_,"a",@progbits
	.sectionflags	@""
	.align	4
.nv.constant2._Z25multi_tensor_apply_kernelI18TensorListMetadataILi4EE11AdamFunctorIN3c108BFloat16EfiEJffffff10adamMode_tfEEvlPViT_T0_DpT1_:
        /*0000*/ 	.byte	0x10, 0x00, 0x00, 0x00, 0x00, 0x00, 0x00, 0x00


//--------------------- .nv.constant0._Z25multi_tensor_apply_kernelI18TensorListMetadataILi4EE11AdamFunctorIN3c108BFloat16EfiEJffffff10adamMode_tfEEvlPViT_T0_DpT1_ --------------------------
	.section	.nv.constant0._Z25multi_tensor_apply_kernelI18TensorListMetadataILi4EE11AdamFunctorIN3c108BFloat16EfiEJffffff10adamMode_tfEEvlPViT_T0_DpT1_,"a",@progbits
	.sectionflags	@""
	.align	4
.nv.constant0._Z25multi_tensor_apply_kernelI18TensorListMetadataILi4EE11AdamFunctorIN3c108BFloat16EfiEJffffff10adamMode_tfEEvlPViT_T0_DpT1_:
	.zero		3452


//--------------------- .nv.constant2._Z25multi_tensor_apply_kernelI18TensorListMetadataILi4EE11AdamFunctorIN3c104HalfEfiEJffffff10adamMode_tfEEvlPViT_T0_DpT1_ --------------------------
	.section	.nv.constant2._Z25multi_tensor_apply_kernelI18TensorListMetadataILi4EE11AdamFunctorIN3c104HalfEfiEJffffff10adamMode_tfEEvlPViT_T0_DpT1_,"a",@progbits
	.sectionflags	@""
	.align	4
.nv.constant2._Z25multi_tensor_apply_kernelI18TensorListMetadataILi4EE11AdamFunctorIN3c104HalfEfiEJffffff10adamMode_tfEEvlPViT_T0_DpT1_:
        /*0000*/ 	.byte	0x10, 0x00, 0x00, 0x00, 0x00, 0x00, 0x00, 0x00


//--------------------- .nv.constant0._Z25multi_tensor_apply_kernelI18TensorListMetadataILi4EE11AdamFunctorIN3c104HalfEfiEJffffff10adamMode_tfEEvlPViT_T0_DpT1_ --------------------------
	.section	.nv.constant0._Z25multi_tensor_apply_kernelI18TensorListMetadataILi4EE11AdamFunctorIN3c104HalfEfiEJffffff10adamMode_tfEEvlPViT_T0_DpT1_,"a",@progbits
	.sectionflags	@""
	.align	4
.nv.constant0._Z25multi_tensor_apply_kernelI18TensorListMetadataILi4EE11AdamFunctorIN3c104HalfEfiEJffffff10adamMode_tfEEvlPViT_T0_DpT1_:
	.zero		3452


//--------------------- .nv.constant2._Z25multi_tensor_apply_kernelI18TensorListMetadataILi4EE11AdamFunctorIffiEJffffff10adamMode_tfEEvlPViT_T0_DpT1_ --------------------------
	.section	.nv.constant2._Z25multi_tensor_apply_kernelI18TensorListMetadataILi4EE11AdamFunctorIffiEJffffff10adamMode_tfEEvlPViT_T0_DpT1_,"a",@progbits
	.sectionflags	@""
	.align	4
.nv.constant2._Z25multi_tensor_apply_kernelI18TensorListMetadataILi4EE11AdamFunctorIffiEJffffff10adamMode_tfEEvlPViT_T0_DpT1_:
        /*0000*/ 	.byte	0x10, 0x00, 0x00, 0x00, 0x00, 0x00, 0x00, 0x00


//--------------------- .nv.constant0._Z25multi_tensor_apply_kernelI18TensorListMetadataILi4EE11AdamFunctorIffiEJffffff10adamMode_tfEEvlPViT_T0_DpT1_ --------------------------
	.section	.nv.constant0._Z25multi_tensor_apply_kernelI18TensorListMetadataILi4EE11AdamFunctorIffiEJffffff10adamMode_tfEEvlPViT_T0_DpT1_,"a",@progbits
	.sectionflags	@""
	.align	4
.nv.constant0._Z25multi_tensor_apply_kernelI18TensorListMetadataILi4EE11AdamFunctorIffiEJffffff10adamMode_tfEEvlPViT_T0_DpT1_:
	.zero		3452


//--------------------- .nv.constant2._Z25multi_tensor_apply_kernelI18TensorListMetadataILi4EE11AdamFunctorIdfiEJffffff10adamMode_tfEEvlPViT_T0_DpT1_ --------------------------
	.section	.nv.constant2._Z25multi_tensor_apply_kernelI18TensorListMetadataILi4EE11AdamFunctorIdfiEJffffff10adamMode_tfEEvlPViT_T0_DpT1_,"a",@progbits
	.sectionflags	@""
	.align	4
.nv.constant2._Z25multi_tensor_apply_kernelI18TensorListMetadataILi4EE11AdamFunctorIdfiEJffffff10adamMode_tfEEvlPViT_T0_DpT1_:
        /*0000*/ 	.byte	0x10, 0x00, 0x00, 0x00, 0x00, 0x00, 0x00, 0x00, 0x00, 0x00, 0x00, 0xf0, 0xff, 0xff, 0x0f, 0x38


//--------------------- .nv.constant0._Z25multi_tensor_apply_kernelI18TensorListMetadataILi4EE11AdamFunctorIdfiEJffffff10adamMode_tfEEvlPViT_T0_DpT1_ --------------------------
	.section	.nv.constant0._Z25multi_tensor_apply_kernelI18TensorListMetadataILi4EE11AdamFunctorIdfiEJffffff10adamMode_tfEEvlPViT_T0_DpT1_,"a",@progbits
	.sectionflags	@""
	.align	4
.nv.constant0._Z25multi_tensor_apply_kernelI18TensorListMetadataILi4EE11AdamFunctorIdfiEJffffff10adamMode_tfEEvlPViT_T0_DpT1_:
	.zero		3452


//--------------------- .nv.constant2._Z25multi_tensor_apply_kernelI18TensorListMetadataILi4EE11AdamFunctorIN3c108BFloat16EflEJffffff10adamMode_tfEEvlPViT_T0_DpT1_ --------------------------
	.section	.nv.constant2._Z25multi_tensor_apply_kernelI18TensorListMetadataILi4EE11AdamFunctorIN3c108BFloat16EflEJffffff10adamMode_tfEEvlPViT_T0_DpT1_,"a",@progbits
	.sectionflags	@""
	.align	4
.nv.constant2._Z25multi_tensor_apply_kernelI18TensorListMetadataILi4EE11AdamFunctorIN3c108BFloat16EflEJffffff10adamMode_tfEEvlPViT_T0_DpT1_:
        /*0000*/ 	.byte	0x10, 0x00, 0x00, 0x00, 0x00, 0x00, 0x00, 0x00


//--------------------- .nv.constant0._Z25multi_tensor_apply_kernelI18TensorListMetadataILi4EE11AdamFunctorIN3c108BFloat16EflEJffffff10adamMode_tfEEvlPViT_T0_DpT1_ --------------------------
	.section	.nv.constant0._Z25multi_tensor_apply_kernelI18TensorListMetadataILi4EE11AdamFunctorIN3c108BFloat16EflEJffffff10adamMode_tfEEvlPViT_T0_DpT1_,"a",@progbits
	.sectionflags	@""
	.align	4
.nv.constant0._Z25multi_tensor_apply_kernelI18TensorListMetadataILi4EE11AdamFunctorIN3c108BFloat16EflEJffffff10adamMode_tfEEvlPViT_T0_DpT1_:
	.zero		3452


//--------------------- .nv.constant2._Z25multi_tensor_apply_kernelI18TensorListMetadataILi4EE11AdamFunctorIN3c104HalfEflEJffffff10adamMode_tfEEvlPViT_T0_DpT1_ --------------------------
	.section	.nv.constant2._Z25multi_tensor_apply_kernelI18TensorListMetadataILi4EE11AdamFunctorIN3c104HalfEflEJffffff10adamMode_tfEEvlPViT_T0_DpT1_,"a",@progbits
	.sectionflags	@""
	.align	4
.nv.constant2._Z25multi_tensor_apply_kernelI18TensorListMetadataILi4EE11AdamFunctorIN3c104HalfEflEJffffff10adamMode_tfEEvlPViT_T0_DpT1_:
        /*0000*/ 	.byte	0x10, 0x00, 0x00, 0x00, 0x00, 0x00, 0x00, 0x00


//--------------------- .nv.constant0._Z25multi_tensor_apply_kernelI18TensorListMetadataILi4EE11AdamFunctorIN3c104HalfEflEJffffff10adamMode_tfEEvlPViT_T0_DpT1_ --------------------------
	.section	.nv.constant0._Z25multi_tensor_apply_kernelI18TensorListMetadataILi4EE11AdamFunctorIN3c104HalfEflEJffffff10adamMode_tfEEvlPViT_T0_DpT1_,"a",@progbits
	.sectionflags	@""
	.align	4
.nv.constant0._Z25multi_tensor_apply_kernelI18TensorListMetadataILi4EE11AdamFunctorIN3c104HalfEflEJffffff10adamMode_tfEEvlPViT_T0_DpT1_:
	.zero		3452


//--------------------- .nv.constant2._Z25multi_tensor_apply_kernelI18TensorListMetadataILi4EE11AdamFunctorIfflEJffffff10adamMode_tfEEvlPViT_T0_DpT1_ --------------------------
	.section	.nv.constant2._Z25multi_tensor_apply_kernelI18TensorListMetadataILi4EE11AdamFunctorIfflEJffffff10adamMode_tfEEvlPViT_T0_DpT1_,"a",@progbits
	.sectionflags	@""
	.align	4
.nv.constant2._Z25multi_tensor_apply_kernelI18TensorListMetadataILi4EE11AdamFunctorIfflEJffffff10adamMode_tfEEvlPViT_T0_DpT1_:
        /*0000*/ 	.byte	0x10, 0x00, 0x00, 0x00, 0x00, 0x00, 0x00, 0x00


//--------------------- .nv.constant0._Z25multi_tensor_apply_kernelI18TensorListMetadataILi4EE11AdamFunctorIfflEJffffff10adamMode_tfEEvlPViT_T0_DpT1_ --------------------------
	.section	.nv.constant0._Z25multi_tensor_apply_kernelI18TensorListMetadataILi4EE11AdamFunctorIfflEJffffff10adamMode_tfEEvlPViT_T0_DpT1_,"a",@progbits
	.sectionflags	@""
	.align	4
.nv.constant0._Z25multi_tensor_apply_kernelI18TensorListMetadataILi4EE11AdamFunctorIfflEJffffff10adamMode_tfEEvlPViT_T0_DpT1_:
	.zero		3452


//--------------------- .nv.constant2._Z25multi_tensor_apply_kernelI18TensorListMetadataILi4EE11AdamFunctorIdflEJffffff10adamMode_tfEEvlPViT_T0_DpT1_ --------------------------
	.section	.nv.constant2._Z25multi_tensor_apply_kernelI18TensorListMetadataILi4EE11AdamFunctorIdflEJffffff10adamMode_tfEEvlPViT_T0_DpT1_,"a",@progbits
	.sectionflags	@""
	.align	4
.nv.constant2._Z25multi_tensor_apply_kernelI18TensorListMetadataILi4EE11AdamFunctorIdflEJffffff10adamMode_tfEEvlPViT_T0_DpT1_:
        /*0000*/ 	.byte	0x10, 0x00, 0x00, 0x00, 0x00, 0x00, 0x00, 0x00, 0x00, 0x00, 0x00, 0xf0, 0xff, 0xff, 0x0f, 0x38


//--------------------- .nv.constant0._Z25multi_tensor_apply_kernelI18TensorListMetadataILi4EE11AdamFunctorIdflEJffffff10adamMode_tfEEvlPViT_T0_DpT1_ --------------------------
	.section	.nv.constant0._Z25multi_tensor_apply_kernelI18TensorListMetadataILi4EE11AdamFunctorIdflEJffffff10adamMode_tfEEvlPViT_T0_DpT1_,"a",@progbits
	.sectionflags	@""
	.align	4
.nv.constant0._Z25multi_tensor_apply_kernelI18TensorListMetadataILi4EE11AdamFunctorIdflEJffffff10adamMode_tfEEvlPViT_T0_DpT1_:
	.zero		3452


//--------------------- .text._Z25multi_tensor_apply_kernelI18TensorListMetadataILi5EE27AdamCapturableMasterFunctorIN3c108BFloat16EfEJffPiifPf10adamMode_tfS7_EEvlPViT_T0_DpT1_ --------------------------
	.section	.text._Z25multi_tensor_apply_kernelI18TensorListMetadataILi5EE27AdamCapturableMasterFunctorIN3c108BFloat16EfEJffPiifPf10adamMode_tfS7_EEvlPViT_T0_DpT1_,"ax",@progbits
	.sectioninfo	@"SHI_REGISTERS=64"
	.align	128
        .global         _Z25multi_tensor_apply_kernelI18TensorListMetadataILi5EE27AdamCapturableMasterFunctorIN3c108BFloat16EfEJffPiifPf10adamMode_tfS7_EEvlPViT_T0_DpT1_
        .type           _Z25multi_tensor_apply_kernelI18TensorListMetadataILi5EE27AdamCapturableMasterFunctorIN3c108BFloat16EfEJffPiifPf10adamMode_tfS7_EEvlPViT_T0_DpT1_,@function
        .size           _Z25multi_tensor_apply_kernelI18TensorListMetadataILi5EE27AdamCapturableMasterFunctorIN3c108BFloat16EfEJffPiifPf10adamMode_tfS7_EEvlPViT_T0_DpT1_,(.L_x_188 - _Z25multi_tensor_apply_kernelI18TensorListMetadataILi5EE27AdamCapturableMasterFunctorIN3c108BFloat16EfEJffPiifPf10adamMode_tfS7_EEvlPViT_T0_DpT1_)
        .other          _Z25multi_tensor_apply_kernelI18TensorListMetadataILi5EE27AdamCapturableMasterFunctorIN3c108BFloat16EfEJffPiifPf10adamMode_tfS7_EEvlPViT_T0_DpT1_,@"STO_CUDA_ENTRY STV_DEFAULT"
_Z25multi_tensor_apply_kernelI18TensorListMetadataILi5EE27AdamCapturableMasterFunctorIN3c108BFloat16EfEJffPiifPf10adamMode_tfS7_EEvlPViT_T0_DpT1_:
.text._Z25multi_tensor_apply_kernelI18TensorListMetadataILi5EE27AdamCapturableMasterFunctorIN3c108BFloat16EfEJffPiifPf10adamMode_tfS7_EEvlPViT_T0_DpT1_:
[----:B------:R-:W-:Y:S02]  /*0000*/  IMAD.MOV.U32 R1, RZ, RZ, c[0x0][0x28] ;  /* 0x00000a00ff017624 */ /* 0x000fe400078e00ff */
[----:B------:R-:W-:Y:S01]  /*0010*/  IMAD.MOV.U32 R2, RZ, RZ, c[0x0][0x168] ;  /* 0x00005a00ff027624 */ /* 0x000fe200078e00ff */
[----:B------:R-:W-:Y:S01]  /*0020*/  ULDC.64 UR18, c[0x0][0x118] ;  /* 0x0000460000127ab9 */ /* 0x000fe20000000a00 */
[----:B------:R-:W-:-:S05]  /*0030*/  IMAD.MOV.U32 R3, RZ, RZ, c[0x0][0x16c] ;  /* 0x00005b00ff037624 */ /* 0x000fca00078e00ff */
[----:B------:R-:W2:Y:S02]  /*0040*/  LDG.E.STRONG.SYS R2, [R2.64] ;  /* 0x0000001202027981 */ /* 0x000ea4000c1f5900 */
[----:B--2---:R-:W-:-:S13]  /*0050*/  ISETP.NE.AND P0, PT, R2, 0x1, PT ;  /* 0x000000010200780c */ /* 0x004fda0003f05270 */
[----:B------:R-:W-:Y:S05]  /*0060*/  @!P0 EXIT ;  /* 0x000000000000894d */ /* 0x000fea0003800000 */
[----:B------:R-:W-:Y:S02]  /*0070*/  IMAD.MOV.U32 R0, RZ, RZ, c[0x0][0xd70] ;  /* 0x00035c00ff007624 */ /* 0x000fe400078e00ff */
[----:B------:R-:W-:Y:S02]  /*0080*/  IMAD.MOV.U32 R36, RZ, RZ, 0x3f800000 ;  /* 0x3f800000ff247424 */ /* 0x000fe400078e00ff */
[----:B------:R-:W-:Y:S01]  /*0090*/  IMAD.MOV.U32 R40, RZ, RZ, 0x3f800000 ;  /* 0x3f800000ff287424 */ /* 0x000fe200078e00ff */
[----:B------:R-:W-:Y:S01]  /*00a0*/  ISETP.NE.AND P0, PT, R0, 0x1, PT ;  /* 0x000000010000780c */ /* 0x000fe20003f05270 */
[----:B------:R-:W-:-:S12]  /*00b0*/  IMAD.MOV.U32 R39, RZ, RZ, 0x3f800000 ;  /* 0x3f800000ff277424 */ /* 0x000fd800078e00ff */
[----:B------:R-:W-:Y:S05]  /*00c0*/  @P0 BRA `(.L_x_0) ;  /* 0x0000098000000947 */ /* 0x000fea0003800000 */
[----:B------:R-:W-:Y:S01]  /*00d0*/  IMAD.MOV.U32 R4, RZ, RZ, c[0x0][0xd68] ;  /* 0x00035a00ff047624 */ /* 0x000fe200078e00ff */
[----:B------:R-:W-:-:S05]  /*00e0*/  MOV R5, c[0x0][0xd6c] ;  /* 0x00035b0000057a02 */ /* 0x000fca0000000f00 */
[----:B------:R-:W2:Y:S01]  /*00f0*/  LDG.E R0, [R4.64] ;  /* 0x0000001204007981 */ /* 0x000ea2000c1e1900 */
[----:B------:R-:W-:-:S04]  /*0100*/  FMUL.FTZ R9, R36, c[0x0][0xd5c] ;  /* 0x0003570024097a20 */ /* 0x000fc80000410000 */
[----:B------:R-:W0:Y:S02]  /*0110*/  F2F.F64.F32 R6, R9 ;  /* 0x0000000900067310 */ /* 0x000e240000201800 */
[----:B0-----:R-:W0:-:S10]  /*0120*/  DADD R6, -RZ, |R6| ;  /* 0x00000000ff067229 */ /* 0x001e140000000506 */
[----:B0-----:R-:W-:Y:S01]  /*0130*/  IMAD.MOV.U32 R12, RZ, RZ, R6 ;  /* 0x000000ffff0c7224 */ /* 0x001fe200078e0006 */
[----:B------:R-:W-:Y:S01]  /*0140*/  MOV R6, 0x210 ;  /* 0x0000021000067802 */ /* 0x000fe20000000f00 */
[----:B--2---:R-:W0:Y:S02]  /*0150*/  I2F.F64 R2, R0 ;  /* 0x0000000000027312 */ /* 0x004e240000201c00 */
[----:B0-----:R-:W-:-:S04]  /*0160*/  LOP3.LUT R8, R3, 0x7ff00000, RZ, 0xc0, !PT ;  /* 0x7ff0000003087812 */ /* 0x001fc800078ec0ff */
[----:B------:R-:W-:-:S04]  /*0170*/  LEA.HI R11, R8, 0xfffffc0c, RZ, 0xc ;  /* 0xfffffc0c080b7811 */ /* 0x000fc800078f60ff */
[CC--:B------:R-:W-:Y:S02]  /*0180*/  SHF.L.U32 R8, R2.reuse, R11.reuse, RZ ;  /* 0x0000000b02087219 */ /* 0x0c0fe400000006ff */
[----:B------:R-:W-:Y:S02]  /*0190*/  SHF.L.U64.HI R11, R2, R11, R3 ;  /* 0x0000000b020b7219 */ /* 0x000fe40000010203 */
[----:B------:R-:W-:Y:S01]  /*01a0*/  ISETP.NE.U32.AND P0, PT, R8, RZ, PT ;  /* 0x000000ff0800720c */ /* 0x000fe20003f05070 */
[----:B------:R-:W-:-:S03]  /*01b0*/  IMAD.MOV.U32 R8, RZ, RZ, R2 ;  /* 0x000000ffff087224 */ /* 0x000fc600078e0002 */
[----:B------:R-:W-:Y:S01]  /*01c0*/  ISETP.NE.AND.EX P0, PT, R11, -0x80000000, PT, P0 ;  /* 0x800000000b00780c */ /* 0x000fe20003f05300 */
[----:B------:R-:W-:Y:S02]  /*01d0*/  IMAD.MOV.U32 R11, RZ, RZ, R7 ;  /* 0x000000ffff0b7224 */ /* 0x000fe400078e0007 */
[----:B------:R-:W-:Y:S01]  /*01e0*/  IMAD.MOV.U32 R7, RZ, RZ, R3 ;  /* 0x000000ffff077224 */ /* 0x000fe200078e0003 */
[----:B------:R-:W-:-:S04]  /*01f0*/  SEL R22, RZ, 0x1, P0 ;  /* 0x00000001ff167807 */ /* 0x000fc80000000000 */
[----:B------:R-:W-:Y:S05]  /*0200*/  CALL.REL.NOINC `($_Z25multi_tensor_apply_kernelI18TensorListMetadataILi5EE27AdamCapturableMasterFunctorIN3c108BFloat16EfEJffPiifPf10adamMode_tfS7_EEvlPViT_T0_DpT1_$__internal_accurate_pow) ;  /* 0x00001af000007944 */ /* 0x000fea0003c00000 */
[----:B------:R-:W-:Y:S01]  /*0210*/  IMAD.MOV.U32 R10, RZ, RZ, 0x3f800000 ;  /* 0x3f800000ff0a7424 */ /* 0x000fe200078e00ff */
[----:B------:R-:W-:Y:S01]  /*0220*/  FSETP.NEU.FTZ.AND P1, PT, RZ, c[0x0][0xd5c], PT ;  /* 0x00035700ff007a0b */ /* 0x000fe20003f3d000 */
[----:B--2---:R-:W-:Y:S02]  /*0230*/  IMAD.MOV.U32 R4, RZ, RZ, R16 ;  /* 0x000000ffff047224 */ /* 0x004fe400078e0010 */
[----:B-1----:R-:W-:Y:S02]  /*0240*/  FMUL.FTZ R8, R10, c[0x0][0xd5c] ;  /* 0x000357000a087a20 */ /* 0x002fe40000410000 */
[----:B------:R-:W-:-:S04]  /*0250*/  IMAD.MOV.U32 R5, RZ, RZ, R17 ;  /* 0x000000ffff057224 */ /* 0x000fc800078e0011 */
[----:B------:R-:W1:Y:S04]  /*0260*/  F2F.F64.F32 R8, R8 ;  /* 0x0000000800087310 */ /* 0x000e680000201800 */
[----:B------:R-:W-:Y:S05]  /*0270*/  @!P1 BRA `(.L_x_1) ;  /* 0x000000f000009947 */ /* 0x000fea0003800000 */
[C---:B-1----:R-:W-:Y:S01]  /*0280*/  ISETP.GT.AND P3, PT, R9.reuse, -0x1, PT ;  /* 0xffffffff0900780c */ /* 0x042fe20003f64270 */
[----:B------:R-:W1:Y:S01]  /*0290*/  DADD R6, -RZ, -R4 ;  /* 0x00000000ff067229 */ /* 0x000e620000000904 */
[----:B------:R-:W-:Y:S02]  /*02a0*/  ISETP.LT.AND P2, PT, R9, RZ, !P0 ;  /* 0x000000ff0900720c */ /* 0x000fe40004741270 */
[----:B------:R-:W-:-:S07]  /*02b0*/  ISETP.NE.AND P1, PT, R22, RZ, PT ;  /* 0x000000ff1600720c */ /* 0x000fce0003f25270 */
[----:B-1----:R-:W-:Y:S02]  /*02c0*/  FSEL R6, R6, R4, P2 ;  /* 0x0000000406067208 */ /* 0x002fe40001000000 */
[----:B------:R-:W-:Y:S01]  /*02d0*/  FSEL R7, R7, R5, P2 ;  /* 0x0000000507077208 */ /* 0x000fe20001000000 */
[----:B------:R-:W-:Y:S05]  /*02e0*/  @P3 BRA `(.L_x_2) ;  /* 0x000000d000003947 */ /* 0x000fea0003800000 */
[----:B------:R-:W1:Y:S02]  /*02f0*/  FRND.F64.TRUNC R4, R2 ;  /* 0x0000000200047313 */ /* 0x000e64000030d800 */
[----:B-1----:R1:W2:Y:S02]  /*0300*/  DSETP.NEU.AND P2, PT, R4, R2, PT ;  /* 0x000000020400722a */ /* 0x0022a40003f4d000 */
[----:B-1----:R-:W-:Y:S01]  /*0310*/  MOV R4, R6 ;  /* 0x0000000600047202 */ /* 0x002fe20000000f00 */
[----:B------:R-:W-:-:S11]  /*0320*/  IMAD.MOV.U32 R5, RZ, RZ, R7 ;  /* 0x000000ffff057224 */ /* 0x000fd600078e0007 */
[----:B--2---:R-:W-:Y:S05]  /*0330*/  @!P2 BRA `(.L_x_2) ;  /* 0x000000800000a947 */ /* 0x004fea0003800000 */
[----:B------:R-:W-:Y:S02]  /*0340*/  IMAD.MOV.U32 R4, RZ, RZ, 0x0 ;  /* 0x00000000ff047424 */ /* 0x000fe400078e00ff */
[----:B------:R-:W-:Y:S01]  /*0350*/  IMAD.MOV.U32 R5, RZ, RZ, -0x80000 ;  /* 0xfff80000ff057424 */ /* 0x000fe200078e00ff */
[----:B------:R-:W-:Y:S05]  /*0360*/  BRA `(.L_x_2) ;  /* 0x0000005000007947 */ /* 0x000fea0003800000 */
.L_x_1:
[----:B------:R-:W-:Y:S01]  /*0370*/  ISETP.GE.AND P2, PT, R3, RZ, PT ;  /* 0x000000ff0300720c */ /* 0x000fe20003f46270 */
[----:B------:R-:W2:Y:S01]  /*0380*/  DSETP.NEU.AND P1, PT, |R2|, 0.5, !P0 ;  /* 0x3fe000000200742a */ /* 0x000ea2000472d200 */
[----:B------:R-:W-:-:S05]  /*0390*/  IMAD.MOV.U32 R4, RZ, RZ, RZ ;  /* 0x000000ffff047224 */ /* 0x000fca00078e00ff */
[----:B-12---:R-:W-:-:S06]  /*03a0*/  SEL R5, R9, RZ, P1 ;  /* 0x000000ff09057207 */ /* 0x006fcc0000800000 */
[----:B------:R-:W-:Y:S02]  /*03b0*/  @!P2 LOP3.LUT R5, R5, 0x7ff00000, RZ, 0xfc, !PT ;  /* 0x7ff000000505a812 */ /* 0x000fe400078efcff */
.L_x_2:
[----:B------:R-:W1:-:S10]  /*03c0*/  DADD R6, R2, R8 ;  /* 0x0000000002067229 */ /* 0x000e540000000008 */
[----:B-1----:R-:W-:-:S04]  /*03d0*/  LOP3.LUT R6, R7, 0x7ff00000, RZ, 0xc0, !PT ;  /* 0x7ff0000007067812 */ /* 0x002fc800078ec0ff */
[----:B------:R-:W-:-:S13]  /*03e0*/  ISETP.NE.AND P2, PT, R6, 0x7ff00000, PT ;  /* 0x7ff000000600780c */ /* 0x000fda0003f45270 */
[----:B------:R-:W-:Y:S05]  /*03f0*/  @P2 BRA `(.L_x_3) ;  /* 0x0000018000002947 */ /* 0x000fea0003800000 */
[----:B------:R-:W1:-:S06]  /*0400*/  DSETP.GTU.AND P2, PT, |R2|, +INF , PT ;  /* 0x7ff000000200742a */ /* 0x000e4c0003f4c200 */
[----:B-1----:R-:W1:-:S14]  /*0410*/  DSETP.GTU.OR P2, PT, |R8|, +INF , P2 ;  /* 0x7ff000000800742a */ /* 0x002e5c000174c600 */
[----:B-1----:R-:W-:Y:S05]  /*0420*/  @P2 BRA `(.L_x_4) ;  /* 0x0000014000002947 */ /* 0x002fea0003800000 */
[----:B------:R-:W1:-:S14]  /*0430*/  DSETP.NEU.AND P2, PT, |R2|, +INF , PT ;  /* 0x7ff000000200742a */ /* 0x000e5c0003f4d200 */
[----:B-1----:R-:W-:Y:S05]  /*0440*/  @P2 BRA `(.L_x_5) ;  /* 0x0000008000002947 */ /* 0x002fea0003800000 */
[----:B------:R-:W-:Y:S01]  /*0450*/  ISETP.GE.AND P2, PT, R3, RZ, PT ;  /* 0x000000ff0300720c */ /* 0x000fe20003f46270 */
[----:B------:R-:W1:-:S06]  /*0460*/  DSETP.GT.AND P1, PT, |R8|, 1, PT ;  /* 0x3ff000000800742a */ /* 0x000e4c0003f24200 */
[----:B-1----:R-:W-:Y:S02]  /*0470*/  SEL R4, RZ, 0x7ff00000, !P1 ;  /* 0x7ff00000ff047807 */ /* 0x002fe40004800000 */
[----:B------:R-:W-:-:S04]  /*0480*/  FSETP.NEU.FTZ.AND P1, PT, -R10, c[0x0][0xd5c], PT ;  /* 0x000357000a007a0b */ /* 0x000fc80003f3d100 */
[----:B------:R-:W-:-:S04]  /*0490*/  @!P2 LOP3.LUT R4, R4, 0x7ff00000, RZ, 0x3c, !PT ;  /* 0x7ff000000404a812 */ /* 0x000fc800078e3cff */
[----:B------:R-:W-:Y:S01]  /*04a0*/  SEL R5, R4, 0x3ff00000, P1 ;  /* 0x3ff0000004057807 */ /* 0x000fe20000800000 */
[----:B------:R-:W-:Y:S01]  /*04b0*/  IMAD.MOV.U32 R4, RZ, RZ, RZ ;  /* 0x000000ffff047224 */ /* 0x000fe200078e00ff */
[----:B------:R-:W-:Y:S05]  /*04c0*/  BRA `(.L_x_3) ;  /* 0x000000b000007947 */ /* 0x000fea0003800000 */
.L_x_5:
[----:B------:R-:W1:-:S14]  /*04d0*/  DSETP.NEU.AND P2, PT, |R8|, +INF , PT ;  /* 0x7ff000000800742a */ /* 0x000e5c0003f4d200 */
[----:B-1----:R-:W-:Y:S05]  /*04e0*/  @P2 BRA `(.L_x_3) ;  /* 0x0000009000002947 */ /* 0x002fea0003800000 */
[----:B------:R-:W-:Y:S02]  /*04f0*/  ISETP.LT.AND P1, PT, R9, RZ, P1 ;  /* 0x000000ff0900720c */ /* 0x000fe40000f21270 */
[C---:B------:R-:W-:Y:S02]  /*0500*/  LOP3.LUT R4, R3.reuse, 0x7fffffff, RZ, 0xc0, !PT ;  /* 0x7fffffff03047812 */ /* 0x040fe400078ec0ff */
[----:B------:R-:W-:Y:S02]  /*0510*/  ISETP.GT.AND P2, PT, R3, -0x1, PT ;  /* 0xffffffff0300780c */ /* 0x000fe40003f44270 */
[----:B------:R-:W-:Y:S01]  /*0520*/  ISETP.NE.AND P1, PT, R4, 0x3fe00000, P1 ;  /* 0x3fe000000400780c */ /* 0x000fe20000f25270 */
[----:B------:R-:W-:Y:S01]  /*0530*/  IMAD.MOV.U32 R4, RZ, RZ, RZ ;  /* 0x000000ffff047224 */ /* 0x000fe200078e00ff */
[----:B------:R-:W-:-:S11]  /*0540*/  SEL R5, RZ, 0x7ff00000, !P2 ;  /* 0x7ff00000ff057807 */ /* 0x000fd60005000000 */
[----:B------:R-:W-:Y:S01]  /*0550*/  @P1 IADD3 R5, R5, -0x80000000, RZ ;  /* 0x8000000005051810 */ /* 0x000fe20007ffe0ff */
[----:B------:R-:W-:Y:S05]  /*0560*/  BRA `(.L_x_3) ;  /* 0x0000001000007947 */ /* 0x000fea0003800000 */
.L_x_4:
[----:B------:R1:W2:-:S04]  /*0570*/  DADD R4, R2, R8 ;  /* 0x0000000002047229 */ /* 0x0002880000000008 */
.L_x_3:
[----:B-1----:R-:W-:Y:S02]  /*0580*/  FMUL.FTZ R9, R10, c[0x0][0xd60] ;  /* 0x000358000a097a20 */ /* 0x002fe40000410000 */
[----:B------:R-:W-:Y:S02]  /*0590*/  IMAD.MOV.U32 R8, RZ, RZ, R2 ;  /* 0x000000ffff087224 */ /* 0x000fe400078e0002 */
[----:B------:R-:W1:Y:S02]  /*05a0*/  F2F.F64.F32 R6, R9 ;  /* 0x0000000900067310 */ /* 0x000e640000201800 */
[----:B-1----:R-:W1:-:S10]  /*05b0*/  DADD R6, -RZ, |R6| ;  /* 0x00000000ff067229 */ /* 0x002e540000000506 */
[----:B-1----:R-:W-:Y:S01]  /*05c0*/  MOV R12, R6 ;  /* 0x00000006000c7202 */ /* 0x002fe20000000f00 */
[----:B------:R-:W-:Y:S01]  /*05d0*/  IMAD.MOV.U32 R11, RZ, RZ, R7 ;  /* 0x000000ffff0b7224 */ /* 0x000fe200078e0007 */
[----:B------:R-:W-:Y:S01]  /*05e0*/  MOV R6, 0x610 ;  /* 0x0000061000067802 */ /* 0x000fe20000000f00 */
[----:B------:R-:W-:Y:S02]  /*05f0*/  IMAD.MOV.U32 R7, RZ, RZ, R3 ;  /* 0x000000ffff077224 */ /* 0x000fe400078e0003 */
[----:B0-2---:R-:W-:Y:S05]  /*0600*/  CALL.REL.NOINC `($_Z25multi_tensor_apply_kernelI18TensorListMetadataILi5EE27AdamCapturableMasterFunctorIN3c108BFloat16EfEJffPiifPf10adamMode_tfS7_EEvlPViT_T0_DpT1_$__internal_accurate_pow) ;  /* 0x000016f000007944 */ /* 0x005fea0003c00000 */
[----:B------:R-:W-:Y:S01]  /*0610*/  IMAD.MOV.U32 R36, RZ, RZ, 0x3f800000 ;  /* 0x3f800000ff247424 */ /* 0x000fe200078e00ff */
[----:B------:R-:W-:Y:S01]  /*0620*/  FSETP.NEU.FTZ.AND P1, PT, RZ, c[0x0][0xd60], PT ;  /* 0x00035800ff007a0b */ /* 0x000fe20003f3d000 */
[----:B--2---:R-:W-:Y:S02]  /*0630*/  IMAD.MOV.U32 R6, RZ, RZ, R16 ;  /* 0x000000ffff067224 */ /* 0x004fe400078e0010 */
[----:B------:R-:W-:Y:S02]  /*0640*/  FMUL.FTZ R10, R36, c[0x0][0xd60] ;  /* 0x00035800240a7a20 */ /* 0x000fe40000410000 */
[----:B------:R-:W-:-:S04]  /*0650*/  IMAD.MOV.U32 R7, RZ, RZ, R17 ;  /* 0x000000ffff077224 */ /* 0x000fc800078e0011 */
[----:B------:R-:W2:Y:S04]  /*0660*/  F2F.F64.F32 R10, R10 ;  /* 0x0000000a000a7310 */ /* 0x000ea80000201800 */
[----:B------:R-:W-:Y:S05]  /*0670*/  @!P1 BRA `(.L_x_6) ;  /* 0x000000c000009947 */ /* 0x000fea0003800000 */
[----:B--2---:R-:W-:-:S13]  /*0680*/  ISETP.GT.AND P1, PT, R11, -0x1, PT ;  /* 0xffffffff0b00780c */ /* 0x004fda0003f24270 */
[----:B------:R-:W-:Y:S05]  /*0690*/  @P1 BRA `(.L_x_7) ;  /* 0x0000010000001947 */ /* 0x000fea0003800000 */
[----:B------:R-:W2:Y:S01]  /*06a0*/  FRND.F64.TRUNC R12, R2 ;  /* 0x00000002000c7313 */ /* 0x000ea2000030d800 */
[----:B-1----:R-:W1:Y:S01]  /*06b0*/  DADD R8, -RZ, -R6 ;  /* 0x00000000ff087229 */ /* 0x002e620000000906 */
[----:B------:R-:W-:-:S09]  /*06c0*/  ISETP.LT.AND P0, PT, R11, RZ, !P0 ;  /* 0x000000ff0b00720c */ /* 0x000fd20004701270 */
[----:B-1----:R-:W-:Y:S02]  /*06d0*/  FSEL R6, R8, R6, P0 ;  /* 0x0000000608067208 */ /* 0x002fe40000000000 */
[----:B------:R-:W-:Y:S01]  /*06e0*/  FSEL R7, R9, R7, P0 ;  /* 0x0000000709077208 */ /* 0x000fe20000000000 */
[----:B--2---:R-:W1:-:S14]  /*06f0*/  DSETP.NEU.AND P1, PT, R12, R2, PT ;  /* 0x000000020c00722a */ /* 0x004e5c0003f2d000 */
[----:B-1----:R-:W-:Y:S05]  /*0700*/  @!P1 BRA `(.L_x_7) ;  /* 0x0000009000009947 */ /* 0x002fea0003800000 */
[----:B------:R-:W-:Y:S02]  /*0710*/  IMAD.MOV.U32 R6, RZ, RZ, 0x0 ;  /* 0x00000000ff067424 */ /* 0x000fe400078e00ff */
[----:B------:R-:W-:Y:S01]  /*0720*/  IMAD.MOV.U32 R7, RZ, RZ, -0x80000 ;  /* 0xfff80000ff077424 */ /* 0x000fe200078e00ff */
[----:B------:R-:W-:Y:S05]  /*0730*/  BRA `(.L_x_7) ;  /* 0x0000006000007947 */ /* 0x000fea0003800000 */
.L_x_6:
[----:B------:R-:W-:Y:S01]  /*0740*/  ISETP.GE.AND P1, PT, R3, RZ, PT ;  /* 0x000000ff0300720c */ /* 0x000fe20003f26270 */
[----:B------:R-:W3:Y:S01]  /*0750*/  DSETP.NEU.AND P0, PT, |R2|, 0.5, !P0 ;  /* 0x3fe000000200742a */ /* 0x000ee2000470d200 */
[----:B------:R-:W-:-:S05]  /*0760*/  MOV R6, RZ ;  /* 0x000000ff00067202 */ /* 0x000fca0000000f00 */
[----:B--23--:R-:W-:Y:S02]  /*0770*/  SEL R7, R11, RZ, P0 ;  /* 0x000000ff0b077207 */ /* 0x00cfe40000000000 */
[----:B------:R-:W-:-:S04]  /*0780*/  SEL R22, RZ, 0x1, !P0 ;  /* 0x00000001ff167807 */ /* 0x000fc80004000000 */
[----:B------:R-:W-:Y:S02]  /*0790*/  @!P1 LOP3.LUT R7, R7, 0x7ff00000, RZ, 0xfc, !PT ;  /* 0x7ff0000007079812 */ /* 0x000fe400078efcff */
.L_x_7:
[----:B-1----:R-:W1:-:S10]  /*07a0*/  DADD R8, R2, R10 ;  /* 0x0000000002087229 */ /* 0x002e54000000000a */
        /* <DEDUP_REMOVED lines=9> */
[----:B------:R-:W1:Y:S01]  /*0840*/  DSETP.GT.AND P0, PT, |R10|, 1, PT ;  /* 0x3ff000000a00742a */ /* 0x000e620003f04200 */
[----:B------:R-:W-:-:S05]  /*0850*/  IMAD.MOV.U32 R6, RZ, RZ, RZ ;  /* 0x000000ffff067224 */ /* 0x000fca00078e00ff */
[----:B-1----:R-:W-:Y:S02]  /*0860*/  SEL R2, RZ, 0x7ff00000, !P0 ;  /* 0x7ff00000ff027807 */ /* 0x002fe40004000000 */
[----:B------:R-:W-:-:S04]  /*0870*/  FSETP.NEU.FTZ.AND P0, PT, -R36, c[0x0][0xd60], PT ;  /* 0x0003580024007a0b */ /* 0x000fc80003f1d100 */
[----:B------:R-:W-:-:S04]  /*0880*/  @!P1 LOP3.LUT R2, R2, 0x7ff00000, RZ, 0x3c, !PT ;  /* 0x7ff0000002029812 */ /* 0x000fc800078e3cff */
[----:B------:R-:W-:Y:S01]  /*0890*/  SEL R7, R2, 0x3ff00000, P0 ;  /* 0x3ff0000002077807 */ /* 0x000fe20000000000 */
[----:B------:R-:W-:Y:S05]  /*08a0*/  BRA `(.L_x_8) ;  /* 0x000000c000007947 */ /* 0x000fea0003800000 */
.L_x_10:
[----:B------:R-:W1:-:S14]  /*08b0*/  DSETP.NEU.AND P0, PT, |R10|, +INF , PT ;  /* 0x7ff000000a00742a */ /* 0x000e5c0003f0d200 */
[----:B-1----:R-:W-:Y:S05]  /*08c0*/  @P0 BRA `(.L_x_8) ;  /* 0x000000a000000947 */ /* 0x002fea0003800000 */
[----:B------:R-:W-:Y:S01]  /*08d0*/  ISETP.NE.AND P0, PT, R22, RZ, PT ;  /* 0x000000ff1600720c */ /* 0x000fe20003f05270 */
[----:B------:R-:W-:Y:S01]  /*08e0*/  IMAD.MOV.U32 R6, RZ, RZ, RZ ;  /* 0x000000ffff067224 */ /* 0x000fe200078e00ff */
[----:B------:R-:W-:Y:S02]  /*08f0*/  LOP3.LUT R2, R3, 0x7fffffff, RZ, 0xc0, !PT ;  /* 0x7fffffff03027812 */ /* 0x000fe400078ec0ff */
[----:B------:R-:W-:Y:S02]  /*0900*/  ISETP.LT.AND P0, PT, R11, RZ, P0 ;  /* 0x000000ff0b00720c */ /* 0x000fe40000701270 */
[----:B------:R-:W-:Y:S02]  /*0910*/  ISETP.GT.AND P1, PT, R3, -0x1, PT ;  /* 0xffffffff0300780c */ /* 0x000fe40003f24270 */
[----:B------:R-:W-:Y:S02]  /*0920*/  ISETP.NE.AND P0, PT, R2, 0x3fe00000, P0 ;  /* 0x3fe000000200780c */ /* 0x000fe40000705270 */
[----:B------:R-:W-:-:S11]  /*0930*/  SEL R7, RZ, 0x7ff00000, !P1 ;  /* 0x7ff00000ff077807 */ /* 0x000fd60004800000 */
[----:B------:R-:W-:Y:S01]  /*0940*/  @P0 IADD3 R7, R7, -0x80000000, RZ ;  /* 0x8000000007070810 */ /* 0x000fe20007ffe0ff */
[----:B------:R-:W-:Y:S05]  /*0950*/  BRA `(.L_x_8) ;  /* 0x0000001000007947 */ /* 0x000fea0003800000 */
.L_x_9:
[----:B------:R1:W2:-:S06]  /*0960*/  DADD R6, R2, R10 ;  /* 0x0000000002067229 */ /* 0x00028c000000000a */
.L_x_8:
[----:B--2---:R-:W2:Y:S01]  /*0970*/  DADD R6, -R6, 1 ;  /* 0x3ff0000006067429 */ /* 0x004ea20000000100 */
[C---:B------:R-:W-:Y:S02]  /*0980*/  FSETP.NEU.FTZ.AND P0, PT, R36.reuse, c[0x0][0xd60], PT ;  /* 0x0003580024007a0b */ /* 0x040fe40003f1d000 */
[----:B------:R-:W-:Y:S01]  /*0990*/  FSETP.NEU.FTZ.AND P1, PT, R36, c[0x0][0xd5c], PT ;  /* 0x0003570024007a0b */ /* 0x000fe20003f3d000 */
[----:B------:R-:W3:Y:S01]  /*09a0*/  DADD R4, -R4, 1 ;  /* 0x3ff0000004047429 */ /* 0x000ee20000000100 */
[C---:B------:R-:W-:Y:S01]  /*09b0*/  ISETP.EQ.OR P0, PT, R0.reuse, RZ, !P0 ;  /* 0x000000ff0000720c */ /* 0x040fe20004702670 */
[----:B--2---:R-:W2:Y:S01]  /*09c0*/  F2F.F32.F64 R39, R6 ;  /* 0x0000000600277310 */ /* 0x004ea20000301000 */
[----:B------:R-:W-:Y:S01]  /*09d0*/  ISETP.EQ.OR P1, PT, R0, RZ, !P1 ;  /* 0x000000ff0000720c */ /* 0x000fe20004f22670 */
[----:B------:R-:W2:-:S04]  /*09e0*/  DSETP.GEU.AND P2, PT, |R6|, c[0x2][0x0], PT ;  /* 0x008000000600762a */ /* 0x000e880003f4e200 */
[----:B---3--:R-:W3:Y:S02]  /*09f0*/  DSETP.GEU.AND P3, PT, |R4|, c[0x2][0x0], PT ;  /* 0x008000000400762a */ /* 0x008ee40003f6e200 */
[----:B------:R-:W3:Y:S08]  /*0a00*/  F2F.F32.F64 R40, R4 ;  /* 0x0000000400287310 */ /* 0x000ef00000301000 */
[----:B--2---:R-:W-:-:S05]  /*0a10*/  @!P2 FMUL R39, R39, 1.175494350822287508e-38 ;  /* 0x008000002727a820 */ /* 0x004fca0000400000 */
[----:B------:R-:W-:Y:S01]  /*0a20*/  FSEL R39, R39, RZ, !P0 ;  /* 0x000000ff27277208 */ /* 0x000fe20004000000 */
[----:B---3--:R-:W-:-:S05]  /*0a30*/  @!P3 FMUL R40, R40, 1.175494350822287508e-38 ;  /* 0x008000002828b820 */ /* 0x008fca0000400000 */
[----:B------:R-:W-:Y:S02]  /*0a40*/  FSEL R40, R40, RZ, !P1 ;  /* 0x000000ff28287208 */ /* 0x000fe40004800000 */
.L_x_0:
[----:B------:R-:W2:Y:S01]  /*0a50*/  S2UR UR5, SR_CTAID.X ;  /* 0x00000000000579c3 */ /* 0x000ea20000002500 */
[----:B------:R-:W-:Y:S02]  /*0a60*/  UMOV UR4, 0x4 ;  /* 0x0000000400047882 */ /* 0x000fe40000000000 */
[----:B------:R-:W-:Y:S02]  /*0a70*/  ULDC UR7, c[0x2][0x8] ;  /* 0x0080020000077ab9 */ /* 0x000fe40000000800 */
[----:B------:R-:W-:Y:S02]  /*0a80*/  UMOV UR6, 0x8 ;  /* 0x0000000800067882 */ /* 0x000fe40000000000 */
[----:B------:R-:W-:Y:S02]  /*0a90*/  ULDC UR8, c[0x0][0x160] ;  /* 0x0000580000087ab9 */ /* 0x000fe40000000800 */
[----:B--2---:R-:W-:-:S03]  /*0aa0*/  UIMAD UR4, UR5, UR4, UR7 ;  /* 0x00000004050472a4 */ /* 0x004fc6000f8e0207 */
[----:B------:R-:W-:Y:S02]  /*0ab0*/  ULDC.U8 UR5, c[0x0][UR5+0x710] ;  /* 0x0001c40005057abb */ /* 0x000fe40008000000 */
[----:B------:R-:W-:-:S03]  /*0ac0*/  UIMAD UR5, UR5, UR6, UR7 ;  /* 0x00000006050572a4 */ /* 0x000fc6000f8e0207 */
[----:B------:R-:W-:Y:S02]  /*0ad0*/  UMOV UR6, 0x1 ;  /* 0x0000000100067882 */ /* 0x000fe40000000000 */
[----:B------:R-:W-:Y:S02]  /*0ae0*/  UISETP.LE.AND UP0, UPT, UR6, UR8, UPT ;  /* 0x000000080600728c */ /* 0x000fe4000bf03270 */
[----:B------:R-:W-:Y:S02]  /*0af0*/  ULDC UR4, c[0x0][UR4+0x840] ;  /* 0x0002100004047abb */ /* 0x000fe40008000800 */
[----:B------:R-:W-:-:S03]  /*0b00*/  UIMAD UR8, UR4, UR8, URZ ;  /* 0x00000008040872a4 */ /* 0x000fc6000f8e023f */
[----:B------:R-:W-:Y:S02]  /*0b10*/  ULDC UR4, c[0x0][UR5+0x610] ;  /* 0x0001840005047abb */ /* 0x000fe40008000800 */
[----:B------:R-:W-:-:S04]  /*0b20*/  UIADD3 UR9, UR4, -UR8, URZ ;  /* 0x8000000804097290 */ /* 0x000fc8000fffe03f */
[----:B------:R-:W-:-:S06]  /*0b30*/  UISETP.LT.OR UP0, UPT, UR9, 0x1, !UP0 ;  /* 0x000000010900788c */ /* 0x000fcc000c701670 */
[----:B------:R-:W-:-:S13]  /*0b40*/  PLOP3.LUT P0, PT, PT, PT, UP0, 0x80, 0x0 ;  /* 0x000000000000781c */ /* 0x000fda0003f0f008 */
[----:B------:R-:W-:Y:S05]  /*0b50*/  @P0 EXIT ;  /* 0x000000000000094d */ /* 0x000fea0003800000 */
[----:B------:R-:W2:Y:S01]  /*0b60*/  S2R R38, SR_TID.X ;  /* 0x0000000000267919 */ /* 0x000ea20000002100 */
[C---:B------:R-:W-:Y:S01]  /*0b70*/  FADD.FTZ R37, R36.reuse, -c[0x0][0xd5c] ;  /* 0x8003570024257621 */ /* 0x040fe20000010000 */
[----:B------:R-:W-:Y:S01]  /*0b80*/  ULDC.64 UR10, c[0x0][UR5+0x160] ;  /* 0x00005800050a7abb */ /* 0x000fe20008000a00 */
[----:B------:R-:W-:Y:S01]  /*0b90*/  FADD.FTZ R36, R36, -c[0x0][0xd60] ;  /* 0x8003580024247621 */ /* 0x000fe20000010000 */
[----:B------:R-:W-:Y:S01]  /*0ba0*/  USHF.R.S32.HI UR20, URZ, 0x1f, UR8 ;  /* 0x0000001f3f147899 */ /* 0x000fe20008011408 */
[----:B------:R-:W-:Y:S01]  /*0bb0*/  IMAD.MOV.U32 R22, RZ, RZ, c[0x0][0xd88] ;  /* 0x00036200ff167624 */ /* 0x000fe200078e00ff */
[----:B------:R-:W-:Y:S01]  /*0bc0*/  ULDC.64 UR12, c[0x0][UR5+0x250] ;  /* 0x00009400050c7abb */ /* 0x000fe20008000a00 */
[----:B------:R-:W-:Y:S01]  /*0bd0*/  IMAD.MOV.U32 R23, RZ, RZ, c[0x0][0xd8c] ;  /* 0x00036300ff177624 */ /* 0x000fe200078e00ff */
[----:B------:R-:W-:Y:S02]  /*0be0*/  ULDC.64 UR14, c[0x0][UR5+0x340] ;  /* 0x0000d000050e7abb */ /* 0x000fe40008000a00 */
[----:B------:R-:W-:-:S02]  /*0bf0*/  ULDC.64 UR16, c[0x0][UR5+0x430] ;  /* 0x00010c0005107abb */ /* 0x000fc40008000a00 */
[----:B------:R-:W-:Y:S02]  /*0c00*/  ULDC.64 UR6, c[0x0][UR5+0x520] ;  /* 0x0001480005067abb */ /* 0x000fe40008000a00 */
[----:B------:R-:W-:Y:S02]  /*0c10*/  UMOV UR4, URZ ;  /* 0x0000003f00047c82 */ /* 0x000fe40008000000 */
.L_x_13:
[----:B-12---:R-:W-:-:S04]  /*0c20*/  IADD3 R4, R38, UR4, RZ ;  /* 0x0000000426047c10 */ /* 0x006fc8000fffe0ff */
[C---:B------:R-:W-:Y:S02]  /*0c30*/  ISETP.GE.AND P0, PT, R4.reuse, c[0x0][0x160], PT ;  /* 0x0000580004007a0c */ /* 0x040fe40003f06270 */
[C---:B------:R-:W-:Y:S02]  /*0c40*/  IADD3 R53, P1, R4.reuse, UR8, RZ ;  /* 0x0000000804357c10 */ /* 0x040fe4000ff3e0ff */
[C---:B------:R-:W-:Y:S02]  /*0c50*/  ISETP.LT.AND P0, PT, R4.reuse, UR9, !P0 ;  /* 0x0000000904007c0c */ /* 0x040fe4000c701270 */
[----:B------:R-:W-:-:S11]  /*0c60*/  LEA.HI.X.SX32 R30, R4, UR20, 0x1, P1 ;  /* 0x00000014041e7c11 */ /* 0x000fd600088f0eff */
[C---:B-1----:R-:W-:Y:S01]  /*0c70*/  @P0 LEA R2, P1, R53.reuse, UR10, 0x1 ;  /* 0x0000000a35020c11 */ /* 0x042fe2000f8208ff */
[----:B------:R-:W2:Y:S03]  /*0c80*/  @P0 LDG.E R5, [R22.64] ;  /* 0x0000001216050981 */ /* 0x000ea6000c1e1900 */
[----:B------:R-:W-:-:S05]  /*0c90*/  @P0 LEA.HI.X R3, R53, UR11, R30, 0x1, P1 ;  /* 0x0000000b35030c11 */ /* 0x000fca00088f0c1e */
[----:B------:R-:W3:Y:S01]  /*0ca0*/  @P0 LDG.E.U16 R0, [R2.64] ;  /* 0x0000001202000981 */ /* 0x000ee2000c1e1500 */
[----:B------:R-:W-:-:S04]  /*0cb0*/  IADD3 R8, R4, c[0x0][0x0], RZ ;  /* 0x0000000004087a10 */ /* 0x000fc80007ffe0ff */
[----:B------:R-:W-:-:S04]  /*0cc0*/  ISETP.GE.AND P1, PT, R8, c[0x0][0x160], PT ;  /* 0x0000580008007a0c */ /* 0x000fc80003f26270 */
[C---:B------:R-:W-:Y:S01]  /*0cd0*/  ISETP.LT.AND P1, PT, R8.reuse, UR9, !P1 ;  /* 0x0000000908007c0c */ /* 0x040fe2000cf21270 */
[----:B------:R-:W-:Y:S01]  /*0ce0*/  CS2R R48, SRZ ;  /* 0x0000000000307805 */ /* 0x000fe2000001ff00 */
[----:B------:R-:W-:Y:S02]  /*0cf0*/  IADD3 R31, P2, R8, UR8, RZ ;  /* 0x00000008081f7c10 */ /* 0x000fe4000ff5e0ff */
[----:B---3--:R-:W-:-:S05]  /*0d00*/  @P0 PRMT R0, RZ, 0x5410, R0 ;  /* 0x00005410ff000816 */ /* 0x008fca0000000000 */
[----:B--2---:R-:W-:Y:S01]  /*0d10*/  @P0 FMUL.FTZ R49, R0, R5 ;  /* 0x0000000500310220 */ /* 0x004fe20000410000 */
[----:B------:R-:W-:-:S03]  /*0d20*/  LEA.HI.X.SX32 R0, R8, UR20, 0x1, P2 ;  /* 0x0000001408007c11 */ /* 0x000fc600090f0eff */
[C---:B------:R-:W-:Y:S02]  /*0d30*/  @P1 LEA R4, P2, R31.reuse, UR10, 0x1 ;  /* 0x0000000a1f041c11 */ /* 0x040fe4000f8408ff */
[----:B------:R-:W-:Y:S02]  /*0d40*/  @P0 F2FP.BF16.PACK_AB R6, RZ, R49 ;  /* 0x00000031ff06023e */ /* 0x000fe400000010ff */
[----:B------:R-:W-:Y:S02]  /*0d50*/  @P1 LEA.HI.X R5, R31, UR11, R0, 0x1, P2 ;  /* 0x0000000b1f051c11 */ /* 0x000fe400090f0c00 */
[----:B------:R-:W-:-:S05]  /*0d60*/  PRMT R9, R6, 0x7610, R9 ;  /* 0x0000761006097816 */ /* 0x000fca0000000009 */
[----:B------:R1:W-:Y:S04]  /*0d70*/  @P0 STG.E.U16 [R2.64], R9 ;  /* 0x0000000902000986 */ /* 0x0003e8000c101512 */
[----:B------:R-:W2:Y:S04]  /*0d80*/  @P1 LDG.E.U16 R6, [R4.64] ;  /* 0x0000001204061981 */ /* 0x000ea8000c1e1500 */
[----:B------:R-:W3:Y:S01]  /*0d90*/  @P1 LDG.E R7, [R22.64] ;  /* 0x0000001216071981 */ /* 0x000ee2000c1e1900 */
[----:B------:R-:W-:-:S04]  /*0da0*/  IADD3 R8, R8, c[0x0][0x0], RZ ;  /* 0x0000000008087a10 */ /* 0x000fc80007ffe0ff */
[----:B------:R-:W-:Y:S01]  /*0db0*/  ISETP.GE.AND P2, PT, R8, c[0x0][0x160], PT ;  /* 0x0000580008007a0c */ /* 0x000fe20003f46270 */
[----:B------:R-:W-:-:S03]  /*0dc0*/  IMAD.SHL.U32 R16, R53, 0x4, RZ ;  /* 0x0000000435107824 */ /* 0x000fc600078e00ff */
[----:B------:R-:W-:Y:S01]  /*0dd0*/  ISETP.LT.AND P2, PT, R8, UR9, !P2 ;  /* 0x0000000908007c0c */ /* 0x000fe2000d741270 */
[----:B------:R-:W-:Y:S01]  /*0de0*/  IMAD.MOV.U32 R41, RZ, RZ, RZ ;  /* 0x000000ffff297224 */ /* 0x000fe200078e00ff */
[----:B-1----:R-:W-:Y:S02]  /*0df0*/  SHF.L.U64.HI R3, R53, 0x2, R30 ;  /* 0x0000000235037819 */ /* 0x002fe4000001021e */
[----:B------:R-:W-:Y:S02]  /*0e00*/  IADD3 R20, P5, R16, UR6, RZ ;  /* 0x0000000610147c10 */ /* 0x000fe4000ffbe0ff */
[----:B------:R-:W-:Y:S02]  /*0e10*/  IADD3 R33, P6, R8, UR8, RZ ;  /* 0x0000000808217c10 */ /* 0x000fe4000ffde0ff */
[C---:B------:R-:W-:Y:S02]  /*0e20*/  IADD3 R18, P4, R16.reuse, UR14, RZ ;  /* 0x0000000e10127c10 */ /* 0x040fe4000ff9e0ff */
[----:B------:R-:W-:-:S02]  /*0e30*/  IADD3 R16, P3, R16, UR16, RZ ;  /* 0x0000001010107c10 */ /* 0x000fc4000ff7e0ff */
[----:B------:R-:W-:Y:S01]  /*0e40*/  IADD3.X R21, R3, UR7, RZ, P5, !PT ;  /* 0x0000000703157c10 */ /* 0x000fe2000affe4ff */
[----:B------:R-:W-:Y:S01]  /*0e50*/  CS2R R50, SRZ ;  /* 0x0000000000327805 */ /* 0x000fe2000001ff00 */
[----:B------:R-:W-:Y:S01]  /*0e60*/  LEA.HI.X.SX32 R42, R8, UR20, 0x1, P6 ;  /* 0x00000014082a7c11 */ /* 0x000fe2000b0f0eff */
[----:B------:R-:W-:Y:S01]  /*0e70*/  CS2R R56, SRZ ;  /* 0x0000000000387805 */ /* 0x000fe2000001ff00 */
[----:B------:R-:W-:Y:S01]  /*0e80*/  @P2 LEA R2, P5, R33, UR10, 0x1 ;  /* 0x0000000a21022c11 */ /* 0x000fe2000f8a08ff */
[----:B------:R1:W5:Y:S01]  /*0e90*/  @P0 LDG.E R48, [R20.64] ;  /* 0x0000001214300981 */ /* 0x000362000c1e1900 */
[C---:B------:R-:W-:Y:S02]  /*0ea0*/  IADD3.X R19, R3.reuse, UR15, RZ, P4, !PT ;  /* 0x0000000f03137c10 */ /* 0x040fe4000a7fe4ff */
[----:B------:R-:W-:Y:S02]  /*0eb0*/  IADD3.X R17, R3, UR17, RZ, P3, !PT ;  /* 0x0000001103117c10 */ /* 0x000fe40009ffe4ff */
[----:B------:R-:W-:Y:S01]  /*0ec0*/  @P2 LEA.HI.X R3, R33, UR11, R42, 0x1, P5 ;  /* 0x0000000b21032c11 */ /* 0x000fe2000a8f0c2a */
[----:B------:R1:W5:Y:S04]  /*0ed0*/  @P0 LDG.E R51, [R18.64] ;  /* 0x0000001212330981 */ /* 0x000368000c1e1900 */
[----:B------:R1:W5:Y:S01]  /*0ee0*/  @P0 LDG.E R56, [R16.64] ;  /* 0x0000001210380981 */ /* 0x000362000c1e1900 */
[----:B--2---:R-:W-:-:S05]  /*0ef0*/  @P1 PRMT R6, RZ, 0x5410, R6 ;  /* 0x00005410ff061816 */ /* 0x004fca0000000006 */
[----:B---3--:R-:W-:-:S05]  /*0f00*/  @P1 FMUL.FTZ R41, R6, R7 ;  /* 0x0000000706291220 */ /* 0x008fca0000410000 */
[----:B------:R-:W-:-:S04]  /*0f10*/  @P1 F2FP.BF16.PACK_AB R6, RZ, R41 ;  /* 0x00000029ff06123e */ /* 0x000fc800000010ff */
[----:B------:R-:W-:-:S05]  /*0f20*/  PRMT R10, R6, 0x7610, R10 ;  /* 0x00007610060a7816 */ /* 0x000fca000000000a */
[----:B------:R2:W-:Y:S04]  /*0f30*/  @P1 STG.E.U16 [R4.64], R10 ;  /* 0x0000000a04001986 */ /* 0x0005e8000c101512 */
[----:B------:R-:W3:Y:S04]  /*0f40*/  @P2 LDG.E.U16 R6, [R2.64] ;  /* 0x0000001202062981 */ /* 0x000ee8000c1e1500 */
[----:B------:R-:W4:Y:S01]  /*0f50*/  @P2 LDG.E R7, [R22.64] ;  /* 0x0000001216072981 */ /* 0x000f22000c1e1900 */
[----:B------:R-:W-:Y:S01]  /*0f60*/  IMAD.U32 R9, RZ, RZ, UR4 ;  /* 0x00000004ff097e24 */ /* 0x000fe2000f8e00ff */
[----:B------:R-:W-:-:S04]  /*0f70*/  MOV R11, c[0x0][0x0] ;  /* 0x00000000000b7a02 */ /* 0x000fc80000000f00 */
[----:B------:R-:W-:-:S05]  /*0f80*/  IADD3 R8, R9, c[0x0][0x0], R38 ;  /* 0x0000000009087a10 */ /* 0x000fca0007ffe026 */
[----:B------:R-:W-:-:S05]  /*0f90*/  IMAD R8, R11, 0x2, R8 ;  /* 0x000000020b087824 */ /* 0x000fca00078e0208 */
[----:B------:R-:W-:Y:S01]  /*0fa0*/  ISETP.GE.AND P3, PT, R8, c[0x0][0x160], PT ;  /* 0x0000580008007a0c */ /* 0x000fe20003f66270 */
[----:B--2---:R-:W-:-:S03]  /*0fb0*/  IMAD.SHL.U32 R10, R31, 0x4, RZ ;  /* 0x000000041f0a7824 */ /* 0x004fc600078e00ff */
[----:B------:R-:W-:Y:S02]  /*0fc0*/  ISETP.LT.AND P3, PT, R8, UR9, !P3 ;  /* 0x0000000908007c0c */ /* 0x000fe4000df61270 */
[----:B------:R-:W-:Y:S02]  /*0fd0*/  SHF.L.U64.HI R5, R31, 0x2, R0 ;  /* 0x000000021f057819 */ /* 0x000fe40000010200 */
[----:B0-----:R-:W-:Y:S02]  /*0fe0*/  IADD3 R14, P6, R10, UR6, RZ ;  /* 0x000000060a0e7c10 */ /* 0x001fe4000ffde0ff */
[----:B------:R-:W-:Y:S02]  /*0ff0*/  IADD3 R35, P4, R8, UR8, RZ ;  /* 0x0000000808237c10 */ /* 0x000fe4000ff9e0ff */
[----:B------:R-:W-:Y:S02]  /*1000*/  IADD3 R12, P5, R10, UR14, RZ ;  /* 0x0000000e0a0c7c10 */ /* 0x000fe4000ffbe0ff */
[----:B------:R-:W-:-:S02]  /*1010*/  IADD3.X R15, R5, UR7, RZ, P6, !PT ;  /* 0x00000007050f7c10 */ /* 0x000fc4000b7fe4ff */
[----:B------:R-:W-:Y:S02]  /*1020*/  IADD3 R10, P6, R10, UR16, RZ ;  /* 0x000000100a0a7c10 */ /* 0x000fe4000ffde0ff */
[----:B------:R-:W-:Y:S01]  /*1030*/  LEA.HI.X.SX32 R44, R8, UR20, 0x1, P4 ;  /* 0x00000014082c7c11 */ /* 0x000fe2000a0f0eff */
[----:B------:R-:W-:Y:S01]  /*1040*/  CS2R R46, SRZ ;  /* 0x00000000002e7805 */ /* 0x000fe2000001ff00 */
[----:B------:R-:W-:Y:S01]  /*1050*/  @P3 LEA R28, P4, R35, UR10, 0x1 ;  /* 0x0000000a231c3c11 */ /* 0x000fe2000f8808ff */
[----:B------:R-:W-:Y:S01]  /*1060*/  IMAD.MOV.U32 R45, RZ, RZ, RZ ;  /* 0x000000ffff2d7224 */ /* 0x000fe200078e00ff */
[C---:B------:R-:W-:Y:S02]  /*1070*/  IADD3.X R13, R5.reuse, UR15, RZ, P5, !PT ;  /* 0x0000000f050d7c10 */ /* 0x040fe4000affe4ff */
[----:B------:R-:W-:Y:S01]  /*1080*/  IADD3.X R11, R5, UR17, RZ, P6, !PT ;  /* 0x00000011050b7c10 */ /* 0x000fe2000b7fe4ff */
[----:B------:R1:W5:Y:S01]  /*1090*/  @P1 LDG.E R46, [R14.64] ;  /* 0x000000120e2e1981 */ /* 0x000362000c1e1900 */
[----:B------:R-:W-:-:S03]  /*10a0*/  @P3 LEA.HI.X R29, R35, UR11, R44, 0x1, P4 ;  /* 0x0000000b231d3c11 */ /* 0x000fc6000a0f0c2c */
[----:B------:R1:W5:Y:S04]  /*10b0*/  @P1 LDG.E R47, [R12.64] ;  /* 0x000000120c2f1981 */ /* 0x000368000c1e1900 */
[----:B------:R1:W5:Y:S01]  /*10c0*/  @P1 LDG.E R45, [R10.64] ;  /* 0x000000120a2d1981 */ /* 0x000362000c1e1900 */
[----:B---3--:R-:W-:-:S05]  /*10d0*/  @P2 PRMT R6, RZ, 0x5410, R6 ;  /* 0x00005410ff062816 */ /* 0x008fca0000000006 */
[----:B----4-:R-:W-:-:S05]  /*10e0*/  @P2 FMUL.FTZ R57, R6, R7 ;  /* 0x0000000706392220 */ /* 0x010fca0000410000 */
[----:B------:R-:W-:-:S04]  /*10f0*/  @P2 F2FP.BF16.PACK_AB R4, RZ, R57 ;  /* 0x00000039ff04223e */ /* 0x000fc800000010ff */
[----:B------:R-:W-:-:S05]  /*1100*/  PRMT R6, R4, 0x7610, R6 ;  /* 0x0000761004067816 */ /* 0x000fca0000000006 */
[----:B------:R0:W-:Y:S04]  /*1110*/  @P2 STG.E.U16 [R2.64], R6 ;  /* 0x0000000602002986 */ /* 0x0001e8000c101512 */
[----:B------:R-:W2:Y:S04]  /*1120*/  @P3 LDG.E.U16 R4, [R28.64] ;  /* 0x000000121c043981 */ /* 0x000ea8000c1e1500 */
[----:B------:R-:W3:Y:S01]  /*1130*/  @P3 LDG.E R5, [R22.64] ;  /* 0x0000001216053981 */ /* 0x000ee2000c1e1900 */
[----:B------:R-:W-:Y:S01]  /*1140*/  CS2R R54, SRZ ;  /* 0x0000000000367805 */ /* 0x000fe2000001ff00 */
[----:B------:R-:W-:Y:S01]  /*1150*/  IMAD.SHL.U32 R24, R35, 0x4, RZ ;  /* 0x0000000423187824 */ /* 0x000fe200078e00ff */
[----:B0-----:R-:W-:Y:S01]  /*1160*/  SHF.L.U64.HI R2, R33, 0x2, R42 ;  /* 0x0000000221027819 */ /* 0x001fe2000001022a */
[----:B------:R-:W-:-:S02]  /*1170*/  IMAD.MOV.U32 R32, RZ, RZ, RZ ;  /* 0x000000ffff207224 */ /* 0x000fc400078e00ff */
[----:B------:R-:W-:Y:S01]  /*1180*/  IMAD.MOV.U32 R43, RZ, RZ, RZ ;  /* 0x000000ffff2b7224 */ /* 0x000fe200078e00ff */
[----:B------:R-:W-:Y:S01]  /*1190*/  SHF.L.U64.HI R25, R35, 0x2, R44 ;  /* 0x0000000223197819 */ /* 0x000fe2000001022c */
[----:B------:R-:W-:Y:S01]  /*11a0*/  HFMA2.MMA R34, -RZ, RZ, 0, 0 ;  /* 0x00000000ff227435 */ /* 0x000fe200000001ff */
[----:B------:R-:W-:Y:S01]  /*11b0*/  IMAD.MOV.U32 R52, RZ, RZ, RZ ;  /* 0x000000ffff347224 */ /* 0x000fe200078e00ff */
[----:B--2---:R-:W-:-:S05]  /*11c0*/  @P3 PRMT R4, RZ, 0x5410, R4 ;  /* 0x00005410ff043816 */ /* 0x004fca0000000004 */
[----:B---3--:R-:W-:Y:S02]  /*11d0*/  @P3 FMUL.FTZ R55, R4, R5 ;  /* 0x0000000504373220 */ /* 0x008fe40000410000 */
[----:B------:R-:W-:-:S05]  /*11e0*/  IMAD.SHL.U32 R4, R33, 0x4, RZ ;  /* 0x0000000421047824 */ /* 0x000fca00078e00ff */
[C---:B------:R-:W-:Y:S02]  /*11f0*/  IADD3 R8, P4, R4.reuse, UR6, RZ ;  /* 0x0000000604087c10 */ /* 0x040fe4000ff9e0ff */
[C---:B------:R-:W-:Y:S02]  /*1200*/  IADD3 R6, P5, R4.reuse, UR14, RZ ;  /* 0x0000000e04067c10 */ /* 0x040fe4000ffbe0ff */
[----:B------:R-:W-:Y:S02]  /*1210*/  IADD3 R4, P6, R4, UR16, RZ ;  /* 0x0000001004047c10 */ /* 0x000fe4000ffde0ff */
[C---:B------:R-:W-:Y:S02]  /*1220*/  IADD3.X R9, R2.reuse, UR7, RZ, P4, !PT ;  /* 0x0000000702097c10 */ /* 0x040fe4000a7fe4ff */
[C---:B------:R-:W-:Y:S02]  /*1230*/  IADD3.X R7, R2.reuse, UR15, RZ, P5, !PT ;  /* 0x0000000f02077c10 */ /* 0x040fe4000affe4ff */
[----:B------:R-:W-:Y:S01]  /*1240*/  IADD3.X R5, R2, UR17, RZ, P6, !PT ;  /* 0x0000001102057c10 */ /* 0x000fe2000b7fe4ff */
[----:B------:R1:W5:Y:S01]  /*1250*/  @P2 LDG.E R32, [R8.64] ;  /* 0x0000001208202981 */ /* 0x000362000c1e1900 */
[----:B------:R-:W-:-:S02]  /*1260*/  @P3 F2FP.BF16.PACK_AB R3, RZ, R55 ;  /* 0x00000037ff03323e */ /* 0x000fc400000010ff */
[C---:B------:R-:W-:Y:S01]  /*1270*/  IADD3 R2, P4, R24.reuse, UR6, RZ ;  /* 0x0000000618027c10 */ /* 0x040fe2000ff9e0ff */
[----:B------:R1:W5:Y:S01]  /*1280*/  @P2 LDG.E R50, [R6.64] ;  /* 0x0000001206322981 */ /* 0x000362000c1e1900 */
[C---:B------:R-:W-:Y:S02]  /*1290*/  IADD3 R26, P5, R24.reuse, UR14, RZ ;  /* 0x0000000e181a7c10 */ /* 0x040fe4000ffbe0ff */
[----:B------:R-:W-:Y:S01]  /*12a0*/  IADD3 R24, P6, R24, UR16, RZ ;  /* 0x0000001018187c10 */ /* 0x000fe2000ffde0ff */
[----:B------:R1:W5:Y:S01]  /*12b0*/  @P2 LDG.E R43, [R4.64] ;  /* 0x00000012042b2981 */ /* 0x000362000c1e1900 */
[----:B------:R-:W-:-:S03]  /*12c0*/  IADD3.X R27, R25, UR15, RZ, P5, !PT ;  /* 0x0000000f191b7c10 */ /* 0x000fc6000affe4ff */
[----:B------:R0:W-:Y:S04]  /*12d0*/  @P3 STG.E.U16 [R28.64], R3 ;  /* 0x000000031c003986 */ /* 0x0001e8000c101512 */
[----:B------:R1:W5:Y:S01]  /*12e0*/  @P3 LDG.E R52, [R26.64] ;  /* 0x000000121a343981 */ /* 0x000362000c1e1900 */
[C---:B0-----:R-:W-:Y:S02]  /*12f0*/  IADD3.X R3, R25.reuse, UR7, RZ, P4, !PT ;  /* 0x0000000719037c10 */ /* 0x041fe4000a7fe4ff */
[----:B------:R-:W-:-:S03]  /*1300*/  IADD3.X R25, R25, UR17, RZ, P6, !PT ;  /* 0x0000001119197c10 */ /* 0x000fc6000b7fe4ff */
[----:B------:R1:W5:Y:S04]  /*1310*/  @P3 LDG.E R34, [R2.64] ;  /* 0x0000001202223981 */ /* 0x000368000c1e1900 */
[----:B------:R1:W5:Y:S01]  /*1320*/  @P3 LDG.E R54, [R24.64] ;  /* 0x0000001218363981 */ /* 0x000362000c1e1900 */
[----:B------:R-:W-:Y:S01]  /*1330*/  ISETP.NE.AND P4, PT, RZ, c[0x0][0xd80], PT ;  /* 0x00036000ff007a0c */ /* 0x000fe20003f85270 */
[----:B------:R-:W-:Y:S02]  /*1340*/  IMAD.MOV.U32 R28, RZ, RZ, c[0x0][0xd78] ;  /* 0x00035e00ff1c7624 */ /* 0x000fe400078e00ff */
[----:B------:R-:W-:-:S10]  /*1350*/  IMAD.MOV.U32 R29, RZ, RZ, c[0x0][0xd7c] ;  /* 0x00035f00ff1d7624 */ /* 0x000fd400078e00ff */
[----:B------:R-:W-:Y:S05]  /*1360*/  @!P4 BRA `(.L_x_11) ;  /* 0x000003800000c947 */ /* 0x000fea0003800000 */
[----:B-1----:R0:W2:Y:S01]  /*1370*/  LDG.E R28, [R28.64] ;  /* 0x000000121c1c7981 */ /* 0x0020a2000c1e1900 */
[----:B------:R-:W-:Y:S02]  /*1380*/  FMUL.FTZ R58, R37, R49 ;  /* 0x00000031253a7220 */ /* 0x000fe40000410000 */
[C---:B------:R-:W-:Y:S02]  /*1390*/  FMUL.FTZ R60, R36.reuse, R57 ;  /* 0x00000039243c7220 */ /* 0x040fe40000410000 */
[----:B-----5:R-:W-:Y:S02]  /*13a0*/  FFMA.FTZ R51, R51, c[0x0][0xd5c], R58 ;  /* 0x0003570033337a23 */ /* 0x020fe4000001003a */
[----:B------:R-:W-:Y:S02]  /*13b0*/  FMUL.FTZ R58, R36, R49 ;  /* 0x00000031243a7220 */ /* 0x000fe40000410000 */
[----:B------:R-:W-:Y:S02]  /*13c0*/  FMUL.FTZ R60, R60, R57 ;  /* 0x000000393c3c7220 */ /* 0x000fe40000410000 */
[----:B------:R-:W-:-:S02]  /*13d0*/  FMUL.FTZ R49, R58, R49 ;  /* 0x000000313a317220 */ /* 0x000fc40000410000 */
[----:B------:R-:W0:Y:S01]  /*13e0*/  MUFU.RCP R58, R39 ;  /* 0x00000027003a7308 */ /* 0x000e220000001000 */
[----:B------:R-:W-:Y:S02]  /*13f0*/  FFMA.FTZ R43, R43, c[0x0][0xd60], R60 ;  /* 0x000358002b2b7a23 */ /* 0x000fe4000001003c */
[----:B------:R-:W-:Y:S02]  /*1400*/  FFMA.FTZ R49, R56, c[0x0][0xd60], R49 ;  /* 0x0003580038317a23 */ /* 0x000fe40000010031 */
[C---:B------:R-:W-:Y:S02]  /*1410*/  FMUL.FTZ R56, R37.reuse, R41 ;  /* 0x0000002925387220 */ /* 0x040fe40000410000 */
[----:B------:R-:W-:Y:S02]  /*1420*/  FMUL.FTZ R57, R37, R57 ;  /* 0x0000003925397220 */ /* 0x000fe40000410000 */
[----:B------:R-:W-:Y:S02]  /*1430*/  FFMA.FTZ R47, R47, c[0x0][0xd5c], R56 ;  /* 0x000357002f2f7a23 */ /* 0x000fe40000010038 */
[----:B------:R-:W-:-:S02]  /*1440*/  FMUL.FTZ R56, R36, R41 ;  /* 0x0000002924387220 */ /* 0x000fc40000410000 */
[----:B------:R-:W-:Y:S02]  /*1450*/  FFMA.FTZ R57, R50, c[0x0][0xd5c], R57 ;  /* 0x0003570032397a23 */ /* 0x000fe40000010039 */
[----:B------:R-:W-:Y:S01]  /*1460*/  FMUL.FTZ R56, R56, R41 ;  /* 0x0000002938387220 */ /* 0x000fe20000410000 */
[----:B------:R-:W1:Y:S01]  /*1470*/  MUFU.RCP R50, R40 ;  /* 0x0000002800327308 */ /* 0x000e620000001000 */
[-C--:B0-----:R-:W-:Y:S02]  /*1480*/  FMUL.FTZ R29, R49, R58.reuse ;  /* 0x0000003a311d7220 */ /* 0x081fe40000410000 */
[----:B------:R-:W-:Y:S02]  /*1490*/  FFMA.FTZ R45, R45, c[0x0][0xd60], R56 ;  /* 0x000358002d2d7a23 */ /* 0x000fe40000010038 */
[-C--:B------:R-:W-:Y:S02]  /*14a0*/  FMUL.FTZ R56, R36, R55.reuse ;  /* 0x0000003724387220 */ /* 0x080fe40000410000 */
[----:B------:R-:W-:Y:S01]  /*14b0*/  FMUL.FTZ R59, R45, R58 ;  /* 0x0000003a2d3b7220 */ /* 0x000fe20000410000 */
[----:B------:R-:W0:Y:S01]  /*14c0*/  MUFU.SQRT R29, R29 ;  /* 0x0000001d001d7308 */ /* 0x000e220000002000 */
[----:B------:R-:W-:-:S02]  /*14d0*/  FMUL.FTZ R41, R56, R55 ;  /* 0x0000003738297220 */ /* 0x000fc40000410000 */
[-C--:B------:R-:W-:Y:S02]  /*14e0*/  FMUL.FTZ R56, R43, R58.reuse ;  /* 0x0000003a2b387220 */ /* 0x080fe40000410000 */
[----:B------:R-:W-:Y:S02]  /*14f0*/  FFMA.FTZ R41, R54, c[0x0][0xd60], R41 ;  /* 0x0003580036297a23 */ /* 0x000fe40000010029 */
[----:B------:R-:W-:Y:S01]  /*1500*/  FMUL.FTZ R55, R37, R55 ;  /* 0x0000003725377220 */ /* 0x000fe20000410000 */
[----:B------:R-:W3:Y:S01]  /*1510*/  MUFU.SQRT R59, R59 ;  /* 0x0000003b003b7308 */ /* 0x000ee20000002000 */
[----:B------:R-:W-:Y:S02]  /*1520*/  FMUL.FTZ R58, R41, R58 ;  /* 0x0000003a293a7220 */ /* 0x000fe40000410000 */
[----:B------:R-:W-:Y:S02]  /*1530*/  FFMA.FTZ R55, R52, c[0x0][0xd5c], R55 ;  /* 0x0003570034377a23 */ /* 0x000fe40000010037 */
[----:B-1----:R-:W-:-:S03]  /*1540*/  FMUL.FTZ R61, R57, R50 ;  /* 0x00000032393d7220 */ /* 0x002fc60000410000 */
[----:B------:R-:W1:Y:S01]  /*1550*/  MUFU.SQRT R56, R56 ;  /* 0x0000003800387308 */ /* 0x000e620000002000 */
[----:B0-----:R-:W-:-:S07]  /*1560*/  FADD.FTZ R60, R29, c[0x0][0xd74] ;  /* 0x00035d001d3c7621 */ /* 0x001fce0000010000 */
[----:B------:R-:W0:Y:S01]  /*1570*/  MUFU.SQRT R58, R58 ;  /* 0x0000003a003a7308 */ /* 0x000e220000002000 */
[----:B---3--:R-:W-:Y:S02]  /*1580*/  FADD.FTZ R54, R59, c[0x0][0xd74] ;  /* 0x00035d003b367621 */ /* 0x008fe40000010000 */
[----:B------:R-:W-:Y:S02]  /*1590*/  FMUL.FTZ R59, R47, R50 ;  /* 0x000000322f3b7220 */ /* 0x000fe40000410000 */
[----:B-1----:R-:W-:-:S03]  /*15a0*/  FADD.FTZ R56, R56, c[0x0][0xd74] ;  /* 0x00035d0038387621 */ /* 0x002fc60000010000 */
[----:B------:R-:W-:Y:S01]  /*15b0*/  MUFU.RCP R29, R60 ;  /* 0x0000003c001d7308 */ /* 0x000fe20000001000 */
[----:B0-----:R-:W-:-:S07]  /*15c0*/  FADD.FTZ R58, R58, c[0x0][0xd74] ;  /* 0x00035d003a3a7621 */ /* 0x001fce0000010000 */
[----:B------:R-:W0:Y:S08]  /*15d0*/  MUFU.RCP R54, R54 ;  /* 0x0000003600367308 */ /* 0x000e300000001000 */
[----:B------:R-:W1:Y:S08]  /*15e0*/  MUFU.RCP R56, R56 ;  /* 0x0000003800387308 */ /* 0x000e700000001000 */
[----:B------:R3:W4:Y:S01]  /*15f0*/  MUFU.RCP R52, R58 ;  /* 0x0000003a00347308 */ /* 0x0007220000001000 */
[----:B0-----:R-:W-:-:S02]  /*1600*/  FMUL.FTZ R59, R59, R54 ;  /* 0x000000363b3b7220 */ /* 0x001fc40000410000 */
[----:B-1----:R-:W-:Y:S02]  /*1610*/  FMUL.FTZ R56, R61, R56 ;  /* 0x000000383d387220 */ /* 0x002fe40000410000 */
[-C--:B---3--:R-:W-:Y:S02]  /*1620*/  FMUL.FTZ R58, R51, R50.reuse ;  /* 0x00000032333a7220 */ /* 0x088fe40000410000 */
[----:B------:R-:W-:Y:S02]  /*1630*/  FMUL.FTZ R50, R55, R50 ;  /* 0x0000003237327220 */ /* 0x000fe40000410000 */
[----:B------:R-:W-:Y:S02]  /*1640*/  FMUL.FTZ R29, R58, R29 ;  /* 0x0000001d3a1d7220 */ /* 0x000fe40000410000 */
[----:B----4-:R-:W-:Y:S02]  /*1650*/  FMUL.FTZ R50, R50, R52 ;  /* 0x0000003432327220 */ /* 0x010fe40000410000 */
[----:B------:R-:W-:-:S02]  /*1660*/  FFMA.FTZ R29, R48, c[0x0][0xd84], R29 ;  /* 0x00036100301d7a23 */ /* 0x000fc4000001001d */
[----:B------:R-:W-:Y:S02]  /*1670*/  FFMA.FTZ R61, R46, c[0x0][0xd84], R59 ;  /* 0x000361002e3d7a23 */ /* 0x000fe4000001003b */
[----:B------:R-:W-:Y:S02]  /*1680*/  FFMA.FTZ R56, R32, c[0x0][0xd84], R56 ;  /* 0x0003610020387a23 */ /* 0x000fe40000010038 */
[----:B------:R-:W-:Y:S02]  /*1690*/  FFMA.FTZ R50, R34, c[0x0][0xd84], R50 ;  /* 0x0003610022327a23 */ /* 0x000fe40000010032 */
[----:B--2---:R-:W-:Y:S02]  /*16a0*/  FMUL.FTZ R59, R29, R28 ;  /* 0x0000001c1d3b7220 */ /* 0x004fe40000410000 */
[C---:B------:R-:W-:Y:S02]  /*16b0*/  FMUL.FTZ R61, R28.reuse, R61 ;  /* 0x0000003d1c3d7220 */ /* 0x040fe40000410000 */
[----:B------:R-:W-:-:S02]  /*16c0*/  FMUL.FTZ R29, R28, R56 ;  /* 0x000000381c1d7220 */ /* 0x000fc40000410000 */
[----:B------:R-:W-:Y:S01]  /*16d0*/  FMUL.FTZ R50, R28, R50 ;  /* 0x000000321c327220 */ /* 0x000fe20000410000 */
[----:B------:R-:W-:Y:S05]  /*16e0*/  BRA `(.L_x_12) ;  /* 0x0000037000007947 */ /* 0x000fea0003800000 */
.L_x_11:
[----:B-1----:R0:W2:Y:S01]  /*16f0*/  LDG.E R28, [R28.64] ;  /* 0x000000121c1c7981 */ /* 0x0020a2000c1e1900 */
[----:B-----5:R-:W-:Y:S02]  /*1700*/  FFMA.FTZ R49, R48, c[0x0][0xd84], R49 ;  /* 0x0003610030317a23 */ /* 0x020fe40000010031 */
[----:B------:R-:W-:Y:S02]  /*1710*/  FFMA.FTZ R41, R46, c[0x0][0xd84], R41 ;  /* 0x000361002e297a23 */ /* 0x000fe40000010029 */
[----:B------:R-:W-:Y:S02]  /*1720*/  FMUL.FTZ R58, R37, R49 ;  /* 0x00000031253a7220 */ /* 0x000fe40000410000 */
[----:B------:R-:W-:Y:S02]  /*1730*/  FFMA.FTZ R57, R32, c[0x0][0xd84], R57 ;  /* 0x0003610020397a23 */ /* 0x000fe40000010039 */
[----:B------:R-:W-:-:S02]  /*1740*/  FFMA.FTZ R51, R51, c[0x0][0xd5c], R58 ;  /* 0x0003570033337a23 */ /* 0x000fc4000001003a */
[----:B------:R-:W-:Y:S02]  /*1750*/  FMUL.FTZ R58, R36, R49 ;  /* 0x00000031243a7220 */ /* 0x000fe40000410000 */
[----:B------:R-:W-:Y:S02]  /*1760*/  FFMA.FTZ R55, R34, c[0x0][0xd84], R55 ;  /* 0x0003610022377a23 */ /* 0x000fe40000010037 */
[----:B------:R-:W-:Y:S02]  /*1770*/  FMUL.FTZ R49, R49, R58 ;  /* 0x0000003a31317220 */ /* 0x000fe40000410000 */
[----:B------:R-:W0:Y:S01]  /*1780*/  MUFU.RCP R58, R39 ;  /* 0x00000027003a7308 */ /* 0x000e220000001000 */
[----:B------:R-:W-:Y:S02]  /*1790*/  FMUL.FTZ R60, R36, R57 ;  /* 0x00000039243c7220 */ /* 0x000fe40000410000 */
[----:B------:R-:W-:Y:S02]  /*17a0*/  FFMA.FTZ R49, R56, c[0x0][0xd60], R49 ;  /* 0x0003580038317a23 */ /* 0x000fe40000010031 */
[----:B------:R-:W-:-:S02]  /*17b0*/  FMUL.FTZ R56, R37, R41 ;  /* 0x0000002925387220 */ /* 0x000fc40000410000 */
[----:B------:R-:W-:Y:S02]  /*17c0*/  FMUL.FTZ R60, R57, R60 ;  /* 0x0000003c393c7220 */ /* 0x000fe40000410000 */
[----:B------:R-:W-:Y:S02]  /*17d0*/  FFMA.FTZ R47, R47, c[0x0][0xd5c], R56 ;  /* 0x000357002f2f7a23 */ /* 0x000fe40000010038 */
[----:B------:R-:W-:Y:S02]  /*17e0*/  FMUL.FTZ R56, R36, R41 ;  /* 0x0000002924387220 */ /* 0x000fe40000410000 */
[----:B------:R-:W-:Y:S02]  /*17f0*/  FFMA.FTZ R43, R43, c[0x0][0xd60], R60 ;  /* 0x000358002b2b7a23 */ /* 0x000fe4000001003c */
[----:B------:R-:W-:Y:S02]  /*1800*/  FMUL.FTZ R56, R41, R56 ;  /* 0x0000003829387220 */ /* 0x000fe40000410000 */
[----:B0-----:R-:W-:-:S02]  /*1810*/  FMUL.FTZ R29, R49, R58 ;  /* 0x0000003a311d7220 */ /* 0x001fc40000410000 */
[----:B------:R-:W-:Y:S02]  /*1820*/  FFMA.FTZ R45, R45, c[0x0][0xd60], R56 ;  /* 0x000358002d2d7a23 */ /* 0x000fe40000010038 */
[----:B------:R-:W-:Y:S02]  /*1830*/  FMUL.FTZ R56, R36, R55 ;  /* 0x0000003724387220 */ /* 0x000fe40000410000 */
[----:B------:R-:W-:Y:S01]  /*1840*/  FMUL.FTZ R59, R45, R58 ;  /* 0x0000003a2d3b7220 */ /* 0x000fe20000410000 */
[----:B------:R-:W0:Y:S01]  /*1850*/  MUFU.SQRT R29, R29 ;  /* 0x0000001d001d7308 */ /* 0x000e220000002000 */
[----:B------:R-:W-:Y:S02]  /*1860*/  FMUL.FTZ R41, R55, R56 ;  /* 0x0000003837297220 */ /* 0x000fe40000410000 */
[----:B------:R-:W-:Y:S02]  /*1870*/  FMUL.FTZ R56, R43, R58 ;  /* 0x0000003a2b387220 */ /* 0x000fe40000410000 */
[----:B------:R-:W-:-:S02]  /*1880*/  FFMA.FTZ R41, R54, c[0x0][0xd60], R41 ;  /* 0x0003580036297a23 */ /* 0x000fc40000010029 */
[----:B------:R-:W-:Y:S01]  /*1890*/  FMUL.FTZ R57, R37, R57 ;  /* 0x0000003925397220 */ /* 0x000fe20000410000 */
[----:B------:R-:W1:Y:S01]  /*18a0*/  MUFU.SQRT R59, R59 ;  /* 0x0000003b003b7308 */ /* 0x000e620000002000 */
[----:B------:R-:W-:Y:S02]  /*18b0*/  FMUL.FTZ R58, R41, R58 ;  /* 0x0000003a293a7220 */ /* 0x000fe40000410000 */
[----:B------:R-:W-:Y:S02]  /*18c0*/  FFMA.FTZ R57, R50, c[0x0][0xd5c], R57 ;  /* 0x0003570032397a23 */ /* 0x000fe40000010039 */
[----:B------:R-:W-:-:S03]  /*18d0*/  FMUL.FTZ R55, R37, R55 ;  /* 0x0000003725377220 */ /* 0x000fc60000410000 */
[----:B------:R-:W3:Y:S01]  /*18e0*/  MUFU.SQRT R56, R56 ;  /* 0x0000003800387308 */ /* 0x000ee20000002000 */
[----:B0-----:R-:W-:Y:S02]  /*18f0*/  FADD.FTZ R60, R29, c[0x0][0xd74] ;  /* 0x00035d001d3c7621 */ /* 0x001fe40000010000 */
[----:B------:R-:W-:-:S05]  /*1900*/  FFMA.FTZ R55, R52, c[0x0][0xd5c], R55 ;  /* 0x0003570034377a23 */ /* 0x000fca0000010037 */
[----:B------:R-:W0:Y:S01]  /*1910*/  MUFU.SQRT R58, R58 ;  /* 0x0000003a003a7308 */ /* 0x000e220000002000 */
[----:B-1----:R-:W-:Y:S02]  /*1920*/  FADD.FTZ R54, R59, c[0x0][0xd74] ;  /* 0x00035d003b367621 */ /* 0x002fe40000010000 */
[----:B---3--:R-:W-:-:S05]  /*1930*/  FADD.FTZ R56, R56, c[0x0][0xd74] ;  /* 0x00035d0038387621 */ /* 0x008fca0000010000 */
[----:B------:R-:W1:Y:S01]  /*1940*/  MUFU.RCP R50, R40 ;  /* 0x0000002800327308 */ /* 0x000e620000001000 */
[----:B0-----:R-:W-:-:S07]  /*1950*/  FADD.FTZ R58, R58, c[0x0][0xd74] ;  /* 0x00035d003a3a7621 */ /* 0x001fce0000010000 */
[----:B------:R-:W-:Y:S08]  /*1960*/  MUFU.RCP R29, R60 ;  /* 0x0000003c001d7308 */ /* 0x000ff00000001000 */
[----:B------:R-:W0:Y:S01]  /*1970*/  MUFU.RCP R54, R54 ;  /* 0x0000003600367308 */ /* 0x000e220000001000 */
[-C--:B-1----:R-:W-:Y:S02]  /*1980*/  FMUL.FTZ R61, R47, R50.reuse ;  /* 0x000000322f3d7220 */ /* 0x082fe40000410000 */
[----:B------:R-:W-:-:S05]  /*1990*/  FMUL.FTZ R59, R57, R50 ;  /* 0x00000032393b7220 */ /* 0x000fca0000410000 */
[----:B------:R-:W1:Y:S08]  /*19a0*/  MUFU.RCP R56, R56 ;  /* 0x0000003800387308 */ /* 0x000e700000001000 */
[----:B------:R3:W4:Y:S01]  /*19b0*/  MUFU.RCP R52, R58 ;  /* 0x0000003a00347308 */ /* 0x0007220000001000 */
[----:B0-----:R-:W-:Y:S02]  /*19c0*/  FMUL.FTZ R61, R61, R54 ;  /* 0x000000363d3d7220 */ /* 0x001fe40000410000 */
[----:B-1----:R-:W-:-:S02]  /*19d0*/  FMUL.FTZ R56, R59, R56 ;  /* 0x000000383b387220 */ /* 0x002fc40000410000 */
[-C--:B---3--:R-:W-:Y:S02]  /*19e0*/  FMUL.FTZ R58, R51, R50.reuse ;  /* 0x00000032333a7220 */ /* 0x088fe40000410000 */
[----:B------:R-:W-:Y:S02]  /*19f0*/  FMUL.FTZ R50, R55, R50 ;  /* 0x0000003237327220 */ /* 0x000fe40000410000 */
[----:B------:R-:W-:Y:S02]  /*1a00*/  FMUL.FTZ R29, R58, R29 ;  /* 0x0000001d3a1d7220 */ /* 0x000fe40000410000 */
[----:B----4-:R-:W-:Y:S02]  /*1a10*/  FMUL.FTZ R50, R50, R52 ;  /* 0x0000003432327220 */ /* 0x010fe40000410000 */
[C---:B--2---:R-:W-:Y:S02]  /*1a20*/  FMUL.FTZ R59, R28.reuse, R29 ;  /* 0x0000001d1c3b7220 */ /* 0x044fe40000410000 */
[----:B------:R-:W-:-:S02]  /*1a30*/  FMUL.FTZ R61, R28, R61 ;  /* 0x0000003d1c3d7220 */ /* 0x000fc40000410000 */
[C---:B------:R-:W-:Y:S02]  /*1a40*/  FMUL.FTZ R29, R28.reuse, R56 ;  /* 0x000000381c1d7220 */ /* 0x040fe40000410000 */
[----:B------:R-:W-:Y:S02]  /*1a50*/  FMUL.FTZ R50, R28, R50 ;  /* 0x000000321c327220 */ /* 0x000fe40000410000 */
.L_x_12:
[----:B------:R-:W-:Y:S01]  /*1a60*/  @P0 LEA R28, P4, R53, UR12, 0x1 ;  /* 0x0000000c351c0c11 */ /* 0x000fe2000f8808ff */
[----:B------:R-:W-:Y:S01]  /*1a70*/  FADD.FTZ R59, -R59, R48 ;  /* 0x000000303b3b7221 */ /* 0x000fe20000010100 */
[----:B------:R-:W-:Y:S01]  /*1a80*/  ULDC UR5, c[0x0][0x0] ;  /* 0x0000000000057ab9 */ /* 0x000fe20000000800 */
[----:B------:R-:W-:Y:S01]  /*1a90*/  FADD.FTZ R61, -R61, R46 ;  /* 0x0000002e3d3d7221 */ /* 0x000fe20000010100 */
[----:B------:R-:W-:Y:S01]  /*1aa0*/  ULEA UR4, UR5, UR4, 0x2 ;  /* 0x0000000405047291 */ /* 0x000fe2000f8e103f */
[----:B------:R-:W-:Y:S01]  /*1ab0*/  FADD.FTZ R46, -R29, R32 ;  /* 0x000000201d2e7221 */ /* 0x000fe20000010100 */
[----:B------:R-:W-:Y:S01]  /*1ac0*/  @P0 LEA.HI.X R29, R53, UR13, R30, 0x1, P4 ;  /* 0x0000000d351d0c11 */ /* 0x000fe2000a0f0c1e */
[----:B------:R-:W-:Y:S01]  /*1ad0*/  FADD.FTZ R48, -R50, R34 ;  /* 0x0000002232307221 */ /* 0x000fe20000010100 */
[C---:B------:R-:W-:Y:S01]  /*1ae0*/  @P1 LEA R30, P4, R31.reuse, UR12, 0x1 ;  /* 0x0000000c1f1e1c11 */ /* 0x040fe2000f8808ff */
[----:B------:R-:W-:Y:S01]  /*1af0*/  ULDC UR5, c[0x0][0x160] ;  /* 0x0000580000057ab9 */ /* 0x000fe20000000800 */
[----:B------:R-:W-:Y:S01]  /*1b00*/  @P0 F2FP.BF16.PACK_AB R50, RZ, R59 ;  /* 0x0000003bff32023e */ /* 0x000fe200000010ff */
[----:B------:R-:W-:Y:S01]  /*1b10*/  UISETP.GE.AND UP0, UPT, UR4, UR5, UPT ;  /* 0x000000050400728c */ /* 0x000fe2000bf06270 */
[----:B------:R-:W-:-:S02]  /*1b20*/  @P1 LEA.HI.X R31, R31, UR13, R0, 0x1, P4 ;  /* 0x0000000d1f1f1c11 */ /* 0x000fc4000a0f0c00 */
[----:B------:R-:W-:Y:S01]  /*1b30*/  @P1 F2FP.BF16.PACK_AB R0, RZ, R61 ;  /* 0x0000003dff00123e */ /* 0x000fe200000010ff */
[----:B------:R-:W-:Y:S01]  /*1b40*/  @P0 STG.E.U16 [R28.64], R50 ;  /* 0x000000321c000986 */ /* 0x000fe2000c101512 */
[----:B------:R-:W-:Y:S02]  /*1b50*/  @P2 LEA R32, P5, R33, UR12, 0x1 ;  /* 0x0000000c21202c11 */ /* 0x000fe4000f8a08ff */
[----:B------:R-:W-:Y:S01]  /*1b60*/  @P3 LEA R34, P6, R35, UR12, 0x1 ;  /* 0x0000000c23223c11 */ /* 0x000fe2000f8c08ff */
[----:B------:R0:W-:Y:S01]  /*1b70*/  @P0 STG.E [R20.64], R59 ;  /* 0x0000003b14000986 */ /* 0x0001e2000c101912 */
[----:B------:R-:W-:Y:S02]  /*1b80*/  @P2 LEA.HI.X R33, R33, UR13, R42, 0x1, P5 ;  /* 0x0000000d21212c11 */ /* 0x000fe4000a8f0c2a */
[----:B------:R-:W-:Y:S01]  /*1b90*/  @P3 LEA.HI.X R35, R35, UR13, R44, 0x1, P6 ;  /* 0x0000000d23233c11 */ /* 0x000fe2000b0f0c2c */
[----:B------:R-:W-:Y:S04]  /*1ba0*/  @P0 STG.E [R18.64], R51 ;  /* 0x0000003312000986 */ /* 0x000fe8000c101912 */
[----:B------:R-:W-:Y:S01]  /*1bb0*/  @P0 STG.E [R16.64], R49 ;  /* 0x0000003110000986 */ /* 0x000fe2000c101912 */
[----:B------:R-:W-:-:S02]  /*1bc0*/  PLOP3.LUT P0, PT, PT, PT, UP0, 0x80, 0x0 ;  /* 0x000000000000781c */ /* 0x000fc40003f0f008 */
[----:B0-----:R-:W-:Y:S02]  /*1bd0*/  PRMT R21, R0, 0x7610, R21 ;  /* 0x0000761000157816 */ /* 0x001fe40000000015 */
[----:B------:R-:W-:-:S03]  /*1be0*/  @P2 F2FP.BF16.PACK_AB R0, RZ, R46 ;  /* 0x0000002eff00223e */ /* 0x000fc600000010ff */
[----:B------:R-:W-:Y:S04]  /*1bf0*/  @P1 STG.E.U16 [R30.64], R21 ;  /* 0x000000151e001986 */ /* 0x000fe8000c101512 */
[----:B------:R0:W-:Y:S04]  /*1c00*/  @P1 STG.E [R14.64], R61 ;  /* 0x0000003d0e001986 */ /* 0x0001e8000c101912 */
[----:B------:R-:W-:Y:S04]  /*1c10*/  @P1 STG.E [R12.64], R47 ;  /* 0x0000002f0c001986 */ /* 0x000fe8000c101912 */
[----:B------:R-:W-:Y:S01]  /*1c20*/  @P1 STG.E [R10.64], R45 ;  /* 0x0000002d0a001986 */ /* 0x000fe2000c101912 */
[----:B0-----:R-:W-:-:S03]  /*1c30*/  @P3 F2FP.BF16.PACK_AB R15, RZ, R48 ;  /* 0x00000030ff0f323e */ /* 0x001fc600000010ff */
[----:B------:R0:W-:Y:S04]  /*1c40*/  @P2 STG.E.U16 [R32.64], R0 ;  /* 0x0000000020002986 */ /* 0x0001e8000c101512 */
[----:B------:R1:W-:Y:S04]  /*1c50*/  @P2 STG.E [R8.64], R46 ;  /* 0x0000002e08002986 */ /* 0x0003e8000c101912 */
[----:B------:R1:W-:Y:S04]  /*1c60*/  @P2 STG.E [R6.64], R57 ;  /* 0x0000003906002986 */ /* 0x0003e8000c101912 */
[----:B------:R1:W-:Y:S01]  /*1c70*/  @P2 STG.E [R4.64], R43 ;  /* 0x0000002b04002986 */ /* 0x0003e2000c101912 */
[----:B0-----:R-:W-:-:S03]  /*1c80*/  IMAD.U32 R0, RZ, RZ, UR4 ;  /* 0x00000004ff007e24 */ /* 0x001fc6000f8e00ff */
[----:B------:R1:W-:Y:S02]  /*1c90*/  @P3 STG.E.U16 [R34.64], R15 ;  /* 0x0000000f22003986 */ /* 0x0003e4000c101512 */
[----:B------:R-:W-:Y:S02]  /*1ca0*/  ISETP.LT.AND P1, PT, R0, UR9, PT ;  /* 0x0000000900007c0c */ /* 0x000fe4000bf21270 */
[----:B------:R1:W-:Y:S04]  /*1cb0*/  @P3 STG.E [R2.64], R48 ;  /* 0x0000003002003986 */ /* 0x0003e8000c101912 */
[----:B------:R1:W-:Y:S04]  /*1cc0*/  @P3 STG.E [R26.64], R55 ;  /* 0x000000371a003986 */ /* 0x0003e8000c101912 */
[----:B------:R1:W-:Y:S03]  /*1cd0*/  @P3 STG.E [R24.64], R41 ;  /* 0x0000002918003986 */ /* 0x0003e6000c101912 */
[----:B------:R-:W-:Y:S05]  /*1ce0*/  @!P0 BRA P1, `(.L_x_13) ;  /* 0xffffef3000008947 */ /* 0x000fea000083ffff */
[----:B------:R-:W-:Y:S05]  /*1cf0*/  EXIT ;  /* 0x000000000000794d */ /* 0x000fea0003800000 */
        .type           $_Z25multi_tensor_apply_kernelI18TensorListMetadataILi5EE27AdamCapturableMasterFunctorIN3c108BFloat16EfEJffPiifPf10adamMode_tfS7_EEvlPViT_T0_DpT1_$__internal_accurate_pow,@function
        .size           $_Z25multi_tensor_apply_kernelI18TensorListMetadataILi5EE27AdamCapturableMasterFunctorIN3c108BFloat16EfEJffPiifPf10adamMode_tfS7_EEvlPViT_T0_DpT1_$__internal_accurate_pow,(.L_x_188 - $_Z25multi_tensor_apply_kernelI18TensorListMetadataILi5EE27AdamCapturableMasterFunctorIN3c108BFloat16EfEJffPiifPf10adamMode_tfS7_EEvlPViT_T0_DpT1_$__internal_accurate_pow)
$_Z25multi_tensor_apply_kernelI18TensorListMetadataILi5EE27AdamCapturableMasterFunctorIN3c108BFloat16EfEJffPiifPf10adamMode_tfS7_EEvlPViT_T0_DpT1_$__internal_accurate_pow:
[----:B------:R-:W-:Y:S01]  /*1d00*/  SHF.R.U32.HI R9, RZ, 0x14, R11 ;  /* 0x00000014ff097819 */ /* 0x000fe2000001160b */
[----:B------:R-:W-:-:S02]  /*1d10*/  IMAD.MOV.U32 R10, RZ, RZ, R12 ;  /* 0x000000ffff0a7224 */ /* 0x000fc400078e000c */
[----:B------:R-:W-:Y:S01]  /*1d20*/  IMAD.MOV.U32 R14, RZ, RZ, RZ ;  /* 0x000000ffff0e7224 */ /* 0x000fe200078e00ff */
[----:B------:R-:W-:Y:S01]  /*1d30*/  ISETP.NE.AND P1, PT, R9, RZ, PT ;  /* 0x000000ff0900720c */ /* 0x000fe20003f25270 */
[----:B------:R-:W-:Y:S02]  /*1d40*/  IMAD.MOV.U32 R20, RZ, RZ, 0x7d2cafe2 ;  /* 0x7d2cafe2ff147424 */ /* 0x000fe400078e00ff */
[----:B------:R-:W-:-:S10]  /*1d50*/  IMAD.MOV.U32 R21, RZ, RZ, 0x3eb0f5ff ;  /* 0x3eb0f5ffff157424 */ /* 0x000fd400078e00ff */
[----:B------:R0:W1:Y:S02]  /*1d60*/  @!P1 DMUL R26, R10, 1.80143985094819840000e+16 ;  /* 0x435000000a1a9828 */ /* 0x0000640000000000 */
[----:B0-----:R-:W-:-:S08]  /*1d70*/  IMAD.MOV.U32 R10, RZ, RZ, R11 ;  /* 0x000000ffff0a7224 */ /* 0x001fd000078e000b */
[----:B-1----:R-:W-:Y:S01]  /*1d80*/  @!P1 IMAD.MOV.U32 R10, RZ, RZ, R27 ;  /* 0x000000ffff0a9224 */ /* 0x002fe200078e001b */
[----:B------:R-:W-:-:S04]  /*1d90*/  @!P1 LEA.HI R9, R27, 0xffffffca, RZ, 0xc ;  /* 0xffffffca1b099811 */ /* 0x000fc800078f60ff */
[----:B------:R-:W-:-:S04]  /*1da0*/  LOP3.LUT R10, R10, 0x800fffff, RZ, 0xc0, !PT ;  /* 0x800fffff0a0a7812 */ /* 0x000fc800078ec0ff */
[----:B------:R-:W-:Y:S02]  /*1db0*/  LOP3.LUT R11, R10, 0x3ff00000, RZ, 0xfc, !PT ;  /* 0x3ff000000a0b7812 */ /* 0x000fe400078efcff */
[----:B------:R-:W-:Y:S01]  /*1dc0*/  MOV R10, R12 ;  /* 0x0000000c000a7202 */ /* 0x000fe20000000f00 */
[----:B------:R-:W-:Y:S01]  /*1dd0*/  @!P1 IMAD.MOV.U32 R10, RZ, RZ, R26 ;  /* 0x000000ffff0a9224 */ /* 0x000fe200078e001a */
[----:B------:R-:W-:-:S13]  /*1de0*/  ISETP.GE.U32.AND P2, PT, R11, 0x3ff6a09f, PT ;  /* 0x3ff6a09f0b00780c */ /* 0x000fda0003f46070 */
[----:B------:R-:W-:-:S05]  /*1df0*/  @P2 IADD3 R13, R11, -0x100000, RZ ;  /* 0xfff000000b0d2810 */ /* 0x000fca0007ffe0ff */
[----:B------:R-:W-:-:S06]  /*1e00*/  @P2 IMAD.MOV.U32 R11, RZ, RZ, R13 ;  /* 0x000000ffff0b2224 */ /* 0x000fcc00078e000d */
[----:B------:R-:W0:-:S04]  /*1e10*/  DADD R12, R10, 1 ;  /* 0x3ff000000a0c7429 */ /* 0x000e080000000000 */
[----:B------:R-:W-:Y:S02]  /*1e20*/  DADD R18, R10, -1 ;  /* 0xbff000000a127429 */ /* 0x000fe40000000000 */
[----:B0-----:R-:W0:Y:S02]  /*1e30*/  MUFU.RCP64H R15, R13 ;  /* 0x0000000d000f7308 */ /* 0x001e240000001800 */
[----:B0-----:R-:W0:-:S06]  /*1e40*/  DFMA R16, -R12, R14, 1 ;  /* 0x3ff000000c10742b */ /* 0x001e0c000000010e */
[----:B0-----:R-:W0:-:S06]  /*1e50*/  DFMA R16, R16, R16, R16 ;  /* 0x000000101010722b */ /* 0x001e0c0000000010 */
[----:B0-----:R-:W0:-:S06]  /*1e60*/  DFMA R14, R14, R16, R14 ;  /* 0x000000100e0e722b */ /* 0x001e0c000000000e */
[----:B0-----:R-:W0:-:S06]  /*1e70*/  DMUL R10, R14, R18 ;  /* 0x000000120e0a7228 */ /* 0x001e0c0000000000 */
[----:B0-----:R-:W0:-:S06]  /*1e80*/  DFMA R10, R14, R18, R10 ;  /* 0x000000120e0a722b */ /* 0x001e0c000000000a */
[----:B0-----:R-:W0:-:S04]  /*1e90*/  DMUL R16, R10, R10 ;  /* 0x0000000a0a107228 */ /* 0x001e080000000000 */
[----:B------:R-:W1:-:S04]  /*1ea0*/  DADD R12, R18, -R10 ;  /* 0x00000000120c7229 */ /* 0x000e48000000080a */
[----:B0-----:R-:W0:-:S04]  /*1eb0*/  DFMA R20, R16, R20, c[0x2][0x10] ;  /* 0x008004001014762b */ /* 0x001e080000000014 */
[----:B-1----:R-:W1:-:S04]  /*1ec0*/  DADD R24, R12, R12 ;  /* 0x000000000c187229 */ /* 0x002e48000000000c */
[----:B0-----:R-:W0:-:S04]  /*1ed0*/  DFMA R20, R16, R20, c[0x2][0x18] ;  /* 0x008006001014762b */ /* 0x001e080000000014 */
[----:B-1----:R-:W-:-:S04]  /*1ee0*/  DFMA R24, R18, -R10, R24 ;  /* 0x8000000a1218722b */ /* 0x002fc80000000018 */
[----:B0-----:R-:W0:-:S04]  /*1ef0*/  DFMA R20, R16, R20, c[0x2][0x20] ;  /* 0x008008001014762b */ /* 0x001e080000000014 */
[----:B------:R-:W-:-:S04]  /*1f00*/  DMUL R28, R10, R10 ;  /* 0x0000000a0a1c7228 */ /* 0x000fc80000000000 */
[----:B0-----:R-:W0:-:S04]  /*1f10*/  DFMA R20, R16, R20, c[0x2][0x28] ;  /* 0x00800a001014762b */ /* 0x001e080000000014 */
[----:B------:R-:W-:-:S04]  /*1f20*/  DMUL R14, R14, R24 ;  /* 0x000000180e0e7228 */ /* 0x000fc80000000000 */
[----:B0-----:R-:W0:-:S04]  /*1f30*/  DFMA R20, R16, R20, c[0x2][0x30] ;  /* 0x00800c001014762b */ /* 0x001e080000000014 */
[----:B------:R-:W-:-:S04]  /*1f40*/  DMUL R24, R10, R28 ;  /* 0x0000001c0a187228 */ /* 0x000fc80000000000 */
[----:B0-----:R-:W0:-:S04]  /*1f50*/  DFMA R20, R16, R20, c[0x2][0x38] ;  /* 0x00800e001014762b */ /* 0x001e080000000014 */
[----:B------:R-:W-:-:S04]  /*1f60*/  DFMA R30, R10, R10, -R28 ;  /* 0x0000000a0a1e722b */ /* 0x000fc8000000081c */
[----:B0-----:R-:W0:-:S06]  /*1f70*/  DFMA R12, R16, R20, c[0x2][0x40] ;  /* 0x00801000100c762b */ /* 0x001e0c0000000014 */
[----:B0-----:R-:W0:-:S06]  /*1f80*/  DADD R18, -R12, c[0x2][0x40] ;  /* 0x008010000c127629 */ /* 0x001e0c0000000100 */
[----:B0-----:R0:W1:Y:S02]  /*1f90*/  DFMA R18, R16, R20, R18 ;  /* 0x000000141012722b */ /* 0x0010640000000012 */
[----:B0-----:R-:W-:Y:S01]  /*1fa0*/  IADD3 R21, R15, 0x100000, RZ ;  /* 0x001000000f157810 */ /* 0x001fe20007ffe0ff */
[----:B------:R-:W-:Y:S01]  /*1fb0*/  IMAD.MOV.U32 R20, RZ, RZ, R14 ;  /* 0x000000ffff147224 */ /* 0x000fe200078e000e */
[----:B------:R-:W0:-:S04]  /*1fc0*/  DFMA R16, R10, R28, -R24 ;  /* 0x0000001c0a10722b */ /* 0x000e080000000818 */
[----:B-1----:R-:W1:-:S04]  /*1fd0*/  DADD R18, RZ, R18 ;  /* 0x00000000ff127229 */ /* 0x002e480000000012 */
[----:B0-----:R-:W-:-:S04]  /*1fe0*/  DFMA R28, R14, R28, R16 ;  /* 0x0000001c0e1c722b */ /* 0x001fc80000000010 */
[----:B-1----:R-:W0:-:S04]  /*1ff0*/  DADD R18, R18, c[0x2][0x48] ;  /* 0x0080120012127629 */ /* 0x002e080000000000 */
[----:B------:R-:W1:-:S04]  /*2000*/  DFMA R30, R10, R20, R30 ;  /* 0x000000140a1e722b */ /* 0x000e48000000001e */
[----:B0-----:R-:W0:-:S04]  /*2010*/  DADD R16, R12, R18 ;  /* 0x000000000c107229 */ /* 0x001e080000000012 */
[----:B-1----:R-:W-:-:S04]  /*2020*/  DFMA R28, R10, R30, R28 ;  /* 0x0000001e0a1c722b */ /* 0x002fc8000000001c */
[----:B0-----:R-:W0:-:S04]  /*2030*/  DMUL R20, R16, R24 ;  /* 0x0000001810147228 */ /* 0x001e080000000000 */
[----:B------:R-:W1:-:S04]  /*2040*/  DADD R12, R12, -R16 ;  /* 0x000000000c0c7229 */ /* 0x000e480000000810 */
[----:B0-----:R-:W0:-:S04]  /*2050*/  DFMA R30, R16, R24, -R20 ;  /* 0x00000018101e722b */ /* 0x001e080000000814 */
[----:B-1----:R-:W-:-:S04]  /*2060*/  DADD R12, R18, R12 ;  /* 0x00000000120c7229 */ /* 0x002fc8000000000c */
[----:B0-----:R-:W0:-:S06]  /*2070*/  DFMA R28, R16, R28, R30 ;  /* 0x0000001c101c722b */ /* 0x001e0c000000001e */
[----:B0-----:R-:W0:-:S06]  /*2080*/  DFMA R12, R12, R24, R28 ;  /* 0x000000180c0c722b */ /* 0x001e0c000000001c */
[----:B0-----:R-:W0:-:S06]  /*2090*/  DADD R16, R20, R12 ;  /* 0x0000000014107229 */ /* 0x001e0c000000000c */
[----:B0-----:R-:W0:-:S04]  /*20a0*/  DADD R18, R10, R16 ;  /* 0x000000000a127229 */ /* 0x001e080000000010 */
[----:B------:R-:W1:-:S04]  /*20b0*/  DADD R20, R20, -R16 ;  /* 0x0000000014147229 */ /* 0x000e480000000810 */
[----:B0-----:R-:W0:-:S04]  /*20c0*/  DADD R10, R10, -R18 ;  /* 0x000000000a0a7229 */ /* 0x001e080000000812 */
[----:B-1----:R1:W-:Y:S02]  /*20d0*/  DADD R20, R12, R20 ;  /* 0x000000000c147229 */ /* 0x0023e40000000014 */
[C---:B-1----:R-:W-:Y:S01]  /*20e0*/  IADD3 R12, R9.reuse, -0x3ff, RZ ;  /* 0xfffffc01090c7810 */ /* 0x042fe20007ffe0ff */
[----:B------:R-:W-:Y:S01]  /*20f0*/  IMAD.MOV.U32 R13, RZ, RZ, 0x43300000 ;  /* 0x43300000ff0d7424 */ /* 0x000fe200078e00ff */
[----:B0-----:R-:W0:Y:S01]  /*2100*/  DADD R10, R16, R10 ;  /* 0x00000000100a7229 */ /* 0x001e22000000000a */
[----:B------:R-:W-:Y:S02]  /*2110*/  @P2 IADD3 R12, R9, -0x3fe, RZ ;  /* 0xfffffc02090c2810 */ /* 0x000fe40007ffe0ff */
[----:B------:R-:W-:Y:S02]  /*2120*/  MOV R9, R7 ;  /* 0x0000000700097202 */ /* 0x000fe40000000f00 */
[----:B------:R-:W-:Y:S01]  /*2130*/  LOP3.LUT R12, R12, 0x80000000, RZ, 0x3c, !PT ;  /* 0x800000000c0c7812 */ /* 0x000fe200078e3cff */
[----:B0-----:R-:W0:-:S02]  /*2140*/  DADD R10, R20, R10 ;  /* 0x00000000140a7229 */ /* 0x001e04000000000a */
[----:B------:R-:W-:-:S04]  /*2150*/  IMAD.SHL.U32 R7, R9, 0x2, RZ ;  /* 0x0000000209077824 */ /* 0x000fc800078e00ff */
[----:B0-----:R-:W0:Y:S01]  /*2160*/  DADD R10, R14, R10 ;  /* 0x000000000e0a7229 */ /* 0x001e22000000000a */
[----:B------:R-:W-:-:S03]  /*2170*/  ISETP.GT.U32.AND P1, PT, R7, -0x2000001, PT ;  /* 0xfdffffff0700780c */ /* 0x000fc60003f24070 */
[----:B------:R-:W-:-:S04]  /*2180*/  DADD R14, R12, c[0x2][0x50] ;  /* 0x008014000c0e7629 */ /* 0x000fc80000000000 */
[----:B0-----:R-:W0:-:S06]  /*2190*/  DADD R12, R18, R10 ;  /* 0x00000000120c7229 */ /* 0x001e0c000000000a */
[----:B0-----:R-:W0:-:S04]  /*21a0*/  DFMA R16, R14, c[0x2][0x58], R12 ;  /* 0x008016000e107a2b */ /* 0x001e08000000000c */
[----:B------:R-:W1:-:S04]  /*21b0*/  DADD R18, R18, -R12 ;  /* 0x0000000012127229 */ /* 0x000e48000000080c */
[----:B0-----:R-:W0:-:S04]  /*21c0*/  DFMA R20, -R14, c[0x2][0x58], R16 ;  /* 0x008016000e147a2b */ /* 0x001e080000000110 */
[----:B-1----:R-:W-:-:S04]  /*21d0*/  DADD R18, R10, R18 ;  /* 0x000000000a127229 */ /* 0x002fc80000000012 */
[----:B0-----:R0:W1:Y:S02]  /*21e0*/  DADD R20, -R12, R20 ;  /* 0x000000000c147229 */ /* 0x0010640000000114 */
[----:B0-----:R-:W-:Y:S01]  /*21f0*/  LOP3.LUT R13, R9, 0xff0fffff, RZ, 0xc0, !PT ;  /* 0xff0fffff090d7812 */ /* 0x001fe200078ec0ff */
[----:B------:R-:W-:-:S03]  /*2200*/  IMAD.MOV.U32 R12, RZ, RZ, R8 ;  /* 0x000000ffff0c7224 */ /* 0x000fc600078e0008 */
[----:B-1----:R0:W1:Y:S01]  /*2210*/  DADD R18, R18, -R20 ;  /* 0x0000000012127229 */ /* 0x0020620000000814 */
[----:B------:R-:W-:Y:S01]  /*2220*/  SEL R13, R13, R9, P1 ;  /* 0x000000090d0d7207 */ /* 0x000fe20000800000 */
[----:B0-----:R-:W-:Y:S02]  /*2230*/  IMAD.MOV.U32 R20, RZ, RZ, 0x69ce2bdf ;  /* 0x69ce2bdfff147424 */ /* 0x001fe400078e00ff */
[----:B------:R-:W-:Y:S02]  /*2240*/  IMAD.MOV.U32 R21, RZ, RZ, 0x3e5ade15 ;  /* 0x3e5ade15ff157424 */ /* 0x000fe400078e00ff */
[----:B-1----:R0:W1:Y:S02]  /*2250*/  DFMA R18, R14, c[0x2][0x60], R18 ;  /* 0x008018000e127a2b */ /* 0x0020640000000012 */
[----:B0-----:R-:W-:Y:S02]  /*2260*/  IMAD.MOV.U32 R14, RZ, RZ, 0x652b82fe ;  /* 0x652b82feff0e7424 */ /* 0x001fe400078e00ff */
[----:B------:R-:W-:-:S02]  /*2270*/  IMAD.MOV.U32 R15, RZ, RZ, 0x3ff71547 ;  /* 0x3ff71547ff0f7424 */ /* 0x000fc400078e00ff */
[----:B-1----:R-:W0:-:S06]  /*2280*/  DADD R10, R16, R18 ;  /* 0x00000000100a7229 */ /* 0x002e0c0000000012 */
[----:B0-----:R-:W0:-:S04]  /*2290*/  DADD R16, R16, -R10 ;  /* 0x0000000010107229 */ /* 0x001e08000000080a */
[----:B------:R-:W1:-:S04]  /*22a0*/  DMUL R8, R10, R12 ;  /* 0x0000000c0a087228 */ /* 0x000e480000000000 */
[----:B0-----:R-:W-:-:S04]  /*22b0*/  DADD R16, R18, R16 ;  /* 0x0000000012107229 */ /* 0x001fc80000000010 */
[----:B-1----:R-:W0:-:S06]  /*22c0*/  DFMA R10, R10, R12, -R8 ;  /* 0x0000000c0a0a722b */ /* 0x002e0c0000000808 */
[----:B0-----:R-:W0:-:S06]  /*22d0*/  DFMA R10, R16, R12, R10 ;  /* 0x0000000c100a722b */ /* 0x001e0c000000000a */
[----:B0-----:R-:W0:-:S06]  /*22e0*/  DADD R12, R8, R10 ;  /* 0x00000000080c7229 */ /* 0x001e0c000000000a */
[----:B0-----:R-:W0:-:S04]  /*22f0*/  DFMA R14, R12, R14, 6.75539944105574400000e+15 ;  /* 0x433800000c0e742b */ /* 0x001e08000000000e */
[----:B------:R-:W-:Y:S02]  /*2300*/  FSETP.GEU.FTZ.AND P1, PT, |R13|, 4.1917929649353027344, PT ;  /* 0x4086232b0d00780b */ /* 0x000fe40003f3e200 */
[----:B0-----:R-:W0:-:S06]  /*2310*/  DADD R16, R14, -6.75539944105574400000e+15 ;  /* 0xc33800000e107429 */ /* 0x001e0c0000000000 */
[----:B0-----:R-:W0:-:S06]  /*2320*/  DFMA R18, R16, c[0x2][0x68], R12 ;  /* 0x00801a0010127a2b */ /* 0x001e0c000000000c */
[----:B0-----:R-:W0:-:S06]  /*2330*/  DFMA R18, R16, c[0x2][0x70], R18 ;  /* 0x00801c0010127a2b */ /* 0x001e0c0000000012 */
[----:B0-----:R-:W0:-:S06]  /*2340*/  DFMA R16, R18, R20, c[0x2][0x78] ;  /* 0x00801e001210762b */ /* 0x001e0c0000000014 */
        /* <DEDUP_REMOVED lines=8> */
[----:B0-----:R-:W0:-:S06]  /*23d0*/  DFMA R16, R18, R16, 1 ;  /* 0x3ff000001210742b */ /* 0x001e0c0000000010 */
[----:B0-----:R-:W0:-:S10]  /*23e0*/  DFMA R18, R18, R16, 1 ;  /* 0x3ff000001212742b */ /* 0x001e140000000010 */
[----:B0-----:R-:W-:Y:S01]  /*23f0*/  IMAD R17, R14, 0x100000, R19 ;  /* 0x001000000e117824 */ /* 0x001fe200078e0213 */
[----:B------:R-:W-:Y:S01]  /*2400*/  MOV R16, R18 ;  /* 0x0000001200107202 */ /* 0x000fe20000000f00 */
[----:B------:R-:W-:Y:S05]  /*2410*/  @!P1 BRA `(.L_x_14) ;  /* 0x000000e000009947 */ /* 0x000fea0003800000 */
[----:B------:R-:W-:Y:S01]  /*2420*/  FSETP.GEU.FTZ.AND P1, PT, |R13|, 4.2275390625, PT ;  /* 0x408748000d00780b */ /* 0x000fe20003f3e200 */
[----:B------:R-:W-:-:S04]  /*2430*/  DADD R16, R12, +INF ;  /* 0x7ff000000c107429 */ /* 0x000fc80000000000 */
[----:B------:R-:W0:-:S06]  /*2440*/  DSETP.GEU.AND P2, PT, R12, RZ, PT ;  /* 0x000000ff0c00722a */ /* 0x000e0c0003f4e000 */
[----:B0-----:R-:W-:Y:S02]  /*2450*/  FSEL R16, R16, RZ, P2 ;  /* 0x000000ff10107208 */ /* 0x001fe40001000000 */
[----:B------:R-:W-:Y:S01]  /*2460*/  FSEL R17, R17, RZ, P2 ;  /* 0x000000ff11117208 */ /* 0x000fe20001000000 */
[----:B------:R-:W-:Y:S05]  /*2470*/  @P1 BRA `(.L_x_14) ;  /* 0x0000008000001947 */ /* 0x000fea0003800000 */
[----:B------:R-:W-:Y:S01]  /*2480*/  LEA.HI R7, R14, R14, RZ, 0x1 ;  /* 0x0000000e0e077211 */ /* 0x000fe200078f08ff */
[----:B------:R-:W-:-:S03]  /*2490*/  IMAD.MOV.U32 R16, RZ, RZ, R18 ;  /* 0x000000ffff107224 */ /* 0x000fc600078e0012 */
[----:B------:R-:W-:-:S05]  /*24a0*/  SHF.R.S32.HI R7, RZ, 0x1, R7 ;  /* 0x00000001ff077819 */ /* 0x000fca0000011407 */
[----:B------:R-:W-:Y:S02]  /*24b0*/  IMAD.IADD R14, R14, 0x1, -R7 ;  /* 0x000000010e0e7824 */ /* 0x000fe400078e0a07 */
[----:B------:R-:W-:-:S03]  /*24c0*/  IMAD R17, R7, 0x100000, R19 ;  /* 0x0010000007117824 */ /* 0x000fc600078e0213 */
[----:B------:R-:W-:Y:S01]  /*24d0*/  LEA R15, R14, 0x3ff00000, 0x14 ;  /* 0x3ff000000e0f7811 */ /* 0x000fe200078ea0ff */
[----:B------:R-:W-:-:S06]  /*24e0*/  IMAD.MOV.U32 R14, RZ, RZ, RZ ;  /* 0x000000ffff0e7224 */ /* 0x000fcc00078e00ff */
[----:B------:R0:W1:-:S06]  /*24f0*/  DMUL R16, R16, R14 ;  /* 0x0000000e10107228 */ /* 0x00004c0000000000 */
.L_x_14:
[----:B-1----:R-:W-:Y:S01]  /*2500*/  DSETP.NEU.AND P1, PT, |R16|, +INF , PT ;  /* 0x7ff000001000742a */ /* 0x002fe20003f2d200 */
[----:B------:R-:W-:-:S03]  /*2510*/  IMAD.MOV.U32 R7, RZ, RZ, 0x0 ;  /* 0x00000000ff077424 */ /* 0x000fc600078e00ff */
[----:B------:R-:W1:-:S06]  /*2520*/  DADD R8, R8, -R12 ;  /* 0x0000000008087229 */ /* 0x000e4c000000080c */
[----:B-1----:R-:W1:-:S06]  /*2530*/  DADD R8, R10, R8 ;  /* 0x000000000a087229 */ /* 0x002e4c0000000008 */
[----:B-1----:R1:W2:Y:S01]  /*2540*/  @P1 DFMA R16, R8, R16, R16 ;  /* 0x000000100810122b */ /* 0x0022a20000000010 */
[----:B------:R-:W-:Y:S10]  /*2550*/  RET.REL.NODEC R6 `(_Z25multi_tensor_apply_kernelI18TensorListMetadataILi5EE27AdamCapturableMasterFunctorIN3c108BFloat16EfEJffPiifPf10adamMode_tfS7_EEvlPViT_T0_DpT1_) ;  /* 0xffffdaa006007950 */ /* 0x000ff40003c3ffff */
.L_x_15:
[----:B------:R-:W-:-:S00]  /*2560*/  BRA `(.L_x_15) ;  /* 0xfffffff000007947 */ /* 0x000fc0000383ffff */
[----:B------:R-:W-:-:S00]  /*2570*/  NOP ;  /* 0x0000000000007918 */ /* 0x000fc00000000000 */
        /* <DEDUP_REMOVED lines=8> */
.L_x_188:


//--------------------- .text._Z25multi_tensor_apply_kernelI18TensorListMetadataILi5EE27AdamCapturableMasterFunctorIN3c104HalfEfEJffPiifPf10adamMode_tfS7_EEvlPViT_T0_DpT1_ --------------------------
	.section	.text._Z25multi_tensor_apply_kernelI18TensorListMetadataILi5EE27AdamCapturableMasterFunctorIN3c104HalfEfEJffPiifPf10adamMode_tfS7_EEvlPViT_T0_DpT1_,"ax",@progbits
	.sectioninfo	@"SHI_REGISTERS=64"
	.align	128
        .global         _Z25multi_tensor_apply_kernelI18TensorListMetadataILi5EE27AdamCapturableMasterFunctorIN3c104HalfEfEJffPiifPf10adamMode_tfS7_EEvlPViT_T0_DpT1_
        .type           _Z25multi_tensor_apply_kernelI18TensorListMetadataILi5EE27AdamCapturableMasterFunctorIN3c104HalfEfEJffPiifPf10adamMode_tfS7_EEvlPViT_T0_DpT1_,@function
        .size           _Z25multi_tensor_apply_kernelI18TensorListMetadataILi5EE27AdamCapturableMasterFunctorIN3c104HalfEfEJffPiifPf10adamMode_tfS7_EEvlPViT_T0_DpT1_,(.L_x_189 - _Z25multi_tensor_apply_kernelI18TensorListMetadataILi5EE27AdamCapturableMasterFunctorIN3c104HalfEfEJffPiifPf10adamMode_tfS7_EEvlPViT_T0_DpT1_)
        .other          _Z25multi_tensor_apply_kernelI18TensorListMetadataILi5EE27AdamCapturableMasterFunctorIN3c104HalfEfEJffPiifPf10adamMode_tfS7_EEvlPViT_T0_DpT1_,@"STO_CUDA_ENTRY STV_DEFAULT"
_Z25multi_tensor_apply_kernelI18TensorListMetadataILi5EE27AdamCapturableMasterFunctorIN3c104HalfEfEJffPiifPf10adamMode_tfS7_EEvlPViT_T0_DpT1_:
.text._Z25multi_tensor_apply_kernelI18TensorListMetadataILi5EE27AdamCapturableMasterFunctorIN3c104HalfEfEJffPiifPf10adamMode_tfS7_EEvlPViT_T0_DpT1_:
        /* <DEDUP_REMOVED lines=13> */
[----:B------:R-:W-:Y:S01]  /*00d0*/  MOV R4, c[0x0][0xd68] ;  /* 0x00035a0000047a02 */ /* 0x000fe20000000f00 */
[----:B------:R-:W-:-:S05]  /*00e0*/  IMAD.MOV.U32 R5, RZ, RZ, c[0x0][0xd6c] ;  /* 0x00035b00ff057624 */ /* 0x000fca00078e00ff */
        /* <DEDUP_REMOVED lines=17> */
[----:B------:R-:W-:Y:S05]  /*0200*/  CALL.REL.NOINC `($_Z25multi_tensor_apply_kernelI18TensorListMetadataILi5EE27AdamCapturableMasterFunctorIN3c104HalfEfEJffPiifPf10adamMode_tfS7_EEvlPViT_T0_DpT1_$__internal_accurate_pow) ;  /* 0x00001af000007944 */ /* 0x000fea0003c00000 */
[----:B------:R-:W-:Y:S01]  /*0210*/  IMAD.MOV.U32 R10, RZ, RZ, 0x3f800000 ;  /* 0x3f800000ff0a7424 */ /* 0x000fe200078e00ff */
[----:B------:R-:W-:Y:S01]  /*0220*/  FSETP.NEU.FTZ.AND P1, PT, RZ, c[0x0][0xd5c], PT ;  /* 0x00035700ff007a0b */ /* 0x000fe20003f3d000 */
[----:B--2---:R-:W-:Y:S01]  /*0230*/  IMAD.MOV.U32 R5, RZ, RZ, R17 ;  /* 0x000000ffff057224 */ /* 0x004fe200078e0011 */
[----:B------:R-:W-:Y:S01]  /*0240*/  MOV R4, R16 ;  /* 0x0000001000047202 */ /* 0x000fe20000000f00 */
[----:B-1----:R-:W-:-:S06]  /*0250*/  FMUL.FTZ R8, R10, c[0x0][0xd5c] ;  /* 0x000357000a087a20 */ /* 0x002fcc0000410000 */
        /* <DEDUP_REMOVED lines=11> */
[----:B-1----:R-:W-:Y:S02]  /*0310*/  IMAD.MOV.U32 R4, RZ, RZ, R6 ;  /* 0x000000ffff047224 */ /* 0x002fe400078e0006 */
[----:B------:R-:W-:-:S10]  /*0320*/  IMAD.MOV.U32 R5, RZ, RZ, R7 ;  /* 0x000000ffff057224 */ /* 0x000fd400078e0007 */
[----:B--2---:R-:W-:Y:S05]  /*0330*/  @!P2 BRA `(.L_x_18) ;  /* 0x000000800000a947 */ /* 0x004fea0003800000 */
[----:B------:R-:W-:Y:S02]  /*0340*/  IMAD.MOV.U32 R4, RZ, RZ, 0x0 ;  /* 0x00000000ff047424 */ /* 0x000fe400078e00ff */
[----:B------:R-:W-:Y:S01]  /*0350*/  IMAD.MOV.U32 R5, RZ, RZ, -0x80000 ;  /* 0xfff80000ff057424 */ /* 0x000fe200078e00ff */
[----:B------:R-:W-:Y:S05]  /*0360*/  BRA `(.L_x_18) ;  /* 0x0000005000007947 */ /* 0x000fea0003800000 */
.L_x_17:
[----:B------:R-:W-:Y:S01]  /*0370*/  ISETP.GE.AND P2, PT, R3, RZ, PT ;  /* 0x000000ff0300720c */ /* 0x000fe20003f46270 */
[----:B------:R-:W2:Y:S01]  /*0380*/  DSETP.NEU.AND P1, PT, |R2|, 0.5, !P0 ;  /* 0x3fe000000200742a */ /* 0x000ea2000472d200 */
[----:B------:R-:W-:-:S05]  /*0390*/  IMAD.MOV.U32 R4, RZ, RZ, RZ ;  /* 0x000000ffff047224 */ /* 0x000fca00078e00ff */
[----:B-12---:R-:W-:-:S06]  /*03a0*/  SEL R5, R9, RZ, P1 ;  /* 0x000000ff09057207 */ /* 0x006fcc0000800000 */
[----:B------:R-:W-:Y:S02]  /*03b0*/  @!P2 LOP3.LUT R5, R5, 0x7ff00000, RZ, 0xfc, !PT ;  /* 0x7ff000000505a812 */ /* 0x000fe400078efcff */
.L_x_18:
        /* <DEDUP_REMOVED lines=14> */
[----:B------:R-:W-:Y:S02]  /*04a0*/  SEL R5, R4, 0x3ff00000, P1 ;  /* 0x3ff0000004057807 */ /* 0x000fe40000800000 */
[----:B------:R-:W-:Y:S01]  /*04b0*/  MOV R4, RZ ;  /* 0x000000ff00047202 */ /* 0x000fe20000000f00 */
[----:B------:R-:W-:Y:S05]  /*04c0*/  BRA `(.L_x_19) ;  /* 0x000000b000007947 */ /* 0x000fea0003800000 */
.L_x_21:
        /* <DEDUP_REMOVED lines=10> */
.L_x_20:
[----:B------:R1:W2:-:S04]  /*0570*/  DADD R4, R2, R8 ;  /* 0x0000000002047229 */ /* 0x0002880000000008 */
.L_x_19:
[----:B-1----:R-:W-:Y:S02]  /*0580*/  FMUL.FTZ R9, R10, c[0x0][0xd60] ;  /* 0x000358000a097a20 */ /* 0x002fe40000410000 */
[----:B------:R-:W-:Y:S02]  /*0590*/  IMAD.MOV.U32 R8, RZ, RZ, R2 ;  /* 0x000000ffff087224 */ /* 0x000fe400078e0002 */
[----:B------:R-:W1:Y:S02]  /*05a0*/  F2F.F64.F32 R6, R9 ;  /* 0x0000000900067310 */ /* 0x000e640000201800 */
[----:B-1----:R-:W1:-:S10]  /*05b0*/  DADD R6, -RZ, |R6| ;  /* 0x00000000ff067229 */ /* 0x002e540000000506 */
[----:B-1----:R-:W-:Y:S01]  /*05c0*/  IMAD.MOV.U32 R12, RZ, RZ, R6 ;  /* 0x000000ffff0c7224 */ /* 0x002fe200078e0006 */
[----:B------:R-:W-:Y:S01]  /*05d0*/  MOV R6, 0x610 ;  /* 0x0000061000067802 */ /* 0x000fe20000000f00 */
[----:B------:R-:W-:Y:S02]  /*05e0*/  IMAD.MOV.U32 R11, RZ, RZ, R7 ;  /* 0x000000ffff0b7224 */ /* 0x000fe400078e0007 */
[----:B------:R-:W-:Y:S02]  /*05f0*/  IMAD.MOV.U32 R7, RZ, RZ, R3 ;  /* 0x000000ffff077224 */ /* 0x000fe400078e0003 */
[----:B0-2---:R-:W-:Y:S05]  /*0600*/  CALL.REL.NOINC `($_Z25multi_tensor_apply_kernelI18TensorListMetadataILi5EE27AdamCapturableMasterFunctorIN3c104HalfEfEJffPiifPf10adamMode_tfS7_EEvlPViT_T0_DpT1_$__internal_accurate_pow) ;  /* 0x000016f000007944 */ /* 0x005fea0003c00000 */
[----:B------:R-:W-:Y:S01]  /*0610*/  IMAD.MOV.U32 R36, RZ, RZ, 0x3f800000 ;  /* 0x3f800000ff247424 */ /* 0x000fe200078e00ff */
[----:B------:R-:W-:Y:S01]  /*0620*/  FSETP.NEU.FTZ.AND P1, PT, RZ, c[0x0][0xd60], PT ;  /* 0x00035800ff007a0b */ /* 0x000fe20003f3d000 */
[----:B--2---:R-:W-:Y:S01]  /*0630*/  IMAD.MOV.U32 R7, RZ, RZ, R17 ;  /* 0x000000ffff077224 */ /* 0x004fe200078e0011 */
[----:B------:R-:W-:Y:S01]  /*0640*/  MOV R6, R16 ;  /* 0x0000001000067202 */ /* 0x000fe20000000f00 */
[----:B------:R-:W-:-:S06]  /*0650*/  FMUL.FTZ R10, R36, c[0x0][0xd60] ;  /* 0x00035800240a7a20 */ /* 0x000fcc0000410000 */
        /* <DEDUP_REMOVED lines=14> */
.L_x_22:
[----:B------:R-:W-:Y:S01]  /*0740*/  ISETP.GE.AND P1, PT, R3, RZ, PT ;  /* 0x000000ff0300720c */ /* 0x000fe20003f26270 */
[----:B------:R-:W3:Y:S01]  /*0750*/  DSETP.NEU.AND P0, PT, |R2|, 0.5, !P0 ;  /* 0x3fe000000200742a */ /* 0x000ee2000470d200 */
[----:B------:R-:W-:-:S05]  /*0760*/  IMAD.MOV.U32 R6, RZ, RZ, RZ ;  /* 0x000000ffff067224 */ /* 0x000fca00078e00ff */
[----:B--23--:R-:W-:Y:S02]  /*0770*/  SEL R7, R11, RZ, P0 ;  /* 0x000000ff0b077207 */ /* 0x00cfe40000000000 */
[----:B------:R-:W-:-:S04]  /*0780*/  SEL R22, RZ, 0x1, !P0 ;  /* 0x00000001ff167807 */ /* 0x000fc80004000000 */
[----:B------:R-:W-:Y:S02]  /*0790*/  @!P1 LOP3.LUT R7, R7, 0x7ff00000, RZ, 0xfc, !PT ;  /* 0x7ff0000007079812 */ /* 0x000fe400078efcff */
.L_x_23:
        /* <DEDUP_REMOVED lines=17> */
.L_x_26:
        /* <DEDUP_REMOVED lines=11> */
.L_x_25:
[----:B------:R1:W2:-:S06]  /*0960*/  DADD R6, R2, R10 ;  /* 0x0000000002067229 */ /* 0x00028c000000000a */
.L_x_24:
        /* <DEDUP_REMOVED lines=14> */
.L_x_16:
        /* <DEDUP_REMOVED lines=19> */
[----:B------:R-:W-:Y:S01]  /*0b80*/  MOV R22, c[0x0][0xd88] ;  /* 0x0003620000167a02 */ /* 0x000fe20000000f00 */
[----:B------:R-:W-:Y:S01]  /*0b90*/  FADD.FTZ R36, R36, -c[0x0][0xd60] ;  /* 0x8003580024247621 */ /* 0x000fe20000010000 */
[----:B------:R-:W-:Y:S01]  /*0ba0*/  ULDC.64 UR10, c[0x0][UR5+0x160] ;  /* 0x00005800050a7abb */ /* 0x000fe20008000a00 */
[----:B------:R-:W-:Y:S01]  /*0bb0*/  IMAD.MOV.U32 R23, RZ, RZ, c[0x0][0xd8c] ;  /* 0x00036300ff177624 */ /* 0x000fe200078e00ff */
[----:B------:R-:W-:Y:S02]  /*0bc0*/  USHF.R.S32.HI UR20, URZ, 0x1f, UR8 ;  /* 0x0000001f3f147899 */ /* 0x000fe40008011408 */
[----:B------:R-:W-:Y:S02]  /*0bd0*/  ULDC.64 UR12, c[0x0][UR5+0x250] ;  /* 0x00009400050c7abb */ /* 0x000fe40008000a00 */
[----:B------:R-:W-:-:S02]  /*0be0*/  ULDC.64 UR14, c[0x0][UR5+0x340] ;  /* 0x0000d000050e7abb */ /* 0x000fc40008000a00 */
[----:B------:R-:W-:Y:S02]  /*0bf0*/  ULDC.64 UR16, c[0x0][UR5+0x430] ;  /* 0x00010c0005107abb */ /* 0x000fe40008000a00 */
[----:B------:R-:W-:Y:S02]  /*0c00*/  ULDC.64 UR6, c[0x0][UR5+0x520] ;  /* 0x0001480005067abb */ /* 0x000fe40008000a00 */
[----:B------:R-:W-:Y:S02]  /*0c10*/  UMOV UR4, URZ ;  /* 0x0000003f00047c82 */ /* 0x000fe40008000000 */
.L_x_29:
        /* <DEDUP_REMOVED lines=13> */
[----:B------:R-:W-:Y:S01]  /*0cf0*/  IADD3 R31, P2, R8, UR8, RZ ;  /* 0x00000008081f7c10 */ /* 0x000fe2000ff5e0ff */
[----:B---3--:R-:W-:-:S05]  /*0d00*/  @P0 HADD2.F32 R0, -RZ, R0.H0_H0 ;  /* 0x20000000ff000230 */ /* 0x008fca0000004100 */
[----:B--2---:R-:W-:Y:S01]  /*0d10*/  @P0 FMUL.FTZ R49, R0, R5 ;  /* 0x0000000500310220 */ /* 0x004fe20000410000 */
[----:B------:R-:W-:-:S04]  /*0d20*/  LEA.HI.X.SX32 R0, R8, UR20, 0x1, P2 ;  /* 0x0000001408007c11 */ /* 0x000fc800090f0eff */
[C---:B------:R-:W-:Y:S02]  /*0d30*/  @P1 LEA R4, P2, R31.reuse, UR10, 0x1 ;  /* 0x0000000a1f041c11 */ /* 0x040fe4000f8408ff */
[----:B------:R-:W-:Y:S02]  /*0d40*/  @P0 F2FP.PACK_AB R6, RZ, R49 ;  /* 0x00000031ff06023e */ /* 0x000fe400000000ff */
        /* <DEDUP_REMOVED lines=26> */
[----:B--2---:R-:W-:-:S05]  /*0ef0*/  @P1 HADD2.F32 R6, -RZ, R6.H0_H0 ;  /* 0x20000006ff061230 */ /* 0x004fca0000004100 */
[----:B---3--:R-:W-:-:S05]  /*0f00*/  @P1 FMUL.FTZ R41, R6, R7 ;  /* 0x0000000706291220 */ /* 0x008fca0000410000 */
[----:B------:R-:W-:-:S04]  /*0f10*/  @P1 F2FP.PACK_AB R6, RZ, R41 ;  /* 0x00000029ff06123e */ /* 0x000fc800000000ff */
[----:B------:R-:W-:-:S05]  /*0f20*/  PRMT R10, R6, 0x7610, R10 ;  /* 0x00007610060a7816 */ /* 0x000fca000000000a */
[----:B------:R2:W-:Y:S04]  /*0f30*/  @P1 STG.E.U16 [R4.64], R10 ;  /* 0x0000000a04001986 */ /* 0x0005e8000c101512 */
[----:B------:R-:W3:Y:S04]  /*0f40*/  @P2 LDG.E.U16 R6, [R2.64] ;  /* 0x0000001202062981 */ /* 0x000ee8000c1e1500 */
[----:B------:R-:W4:Y:S01]  /*0f50*/  @P2 LDG.E R7, [R22.64] ;  /* 0x0000001216072981 */ /* 0x000f22000c1e1900 */
[----:B------:R-:W-:Y:S02]  /*0f60*/  IMAD.U32 R9, RZ, RZ, UR4 ;  /* 0x00000004ff097e24 */ /* 0x000fe4000f8e00ff */
[----:B------:R-:W-:-:S03]  /*0f70*/  IMAD.MOV.U32 R11, RZ, RZ, c[0x0][0x0] ;  /* 0x00000000ff0b7624 */ /* 0x000fc600078e00ff */
[----:B------:R-:W-:-:S05]  /*0f80*/  IADD3 R8, R9, c[0x0][0x0], R38 ;  /* 0x0000000009087a10 */ /* 0x000fca0007ffe026 */
[----:B------:R-:W-:-:S05]  /*0f90*/  IMAD R8, R11, 0x2, R8 ;  /* 0x000000020b087824 */ /* 0x000fca00078e0208 */
[C---:B------:R-:W-:Y:S02]  /*0fa0*/  ISETP.GE.AND P3, PT, R8.reuse, c[0x0][0x160], PT ;  /* 0x0000580008007a0c */ /* 0x040fe40003f66270 */
[C---:B--2---:R-:W-:Y:S02]  /*0fb0*/  SHF.L.U32 R10, R31.reuse, 0x2, RZ ;  /* 0x000000021f0a7819 */ /* 0x044fe400000006ff */
[----:B------:R-:W-:Y:S02]  /*0fc0*/  ISETP.LT.AND P3, PT, R8, UR9, !P3 ;  /* 0x0000000908007c0c */ /* 0x000fe4000df61270 */
[----:B------:R-:W-:Y:S02]  /*0fd0*/  SHF.L.U64.HI R5, R31, 0x2, R0 ;  /* 0x000000021f057819 */ /* 0x000fe40000010200 */
[----:B0-----:R-:W-:Y:S02]  /*0fe0*/  IADD3 R14, P6, R10, UR6, RZ ;  /* 0x000000060a0e7c10 */ /* 0x001fe4000ffde0ff */
[----:B------:R-:W-:-:S02]  /*0ff0*/  IADD3 R35, P4, R8, UR8, RZ ;  /* 0x0000000808237c10 */ /* 0x000fc4000ff9e0ff */
[C---:B------:R-:W-:Y:S02]  /*1000*/  IADD3 R12, P5, R10.reuse, UR14, RZ ;  /* 0x0000000e0a0c7c10 */ /* 0x040fe4000ffbe0ff */
[----:B------:R-:W-:Y:S02]  /*1010*/  IADD3.X R15, R5, UR7, RZ, P6, !PT ;  /* 0x00000007050f7c10 */ /* 0x000fe4000b7fe4ff */
[----:B------:R-:W-:Y:S02]  /*1020*/  IADD3 R10, P6, R10, UR16, RZ ;  /* 0x000000100a0a7c10 */ /* 0x000fe4000ffde0ff */
[----:B------:R-:W-:Y:S01]  /*1030*/  LEA.HI.X.SX32 R44, R8, UR20, 0x1, P4 ;  /* 0x00000014082c7c11 */ /* 0x000fe2000a0f0eff */
[----:B------:R-:W-:Y:S01]  /*1040*/  CS2R R46, SRZ ;  /* 0x00000000002e7805 */ /* 0x000fe2000001ff00 */
[----:B------:R-:W-:Y:S01]  /*1050*/  @P3 LEA R28, P4, R35, UR10, 0x1 ;  /* 0x0000000a231c3c11 */ /* 0x000fe2000f8808ff */
[----:B------:R-:W-:Y:S01]  /*1060*/  IMAD.MOV.U32 R45, RZ, RZ, RZ ;  /* 0x000000ffff2d7224 */ /* 0x000fe200078e00ff */
[----:B------:R-:W-:-:S02]  /*1070*/  IADD3.X R13, R5, UR15, RZ, P5, !PT ;  /* 0x0000000f050d7c10 */ /* 0x000fc4000affe4ff */
[----:B------:R-:W-:Y:S01]  /*1080*/  IADD3.X R11, R5, UR17, RZ, P6, !PT ;  /* 0x00000011050b7c10 */ /* 0x000fe2000b7fe4ff */
[----:B------:R1:W5:Y:S01]  /*1090*/  @P1 LDG.E R46, [R14.64] ;  /* 0x000000120e2e1981 */ /* 0x000362000c1e1900 */
[----:B------:R-:W-:-:S03]  /*10a0*/  @P3 LEA.HI.X R29, R35, UR11, R44, 0x1, P4 ;  /* 0x0000000b231d3c11 */ /* 0x000fc6000a0f0c2c */
[----:B------:R1:W5:Y:S04]  /*10b0*/  @P1 LDG.E R47, [R12.64] ;  /* 0x000000120c2f1981 */ /* 0x000368000c1e1900 */
[----:B------:R1:W5:Y:S01]  /*10c0*/  @P1 LDG.E R45, [R10.64] ;  /* 0x000000120a2d1981 */ /* 0x000362000c1e1900 */
[----:B---3--:R-:W-:-:S05]  /*10d0*/  @P2 HADD2.F32 R6, -RZ, R6.H0_H0 ;  /* 0x20000006ff062230 */ /* 0x008fca0000004100 */
[----:B----4-:R-:W-:-:S05]  /*10e0*/  @P2 FMUL.FTZ R57, R6, R7 ;  /* 0x0000000706392220 */ /* 0x010fca0000410000 */
[----:B------:R-:W-:-:S04]  /*10f0*/  @P2 F2FP.PACK_AB R4, RZ, R57 ;  /* 0x00000039ff04223e */ /* 0x000fc800000000ff */
        /* <DEDUP_REMOVED lines=12> */
[----:B--2---:R-:W-:-:S05]  /*11c0*/  @P3 HADD2.F32 R4, -RZ, R4.H0_H0 ;  /* 0x20000004ff043230 */ /* 0x004fca0000004100 */
        /* <DEDUP_REMOVED lines=9> */
[----:B------:R-:W-:-:S02]  /*1260*/  @P3 F2FP.PACK_AB R3, RZ, R55 ;  /* 0x00000037ff03323e */ /* 0x000fc400000000ff */
        /* <DEDUP_REMOVED lines=72> */
.L_x_27:
        /* <DEDUP_REMOVED lines=55> */
.L_x_28:
        /* <DEDUP_REMOVED lines=10> */
[----:B------:R-:W-:Y:S01]  /*1b00*/  @P0 F2FP.PACK_AB R50, RZ, R59 ;  /* 0x0000003bff32023e */ /* 0x000fe200000000ff */
[----:B------:R-:W-:Y:S01]  /*1b10*/  UISETP.GE.AND UP0, UPT, UR4, UR5, UPT ;  /* 0x000000050400728c */ /* 0x000fe2000bf06270 */
[----:B------:R-:W-:-:S02]  /*1b20*/  @P1 LEA.HI.X R31, R31, UR13, R0, 0x1, P4 ;  /* 0x0000000d1f1f1c11 */ /* 0x000fc4000a0f0c00 */
[----:B------:R-:W-:Y:S01]  /*1b30*/  @P1 F2FP.PACK_AB R0, RZ, R61 ;  /* 0x0000003dff00123e */ /* 0x000fe200000000ff */
        /* <DEDUP_REMOVED lines=10> */
[----:B------:R-:W-:-:S03]  /*1be0*/  @P2 F2FP.PACK_AB R0, RZ, R46 ;  /* 0x0000002eff00223e */ /* 0x000fc600000000ff */
[----:B------:R-:W-:Y:S04]  /*1bf0*/  @P1 STG.E.U16 [R30.64], R21 ;  /* 0x000000151e001986 */ /* 0x000fe8000c101512 */
[----:B------:R0:W-:Y:S04]  /*1c00*/  @P1 STG.E [R14.64], R61 ;  /* 0x0000003d0e001986 */ /* 0x0001e8000c101912 */
[----:B------:R-:W-:Y:S04]  /*1c10*/  @P1 STG.E [R12.64], R47 ;  /* 0x0000002f0c001986 */ /* 0x000fe8000c101912 */
[----:B------:R-:W-:Y:S01]  /*1c20*/  @P1 STG.E [R10.64], R45 ;  /* 0x0000002d0a001986 */ /* 0x000fe2000c101912 */
[----:B0-----:R-:W-:-:S03]  /*1c30*/  @P3 F2FP.PACK_AB R15, RZ, R48 ;  /* 0x00000030ff0f323e */ /* 0x001fc600000000ff */
        /* <DEDUP_REMOVED lines=12> */
        .type           $_Z25multi_tensor_apply_kernelI18TensorListMetadataILi5EE27AdamCapturableMasterFunctorIN3c104HalfEfEJffPiifPf10adamMode_tfS7_EEvlPViT_T0_DpT1_$__internal_accurate_pow,@function
        .size           $_Z25multi_tensor_apply_kernelI18TensorListMetadataILi5EE27AdamCapturableMasterFunctorIN3c104HalfEfEJffPiifPf10adamMode_tfS7_EEvlPViT_T0_DpT1_$__internal_accurate_pow,(.L_x_189 - $_Z25multi_tensor_apply_kernelI18TensorListMetadataILi5EE27AdamCapturableMasterFunctorIN3c104HalfEfEJffPiifPf10adamMode_tfS7_EEvlPViT_T0_DpT1_$__internal_accurate_pow)
$_Z25multi_tensor_apply_kernelI18TensorListMetadataILi5EE27AdamCapturableMasterFunctorIN3c104HalfEfEJffPiifPf10adamMode_tfS7_EEvlPViT_T0_DpT1_$__internal_accurate_pow:
[----:B------:R-:W-:Y:S01]  /*1d00*/  SHF.R.U32.HI R9, RZ, 0x14, R11 ;  /* 0x00000014ff097819 */ /* 0x000fe2000001160b */
[----:B------:R-:W-:Y:S01]  /*1d10*/  IMAD.MOV.U32 R10, RZ, RZ, R12 ;  /* 0x000000ffff0a7224 */ /* 0x000fe200078e000c */
[----:B------:R-:W-:Y:S01]  /*1d20*/  MOV R21, 0x3eb0f5ff ;  /* 0x3eb0f5ff00157802 */ /* 0x000fe20000000f00 */
[----:B------:R-:W-:Y:S01]  /*1d30*/  IMAD.MOV.U32 R14, RZ, RZ, RZ ;  /* 0x000000ffff0e7224 */ /* 0x000fe200078e00ff */
[----:B------:R-:W-:Y:S01]  /*1d40*/  ISETP.NE.AND P1, PT, R9, RZ, PT ;  /* 0x000000ff0900720c */ /* 0x000fe20003f25270 */
[----:B------:R-:W-:-:S12]  /*1d50*/  IMAD.MOV.U32 R20, RZ, RZ, 0x7d2cafe2 ;  /* 0x7d2cafe2ff147424 */ /* 0x000fd800078e00ff */
[----:B------:R0:W1:Y:S02]  /*1d60*/  @!P1 DMUL R26, R10, 1.80143985094819840000e+16 ;  /* 0x435000000a1a9828 */ /* 0x0000640000000000 */
[----:B0-----:R-:W-:-:S08]  /*1d70*/  IMAD.MOV.U32 R10, RZ, RZ, R11 ;  /* 0x000000ffff0a7224 */ /* 0x001fd000078e000b */
[----:B-1----:R-:W-:Y:S02]  /*1d80*/  @!P1 MOV R10, R27 ;  /* 0x0000001b000a9202 */ /* 0x002fe40000000f00 */
[----:B------:R-:W-:Y:S02]  /*1d90*/  @!P1 LEA.HI R9, R27, 0xffffffca, RZ, 0xc ;  /* 0xffffffca1b099811 */ /* 0x000fe400078f60ff */
[----:B------:R-:W-:-:S04]  /*1da0*/  LOP3.LUT R10, R10, 0x800fffff, RZ, 0xc0, !PT ;  /* 0x800fffff0a0a7812 */ /* 0x000fc800078ec0ff */
[----:B------:R-:W-:Y:S01]  /*1db0*/  LOP3.LUT R11, R10, 0x3ff00000, RZ, 0xfc, !PT ;  /* 0x3ff000000a0b7812 */ /* 0x000fe200078efcff */
[----:B------:R-:W-:Y:S02]  /*1dc0*/  IMAD.MOV.U32 R10, RZ, RZ, R12 ;  /* 0x000000ffff0a7224 */ /* 0x000fe400078e000c */
        /* <DEDUP_REMOVED lines=52> */
[----:B------:R-:W-:Y:S01]  /*2110*/  @P2 IADD3 R12, R9, -0x3fe, RZ ;  /* 0xfffffc02090c2810 */ /* 0x000fe20007ffe0ff */
[----:B------:R-:W-:-:S03]  /*2120*/  IMAD.MOV.U32 R9, RZ, RZ, R7 ;  /* 0x000000ffff097224 */ /* 0x000fc600078e0007 */
[----:B------:R-:W-:Y:S01]  /*2130*/  LOP3.LUT R12, R12, 0x80000000, RZ, 0x3c, !PT ;  /* 0x800000000c0c7812 */ /* 0x000fe200078e3cff */
[----:B0-----:R-:W0:Y:S01]  /*2140*/  DADD R10, R20, R10 ;  /* 0x00000000140a7229 */ /* 0x001e22000000000a */
[----:B------:R-:W-:-:S05]  /*2150*/  IMAD.SHL.U32 R7, R9, 0x2, RZ ;  /* 0x0000000209077824 */ /* 0x000fca00078e00ff */
        /* <DEDUP_REMOVED lines=16> */
[----:B0-----:R-:W-:Y:S01]  /*2260*/  MOV R14, 0x652b82fe ;  /* 0x652b82fe000e7802 */ /* 0x001fe20000000f00 */
[----:B------:R-:W-:-:S03]  /*2270*/  IMAD.MOV.U32 R15, RZ, RZ, 0x3ff71547 ;  /* 0x3ff71547ff0f7424 */ /* 0x000fc600078e00ff */
        /* <DEDUP_REMOVED lines=23> */
[----:B0-----:R-:W-:Y:S02]  /*23f0*/  IMAD R17, R14, 0x100000, R19 ;  /* 0x001000000e117824 */ /* 0x001fe400078e0213 */
[----:B------:R-:W-:Y:S01]  /*2400*/  IMAD.MOV.U32 R16, RZ, RZ, R18 ;  /* 0x000000ffff107224 */ /* 0x000fe200078e0012 */
        /* <DEDUP_REMOVED lines=9> */
[----:B------:R-:W-:-:S04]  /*24a0*/  SHF.R.S32.HI R7, RZ, 0x1, R7 ;  /* 0x00000001ff077819 */ /* 0x000fc80000011407 */
[----:B------:R-:W-:Y:S01]  /*24b0*/  IADD3 R14, R14, -R7, RZ ;  /* 0x800000070e0e7210 */ /* 0x000fe20007ffe0ff */
[----:B------:R-:W-:-:S03]  /*24c0*/  IMAD R17, R7, 0x100000, R19 ;  /* 0x0010000007117824 */ /* 0x000fc600078e0213 */
[----:B------:R-:W-:Y:S01]  /*24d0*/  LEA R15, R14, 0x3ff00000, 0x14 ;  /* 0x3ff000000e0f7811 */ /* 0x000fe200078ea0ff */
[----:B------:R-:W-:-:S06]  /*24e0*/  IMAD.MOV.U32 R14, RZ, RZ, RZ ;  /* 0x000000ffff0e7224 */ /* 0x000fcc00078e00ff */
[----:B------:R0:W1:-:S06]  /*24f0*/  DMUL R16, R16, R14 ;  /* 0x0000000e10107228 */ /* 0x00004c0000000000 */
.L_x_30:
[----:B-1----:R-:W-:Y:S01]  /*2500*/  DSETP.NEU.AND P1, PT, |R16|, +INF , PT ;  /* 0x7ff000001000742a */ /* 0x002fe20003f2d200 */
[----:B------:R-:W-:-:S03]  /*2510*/  IMAD.MOV.U32 R7, RZ, RZ, 0x0 ;  /* 0x00000000ff077424 */ /* 0x000fc600078e00ff */
[----:B------:R-:W1:-:S06]  /*2520*/  DADD R8, R8, -R12 ;  /* 0x0000000008087229 */ /* 0x000e4c000000080c */
[----:B-1----:R-:W1:-:S06]  /*2530*/  DADD R8, R10, R8 ;  /* 0x000000000a087229 */ /* 0x002e4c0000000008 */
[----:B-1----:R1:W2:Y:S01]  /*2540*/  @P1 DFMA R16, R8, R16, R16 ;  /* 0x000000100810122b */ /* 0x0022a20000000010 */
[----:B------:R-:W-:Y:S10]  /*2550*/  RET.REL.NODEC R6 `(_Z25multi_tensor_apply_kernelI18TensorListMetadataILi5EE27AdamCapturableMasterFunctorIN3c104HalfEfEJffPiifPf10adamMode_tfS7_EEvlPViT_T0_DpT1_) ;  /* 0xffffdaa006007950 */ /* 0x000ff40003c3ffff */
.L_x_31:
        /* <DEDUP_REMOVED lines=10> */
.L_x_189:


//--------------------- .text._Z25multi_tensor_apply_kernelI18TensorListMetadataILi5EE27AdamCapturableMasterFunctorIffEJffPiifPf10adamMode_tfS5_EEvlPViT_T0_DpT1_ --------------------------
	.section	.text._Z25multi_tensor_apply_kernelI18TensorListMetadataILi5EE27AdamCapturableMasterFunctorIffEJffPiifPf10adamMode_tfS5_EEvlPViT_T0_DpT1_,"ax",@progbits
	.sectioninfo	@"SHI_REGISTERS=64"
	.align	128
        .global         _Z25multi_tensor_apply_kernelI18TensorListMetadataILi5EE27AdamCapturableMasterFunctorIffEJffPiifPf10adamMode_tfS5_EEvlPViT_T0_DpT1_
        .type           _Z25multi_tensor_apply_kernelI18TensorListMetadataILi5EE27AdamCapturableMasterFunctorIffEJffPiifPf10adamMode_tfS5_EEvlPViT_T0_DpT1_,@function
        .size           _Z25multi_tensor_apply_kernelI18TensorListMetadataILi5EE27AdamCapturableMasterFunctorIffEJffPiifPf10adamMode_tfS5_EEvlPViT_T0_DpT1_,(.L_x_190 - _Z25multi_tensor_apply_kernelI18TensorListMetadataILi5EE27AdamCapturableMasterFunctorIffEJffPiifPf10adamMode_tfS5_EEvlPViT_T0_DpT1_)
        .other          _Z25multi_tensor_apply_kernelI18TensorListMetadataILi5EE27AdamCapturableMasterFunctorIffEJffPiifPf10adamMode_tfS5_EEvlPViT_T0_DpT1_,@"STO_CUDA_ENTRY STV_DEFAULT"
_Z25multi_tensor_apply_kernelI18TensorListMetadataILi5EE27AdamCapturableMasterFunctorIffEJffPiifPf10adamMode_tfS5_EEvlPViT_T0_DpT1_:
.text._Z25multi_tensor_apply_kernelI18TensorListMetadataILi5EE27AdamCapturableMasterFunctorIffEJffPiifPf10adamMode_tfS5_EEvlPViT_T0_DpT1_:
[----:B------:R-:W-:Y:S02]  /*0000*/  IMAD.MOV.U32 R1, RZ, RZ, c[0x0][0x28] ;  /* 0x00000a00ff017624 */ /* 0x000fe400078e00ff */
[----:B------:R-:W-:Y:S01]  /*0010*/  IMAD.MOV.U32 R2, RZ, RZ, c[0x0][0x168] ;  /* 0x00005a00ff027624 */ /* 0x000fe200078e00ff */
[----:B------:R-:W-:Y:S01]  /*0020*/  ULDC.64 UR18, c[0x0][0x118] ;  /* 0x0000460000127ab9 */ /* 0x000fe20000000a00 */
[----:B------:R-:W-:-:S05]  /*0030*/  IMAD.MOV.U32 R3, RZ, RZ, c[0x0][0x16c] ;  /* 0x00005b00ff037624 */ /* 0x000fca00078e00ff */
[----:B------:R-:W2:Y:S02]  /*0040*/  LDG.E.STRONG.SYS R2, [R2.64] ;  /* 0x0000001202027981 */ /* 0x000ea4000c1f5900 */
[----:B--2---:R-:W-:-:S13]  /*0050*/  ISETP.NE.AND P0, PT, R2, 0x1, PT ;  /* 0x000000010200780c */ /* 0x004fda0003f05270 */
[----:B------:R-:W-:Y:S05]  /*0060*/  @!P0 EXIT ;  /* 0x000000000000894d */ /* 0x000fea0003800000 */
[----:B------:R-:W-:Y:S01]  /*0070*/  IMAD.MOV.U32 R0, RZ, RZ, c[0x0][0xd70] ;  /* 0x00035c00ff007624 */ /* 0x000fe200078e00ff */
[----:B------:R-:W-:Y:S01]  /*0080*/  HFMA2.MMA R33, -RZ, RZ, 1.875, 0 ;  /* 0x3f800000ff217435 */ /* 0x000fe200000001ff */
[----:B------:R-:W-:Y:S02]  /*0090*/  IMAD.MOV.U32 R37, RZ, RZ, 0x3f800000 ;  /* 0x3f800000ff257424 */ /* 0x000fe400078e00ff */
[----:B------:R-:W-:Y:S01]  /*00a0*/  IMAD.MOV.U32 R36, RZ, RZ, 0x3f800000 ;  /* 0x3f800000ff247424 */ /* 0x000fe200078e00ff */
[----:B------:R-:W-:-:S13]  /*00b0*/  ISETP.NE.AND P0, PT, R0, 0x1, PT ;  /* 0x000000010000780c */ /* 0x000fda0003f05270 */
[----:B------:R-:W-:Y:S05]  /*00c0*/  @P0 BRA `(.L_x_32) ;  /* 0x0000098000000947 */ /* 0x000fea0003800000 */
[----:B------:R-:W-:Y:S02]  /*00d0*/  IMAD.MOV.U32 R4, RZ, RZ, c[0x0][0xd68] ;  /* 0x00035a00ff047624 */ /* 0x000fe400078e00ff */
[----:B------:R-:W-:-:S05]  /*00e0*/  IMAD.MOV.U32 R5, RZ, RZ, c[0x0][0xd6c] ;  /* 0x00035b00ff057624 */ /* 0x000fca00078e00ff */
[----:B------:R-:W2:Y:S01]  /*00f0*/  LDG.E R0, [R4.64] ;  /* 0x0000001204007981 */ /* 0x000ea2000c1e1900 */
[----:B------:R-:W-:-:S04]  /*0100*/  FMUL.FTZ R9, R33, c[0x0][0xd5c] ;  /* 0x0003570021097a20 */ /* 0x000fc80000410000 */
[----:B------:R-:W0:Y:S02]  /*0110*/  F2F.F64.F32 R6, R9 ;  /* 0x0000000900067310 */ /* 0x000e240000201800 */
[----:B0-----:R-:W0:-:S10]  /*0120*/  DADD R6, -RZ, |R6| ;  /* 0x00000000ff067229 */ /* 0x001e140000000506 */
[----:B0-----:R-:W-:Y:S02]  /*0130*/  MOV R12, R6 ;  /* 0x00000006000c7202 */ /* 0x001fe40000000f00 */
        /* <DEDUP_REMOVED lines=12> */
[----:B------:R-:W-:Y:S05]  /*0200*/  CALL.REL.NOINC `($_Z25multi_tensor_apply_kernelI18TensorListMetadataILi5EE27AdamCapturableMasterFunctorIffEJffPiifPf10adamMode_tfS5_EEvlPViT_T0_DpT1_$__internal_accurate_pow) ;  /* 0x000019e000007944 */ /* 0x000fea0003c00000 */
        /* <DEDUP_REMOVED lines=19> */
[----:B------:R-:W-:Y:S01]  /*0340*/  IMAD.MOV.U32 R4, RZ, RZ, 0x0 ;  /* 0x00000000ff047424 */ /* 0x000fe200078e00ff */
[----:B------:R-:W-:Y:S01]  /*0350*/  MOV R5, 0xfff80000 ;  /* 0xfff8000000057802 */ /* 0x000fe20000000f00 */
[----:B------:R-:W-:Y:S05]  /*0360*/  BRA `(.L_x_34) ;  /* 0x0000005000007947 */ /* 0x000fea0003800000 */
.L_x_33:
[----:B------:R-:W-:Y:S01]  /*0370*/  ISETP.GE.AND P2, PT, R3, RZ, PT ;  /* 0x000000ff0300720c */ /* 0x000fe20003f46270 */
[----:B------:R-:W2:Y:S01]  /*0380*/  DSETP.NEU.AND P1, PT, |R2|, 0.5, !P0 ;  /* 0x3fe000000200742a */ /* 0x000ea2000472d200 */
[----:B------:R-:W-:-:S05]  /*0390*/  IMAD.MOV.U32 R4, RZ, RZ, RZ ;  /* 0x000000ffff047224 */ /* 0x000fca00078e00ff */
[----:B-12---:R-:W-:-:S06]  /*03a0*/  SEL R5, R9, RZ, P1 ;  /* 0x000000ff09057207 */ /* 0x006fcc0000800000 */
[----:B------:R-:W-:Y:S02]  /*03b0*/  @!P2 LOP3.LUT R5, R5, 0x7ff00000, RZ, 0xfc, !PT ;  /* 0x7ff000000505a812 */ /* 0x000fe400078efcff */
.L_x_34:
        /* <DEDUP_REMOVED lines=17> */
.L_x_37:
        /* <DEDUP_REMOVED lines=10> */
.L_x_36:
[----:B------:R1:W2:-:S04]  /*0570*/  DADD R4, R2, R8 ;  /* 0x0000000002047229 */ /* 0x0002880000000008 */
.L_x_35:
        /* <DEDUP_REMOVED lines=8> */
[----:B0-2---:R-:W-:Y:S05]  /*0600*/  CALL.REL.NOINC `($_Z25multi_tensor_apply_kernelI18TensorListMetadataILi5EE27AdamCapturableMasterFunctorIffEJffPiifPf10adamMode_tfS5_EEvlPViT_T0_DpT1_$__internal_accurate_pow) ;  /* 0x000015e000007944 */ /* 0x005fea0003c00000 */
        /* <DEDUP_REMOVED lines=19> */
.L_x_38:
[----:B------:R-:W-:Y:S01]  /*0740*/  ISETP.GE.AND P1, PT, R3, RZ, PT ;  /* 0x000000ff0300720c */ /* 0x000fe20003f26270 */
[----:B------:R-:W3:Y:S01]  /*0750*/  DSETP.NEU.AND P0, PT, |R2|, 0.5, !P0 ;  /* 0x3fe000000200742a */ /* 0x000ee2000470d200 */
[----:B------:R-:W-:-:S05]  /*0760*/  IMAD.MOV.U32 R6, RZ, RZ, RZ ;  /* 0x000000ffff067224 */ /* 0x000fca00078e00ff */
[----:B--23--:R-:W-:Y:S02]  /*0770*/  SEL R7, R11, RZ, P0 ;  /* 0x000000ff0b077207 */ /* 0x00cfe40000000000 */
[----:B------:R-:W-:-:S04]  /*0780*/  SEL R22, RZ, 0x1, !P0 ;  /* 0x00000001ff167807 */ /* 0x000fc80004000000 */
[----:B------:R-:W-:Y:S02]  /*0790*/  @!P1 LOP3.LUT R7, R7, 0x7ff00000, RZ, 0xfc, !PT ;  /* 0x7ff0000007079812 */ /* 0x000fe400078efcff */
.L_x_39:
        /* <DEDUP_REMOVED lines=17> */
.L_x_42:
[----:B------:R-:W1:-:S14]  /*08b0*/  DSETP.NEU.AND P0, PT, |R10|, +INF , PT ;  /* 0x7ff000000a00742a */ /* 0x000e5c0003f0d200 */
[----:B-1----:R-:W-:Y:S05]  /*08c0*/  @P0 BRA `(.L_x_40) ;  /* 0x000000a000000947 */ /* 0x002fea0003800000 */
[----:B------:R-:W-:Y:S02]  /*08d0*/  ISETP.NE.AND P0, PT, R22, RZ, PT ;  /* 0x000000ff1600720c */ /* 0x000fe40003f05270 */
[----:B------:R-:W-:Y:S02]  /*08e0*/  LOP3.LUT R2, R3, 0x7fffffff, RZ, 0xc0, !PT ;  /* 0x7fffffff03027812 */ /* 0x000fe400078ec0ff */
[----:B------:R-:W-:Y:S02]  /*08f0*/  ISETP.LT.AND P0, PT, R11, RZ, P0 ;  /* 0x000000ff0b00720c */ /* 0x000fe40000701270 */
[----:B------:R-:W-:Y:S02]  /*0900*/  ISETP.GT.AND P1, PT, R3, -0x1, PT ;  /* 0xffffffff0300780c */ /* 0x000fe40003f24270 */
[----:B------:R-:W-:Y:S02]  /*0910*/  ISETP.NE.AND P0, PT, R2, 0x3fe00000, P0 ;  /* 0x3fe000000200780c */ /* 0x000fe40000705270 */
[----:B------:R-:W-:-:S02]  /*0920*/  SEL R7, RZ, 0x7ff00000, !P1 ;  /* 0x7ff00000ff077807 */ /* 0x000fc40004800000 */
[----:B------:R-:W-:-:S09]  /*0930*/  MOV R6, RZ ;  /* 0x000000ff00067202 */ /* 0x000fd20000000f00 */
[----:B------:R-:W-:Y:S01]  /*0940*/  @P0 IADD3 R7, R7, -0x80000000, RZ ;  /* 0x8000000007070810 */ /* 0x000fe20007ffe0ff */
[----:B------:R-:W-:Y:S05]  /*0950*/  BRA `(.L_x_40) ;  /* 0x0000001000007947 */ /* 0x000fea0003800000 */
.L_x_41:
[----:B------:R1:W2:-:S06]  /*0960*/  DADD R6, R2, R10 ;  /* 0x0000000002067229 */ /* 0x00028c000000000a */
.L_x_40:
        /* <DEDUP_REMOVED lines=14> */
.L_x_32:
        /* <DEDUP_REMOVED lines=29> */
.L_x_45:
[----:B-12---:R-:W-:-:S04]  /*0c20*/  IADD3 R2, R35, UR4, RZ ;  /* 0x0000000423027c10 */ /* 0x006fc8000fffe0ff */
[C---:B------:R-:W-:Y:S02]  /*0c30*/  ISETP.GE.AND P0, PT, R2.reuse, c[0x0][0x160], PT ;  /* 0x0000580002007a0c */ /* 0x040fe40003f06270 */
[C---:B------:R-:W-:Y:S02]  /*0c40*/  IADD3 R32, P1, R2.reuse, UR8, RZ ;  /* 0x0000000802207c10 */ /* 0x040fe4000ff3e0ff */
[C---:B------:R-:W-:Y:S02]  /*0c50*/  ISETP.LT.AND P0, PT, R2.reuse, UR9, !P0 ;  /* 0x0000000902007c0c */ /* 0x040fe4000c701270 */
[----:B------:R-:W-:Y:S01]  /*0c60*/  LEA.HI.X.SX32 R3, R2, UR20, 0x1, P1 ;  /* 0x0000001402037c11 */ /* 0x000fe200088f0eff */
[----:B------:R-:W-:-:S03]  /*0c70*/  IMAD.SHL.U32 R48, R32, 0x4, RZ ;  /* 0x0000000420307824 */ /* 0x000fc600078e00ff */
[----:B------:R-:W-:-:S07]  /*0c80*/  SHF.L.U64.HI R32, R32, 0x2, R3 ;  /* 0x0000000220207819 */ /* 0x000fce0000010203 */
[----:B------:R-:W-:Y:S01]  /*0c90*/  @P0 IADD3 R4, P1, R48, UR10, RZ ;  /* 0x0000000a30040c10 */ /* 0x000fe2000ff3e0ff */
[----:B------:R-:W2:Y:S03]  /*0ca0*/  @P0 LDG.E R0, [R8.64] ;  /* 0x0000001208000981 */ /* 0x000ea6000c1e1900 */
[----:B------:R-:W-:-:S05]  /*0cb0*/  @P0 IADD3.X R5, R32, UR11, RZ, P1, !PT ;  /* 0x0000000b20050c10 */ /* 0x000fca0008ffe4ff */
[----:B------:R-:W2:Y:S01]  /*0cc0*/  @P0 LDG.E R7, [R4.64] ;  /* 0x0000001204070981 */ /* 0x000ea2000c1e1900 */
[----:B------:R-:W-:-:S04]  /*0cd0*/  IADD3 R6, R2, c[0x0][0x0], RZ ;  /* 0x0000000002067a10 */ /* 0x000fc80007ffe0ff */
[----:B------:R-:W-:-:S04]  /*0ce0*/  ISETP.GE.AND P1, PT, R6, c[0x0][0x160], PT ;  /* 0x0000580006007a0c */ /* 0x000fc80003f26270 */
[C---:B------:R-:W-:Y:S02]  /*0cf0*/  ISETP.LT.AND P1, PT, R6.reuse, UR9, !P1 ;  /* 0x0000000906007c0c */ /* 0x040fe4000cf21270 */
[----:B------:R-:W-:-:S04]  /*0d00*/  IADD3 R30, P2, R6, UR8, RZ ;  /* 0x00000008061e7c10 */ /* 0x000fc8000ff5e0ff */
[----:B------:R-:W-:Y:S01]  /*0d10*/  LEA.HI.X.SX32 R3, R6, UR20, 0x1, P2 ;  /* 0x0000001406037c11 */ /* 0x000fe200090f0eff */
[C---:B------:R-:W-:Y:S01]  /*0d20*/  IMAD.SHL.U32 R31, R30.reuse, 0x4, RZ ;  /* 0x000000041e1f7824 */ /* 0x040fe200078e00ff */
[----:B------:R-:W-:Y:S02]  /*0d30*/  CS2R R50, SRZ ;  /* 0x0000000000327805 */ /* 0x000fe4000001ff00 */
[----:B------:R-:W-:-:S03]  /*0d40*/  SHF.L.U64.HI R30, R30, 0x2, R3 ;  /* 0x000000021e1e7819 */ /* 0x000fc60000010203 */
[----:B------:R-:W-:-:S04]  /*0d50*/  @P1 IADD3 R2, P2, R31, UR10, RZ ;  /* 0x0000000a1f021c10 */ /* 0x000fc8000ff5e0ff */
[----:B------:R-:W-:Y:S01]  /*0d60*/  @P1 IADD3.X R3, R30, UR11, RZ, P2, !PT ;  /* 0x0000000b1e031c10 */ /* 0x000fe200097fe4ff */
[----:B--2---:R-:W-:-:S05]  /*0d70*/  @P0 FMUL.FTZ R51, R0, R7 ;  /* 0x0000000700330220 */ /* 0x004fca0000410000 */
[----:B------:R1:W-:Y:S04]  /*0d80*/  @P0 STG.E [R4.64], R51 ;  /* 0x0000003304000986 */ /* 0x0003e8000c101912 */
[----:B------:R-:W2:Y:S04]  /*0d90*/  @P1 LDG.E R0, [R8.64] ;  /* 0x0000001208001981 */ /* 0x000ea8000c1e1900 */
[----:B------:R-:W2:Y:S01]  /*0da0*/  @P1 LDG.E R7, [R2.64] ;  /* 0x0000001202071981 */ /* 0x000ea2000c1e1900 */
[----:B------:R-:W-:-:S04]  /*0db0*/  IADD3 R6, R6, c[0x0][0x0], RZ ;  /* 0x0000000006067a10 */ /* 0x000fc80007ffe0ff */
[C---:B------:R-:W-:Y:S02]  /*0dc0*/  ISETP.GE.AND P2, PT, R6.reuse, c[0x0][0x160], PT ;  /* 0x0000580006007a0c */ /* 0x040fe40003f46270 */
[C---:B------:R-:W-:Y:S02]  /*0dd0*/  IADD3 R39, P3, R6.reuse, UR8, RZ ;  /* 0x0000000806277c10 */ /* 0x040fe4000ff7e0ff */
[C---:B------:R-:W-:Y:S02]  /*0de0*/  ISETP.LT.AND P2, PT, R6.reuse, UR9, !P2 ;  /* 0x0000000906007c0c */ /* 0x040fe4000d741270 */
[----:B------:R-:W-:Y:S01]  /*0df0*/  LEA.HI.X.SX32 R38, R6, UR20, 0x1, P3 ;  /* 0x0000001406267c11 */ /* 0x000fe200098f0eff */
[----:B------:R-:W-:-:S03]  /*0e00*/  HFMA2.MMA R49, -RZ, RZ, 0, 0 ;  /* 0x00000000ff317435 */ /* 0x000fc600000001ff */
[C---:B------:R-:W-:Y:S01]  /*0e10*/  SHF.L.U64.HI R38, R39.reuse, 0x2, R38 ;  /* 0x0000000227267819 */ /* 0x040fe20000010226 */
[----:B------:R-:W-:Y:S01]  /*0e20*/  IMAD.SHL.U32 R39, R39, 0x4, RZ ;  /* 0x0000000427277824 */ /* 0x000fe200078e00ff */
[C---:B------:R-:W-:Y:S02]  /*0e30*/  IADD3 R10, P3, R48.reuse, UR6, RZ ;  /* 0x00000006300a7c10 */ /* 0x040fe4000ff7e0ff */
[C---:B------:R-:W-:Y:S02]  /*0e40*/  IADD3 R12, P4, R48.reuse, UR14, RZ ;  /* 0x0000000e300c7c10 */ /* 0x040fe4000ff9e0ff */
[----:B0-----:R-:W-:Y:S01]  /*0e50*/  IADD3 R14, P5, R48, UR16, RZ ;  /* 0x00000010300e7c10 */ /* 0x001fe2000ffbe0ff */
[----:B------:R-:W-:Y:S01]  /*0e60*/  CS2R R56, SRZ ;  /* 0x0000000000387805 */ /* 0x000fe2000001ff00 */
[----:B------:R-:W-:Y:S01]  /*0e70*/  @P2 IADD3 R22, P6, R39, UR10, RZ ;  /* 0x0000000a27162c10 */ /* 0x000fe2000ffde0ff */
[----:B------:R-:W-:Y:S01]  /*0e80*/  CS2R R46, SRZ ;  /* 0x00000000002e7805 */ /* 0x000fe2000001ff00 */
[----:B------:R-:W-:-:S02]  /*0e90*/  IADD3.X R11, R32, UR7, RZ, P3, !PT ;  /* 0x00000007200b7c10 */ /* 0x000fc40009ffe4ff */
[C---:B------:R-:W-:Y:S02]  /*0ea0*/  IADD3.X R13, R32.reuse, UR15, RZ, P4, !PT ;  /* 0x0000000f200d7c10 */ /* 0x040fe4000a7fe4ff */
[----:B------:R-:W-:Y:S02]  /*0eb0*/  IADD3.X R15, R32, UR17, RZ, P5, !PT ;  /* 0x00000011200f7c10 */ /* 0x000fe4000affe4ff */
[----:B------:R-:W-:Y:S01]  /*0ec0*/  @P2 IADD3.X R23, R38, UR11, RZ, P6, !PT ;  /* 0x0000000b26172c10 */ /* 0x000fe2000b7fe4ff */
[----:B------:R0:W5:Y:S04]  /*0ed0*/  @P0 LDG.E R57, [R12.64] ;  /* 0x000000120c390981 */ /* 0x000168000c1e1900 */
[----:B------:R0:W5:Y:S01]  /*0ee0*/  @P0 LDG.E R47, [R14.64] ;  /* 0x000000120e2f0981 */ /* 0x000162000c1e1900 */
[----:B--2---:R-:W-:-:S02]  /*0ef0*/  @P1 FMUL.FTZ R49, R0, R7 ;  /* 0x0000000700311220 */ /* 0x004fc40000410000 */
[----:B------:R-:W-:-:S06]  /*0f00*/  IMAD.MOV.U32 R0, RZ, RZ, RZ ;  /* 0x000000ffff007224 */ /* 0x000fcc00078e00ff */
[----:B------:R0:W5:Y:S04]  /*0f10*/  @P0 LDG.E R0, [R10.64] ;  /* 0x000000120a000981 */ /* 0x000168000c1e1900 */
[----:B------:R2:W-:Y:S04]  /*0f20*/  @P1 STG.E [R2.64], R49 ;  /* 0x0000003102001986 */ /* 0x0005e8000c101912 */
[----:B-1----:R-:W3:Y:S04]  /*0f30*/  @P2 LDG.E R4, [R8.64] ;  /* 0x0000001208042981 */ /* 0x002ee8000c1e1900 */
[----:B------:R-:W3:Y:S01]  /*0f40*/  @P2 LDG.E R5, [R22.64] ;  /* 0x0000001216052981 */ /* 0x000ee2000c1e1900 */
[----:B------:R-:W-:-:S02]  /*0f50*/  IMAD.U32 R6, RZ, RZ, UR4 ;  /* 0x00000004ff067e24 */ /* 0x000fc4000f8e00ff */
[----:B------:R-:W-:-:S03]  /*0f60*/  IMAD.MOV.U32 R7, RZ, RZ, c[0x0][0x0] ;  /* 0x00000000ff077624 */ /* 0x000fc600078e00ff */
[----:B------:R-:W-:-:S04]  /*0f70*/  IADD3 R6, R6, c[0x0][0x0], R35 ;  /* 0x0000000006067a10 */ /* 0x000fc80007ffe023 */
[----:B------:R-:W-:-:S04]  /*0f80*/  LEA R6, R7, R6, 0x1 ;  /* 0x0000000607067211 */ /* 0x000fc800078e08ff */
[C---:B------:R-:W-:Y:S02]  /*0f90*/  ISETP.GE.AND P3, PT, R6.reuse, c[0x0][0x160], PT ;  /* 0x0000580006007a0c */ /* 0x040fe40003f66270 */
[C---:B------:R-:W-:Y:S02]  /*0fa0*/  IADD3 R42, P4, R6.reuse, UR8, RZ ;  /* 0x00000008062a7c10 */ /* 0x040fe4000ff9e0ff */
[C---:B------:R-:W-:Y:S02]  /*0fb0*/  ISETP.LT.AND P3, PT, R6.reuse, UR9, !P3 ;  /* 0x0000000906007c0c */ /* 0x040fe4000df61270 */
[----:B------:R-:W-:Y:S02]  /*0fc0*/  LEA.HI.X.SX32 R41, R6, UR20, 0x1, P4 ;  /* 0x0000001406297c11 */ /* 0x000fe4000a0f0eff */
[C---:B------:R-:W-:Y:S02]  /*0fd0*/  IADD3 R6, P6, R31.reuse, UR6, RZ ;  /* 0x000000061f067c10 */ /* 0x040fe4000ffde0ff */
[C---:B------:R-:W-:Y:S01]  /*0fe0*/  SHF.L.U64.HI R41, R42.reuse, 0x2, R41 ;  /* 0x000000022a297819 */ /* 0x040fe20000010229 */
[----:B------:R-:W-:Y:S01]  /*0ff0*/  IMAD.SHL.U32 R42, R42, 0x4, RZ ;  /* 0x000000042a2a7824 */ /* 0x000fe200078e00ff */
[----:B--2---:R-:W-:-:S02]  /*1000*/  IADD3 R2, P4, R31, UR16, RZ ;  /* 0x000000101f027c10 */ /* 0x004fc4000ff9e0ff */
[----:B------:R-:W-:Y:S01]  /*1010*/  IADD3.X R7, R30, UR7, RZ, P6, !PT ;  /* 0x000000071e077c10 */ /* 0x000fe2000b7fe4ff */
[----:B------:R-:W-:Y:S01]  /*1020*/  IMAD.MOV.U32 R40, RZ, RZ, RZ ;  /* 0x000000ffff287224 */ /* 0x000fe200078e00ff */
[----:B------:R-:W-:Y:S01]  /*1030*/  CS2R R44, SRZ ;  /* 0x00000000002c7805 */ /* 0x000fe2000001ff00 */
[----:B------:R-:W-:Y:S02]  /*1040*/  @P3 IADD3 R28, P6, R42, UR10, RZ ;  /* 0x0000000a2a1c3c10 */ /* 0x000fe4000ffde0ff */
[----:B------:R-:W-:Y:S02]  /*1050*/  IADD3.X R3, R30, UR17, RZ, P4, !PT ;  /* 0x000000111e037c10 */ /* 0x000fe4000a7fe4ff */
[----:B------:R-:W-:Y:S01]  /*1060*/  @P3 IADD3.X R29, R41, UR11, RZ, P6, !PT ;  /* 0x0000000b291d3c10 */ /* 0x000fe2000b7fe4ff */
[----:B------:R0:W5:Y:S04]  /*1070*/  @P1 LDG.E R40, [R6.64] ;  /* 0x0000001206281981 */ /* 0x000168000c1e1900 */
[----:B------:R0:W5:Y:S01]  /*1080*/  @P1 LDG.E R44, [R2.64] ;  /* 0x00000012022c1981 */ /* 0x000162000c1e1900 */
[----:B---3--:R-:W-:Y:S01]  /*1090*/  @P2 FMUL.FTZ R46, R4, R5 ;  /* 0x00000005042e2220 */ /* 0x008fe20000410000 */
[----:B------:R-:W-:-:S04]  /*10a0*/  IADD3 R4, P5, R31, UR14, RZ ;  /* 0x0000000e1f047c10 */ /* 0x000fc8000ffbe0ff */
[----:B------:R-:W-:-:S05]  /*10b0*/  IADD3.X R5, R30, UR15, RZ, P5, !PT ;  /* 0x0000000f1e057c10 */ /* 0x000fca000affe4ff */
[----:B------:R0:W5:Y:S04]  /*10c0*/  @P1 LDG.E R45, [R4.64] ;  /* 0x00000012042d1981 */ /* 0x000168000c1e1900 */
[----:B------:R1:W-:Y:S04]  /*10d0*/  @P2 STG.E [R22.64], R46 ;  /* 0x0000002e16002986 */ /* 0x0003e8000c101912 */
[----:B------:R-:W2:Y:S04]  /*10e0*/  @P3 LDG.E R16, [R8.64] ;  /* 0x0000001208103981 */ /* 0x000ea8000c1e1900 */
[----:B------:R-:W2:Y:S01]  /*10f0*/  @P3 LDG.E R17, [R28.64] ;  /* 0x000000121c113981 */ /* 0x000ea2000c1e1900 */
[----:B------:R-:W-:Y:S01]  /*1100*/  CS2R R54, SRZ ;  /* 0x0000000000367805 */ /* 0x000fe2000001ff00 */
[----:B------:R-:W-:-:S02]  /*1110*/  IADD3 R18, P5, R39, UR14, RZ ;  /* 0x0000000e27127c10 */ /* 0x000fc4000ffbe0ff */
[----:B------:R-:W-:Y:S02]  /*1120*/  IADD3 R20, P6, R39, UR16, RZ ;  /* 0x0000001027147c10 */ /* 0x000fe4000ffde0ff */
[C---:B------:R-:W-:Y:S02]  /*1130*/  IADD3.X R19, R38.reuse, UR15, RZ, P5, !PT ;  /* 0x0000000f26137c10 */ /* 0x040fe4000affe4ff */
[----:B------:R-:W-:Y:S01]  /*1140*/  IADD3.X R21, R38, UR17, RZ, P6, !PT ;  /* 0x0000001126157c10 */ /* 0x000fe2000b7fe4ff */
[----:B------:R-:W-:Y:S01]  /*1150*/  IMAD.MOV.U32 R43, RZ, RZ, RZ ;  /* 0x000000ffff2b7224 */ /* 0x000fe200078e00ff */
[C---:B------:R-:W-:Y:S01]  /*1160*/  IADD3 R24, P5, R42.reuse, UR14, RZ ;  /* 0x0000000e2a187c10 */ /* 0x040fe2000ffbe0ff */
[----:B------:R-:W-:Y:S01]  /*1170*/  CS2R R52, SRZ ;  /* 0x0000000000347805 */ /* 0x000fe2000001ff00 */
[----:B------:R-:W-:Y:S02]  /*1180*/  IADD3 R26, P6, R42, UR16, RZ ;  /* 0x000000102a1a7c10 */ /* 0x000fe4000ffde0ff */
[----:B------:R-:W-:-:S02]  /*1190*/  IADD3.X R25, R41, UR15, RZ, P5, !PT ;  /* 0x0000000f29197c10 */ /* 0x000fc4000affe4ff */
[----:B------:R-:W-:Y:S01]  /*11a0*/  IADD3.X R27, R41, UR17, RZ, P6, !PT ;  /* 0x00000011291b7c10 */ /* 0x000fe2000b7fe4ff */
[----:B------:R0:W5:Y:S04]  /*11b0*/  @P2 LDG.E R53, [R18.64] ;  /* 0x0000001212352981 */ /* 0x000168000c1e1900 */
[----:B------:R0:W5:Y:S01]  /*11c0*/  @P2 LDG.E R52, [R20.64] ;  /* 0x0000001214342981 */ /* 0x000162000c1e1900 */
[----:B--2---:R-:W-:Y:S01]  /*11d0*/  @P3 FMUL.FTZ R55, R16, R17 ;  /* 0x0000001110373220 */ /* 0x004fe20000410000 */
[----:B------:R-:W-:-:S04]  /*11e0*/  IADD3 R16, P4, R39, UR6, RZ ;  /* 0x0000000627107c10 */ /* 0x000fc8000ff9e0ff */
[----:B------:R-:W-:Y:S02]  /*11f0*/  IADD3.X R17, R38, UR7, RZ, P4, !PT ;  /* 0x0000000726117c10 */ /* 0x000fe4000a7fe4ff */
[----:B-1----:R-:W-:-:S03]  /*1200*/  IADD3 R22, P4, R42, UR6, RZ ;  /* 0x000000062a167c10 */ /* 0x002fc6000ff9e0ff */
[----:B------:R0:W5:Y:S01]  /*1210*/  @P2 LDG.E R43, [R16.64] ;  /* 0x00000012102b2981 */ /* 0x000162000c1e1900 */
[----:B------:R-:W-:-:S03]  /*1220*/  IADD3.X R23, R41, UR7, RZ, P4, !PT ;  /* 0x0000000729177c10 */ /* 0x000fc6000a7fe4ff */
[----:B------:R1:W-:Y:S04]  /*1230*/  @P3 STG.E [R28.64], R55 ;  /* 0x000000371c003986 */ /* 0x0003e8000c101912 */
[----:B------:R0:W5:Y:S04]  /*1240*/  @P3 LDG.E R50, [R22.64] ;  /* 0x0000001216323981 */ /* 0x000168000c1e1900 */
[----:B------:R0:W5:Y:S04]  /*1250*/  @P3 LDG.E R54, [R24.64] ;  /* 0x0000001218363981 */ /* 0x000168000c1e1900 */
[----:B------:R0:W5:Y:S01]  /*1260*/  @P3 LDG.E R56, [R26.64] ;  /* 0x000000121a383981 */ /* 0x000162000c1e1900 */
[----:B------:R-:W-:Y:S01]  /*1270*/  ISETP.NE.AND P4, PT, RZ, c[0x0][0xd80], PT ;  /* 0x00036000ff007a0c */ /* 0x000fe20003f85270 */
[----:B-1----:R-:W-:Y:S01]  /*1280*/  IMAD.MOV.U32 R28, RZ, RZ, c[0x0][0xd78] ;  /* 0x00035e00ff1c7624 */ /* 0x002fe200078e00ff */
[----:B------:R-:W-:-:S11]  /*1290*/  MOV R29, c[0x0][0xd7c] ;  /* 0x00035f00001d7a02 */ /* 0x000fd60000000f00 */
[----:B------:R-:W-:Y:S05]  /*12a0*/  @!P4 BRA `(.L_x_43) ;  /* 0x000003800000c947 */ /* 0x000fea0003800000 */
[----:B0-----:R0:W2:Y:S01]  /*12b0*/  LDG.E R28, [R28.64] ;  /* 0x000000121c1c7981 */ /* 0x0010a2000c1e1900 */
[----:B------:R-:W-:Y:S02]  /*12c0*/  FMUL.FTZ R58, R34, R51 ;  /* 0x00000033223a7220 */ /* 0x000fe40000410000 */
[----:B------:R-:W-:Y:S02]  /*12d0*/  FMUL.FTZ R60, R33, R49 ;  /* 0x00000031213c7220 */ /* 0x000fe40000410000 */
[----:B-----5:R-:W-:Y:S02]  /*12e0*/  FFMA.FTZ R57, R57, c[0x0][0xd5c], R58 ;  /* 0x0003570039397a23 */ /* 0x020fe4000001003a */
[CC--:B------:R-:W-:Y:S02]  /*12f0*/  FMUL.FTZ R58, R33.reuse, R51.reuse ;  /* 0x00000033213a7220 */ /* 0x0c0fe40000410000 */
[----:B0-----:R-:W-:Y:S02]  /*1300*/  FMUL.FTZ R29, R33, R46 ;  /* 0x0000002e211d7220 */ /* 0x001fe40000410000 */
[----:B------:R-:W-:-:S02]  /*1310*/  FMUL.FTZ R58, R58, R51 ;  /* 0x000000333a3a7220 */ /* 0x000fc40000410000 */
[----:B------:R-:W-:Y:S02]  /*1320*/  FMUL.FTZ R29, R29, R46 ;  /* 0x0000002e1d1d7220 */ /* 0x000fe40000410000 */
[----:B------:R-:W-:Y:S02]  /*1330*/  FFMA.FTZ R47, R47, c[0x0][0xd60], R58 ;  /* 0x000358002f2f7a23 */ /* 0x000fe4000001003a */
[-C--:B------:R-:W-:Y:S02]  /*1340*/  FMUL.FTZ R58, R34, R49.reuse ;  /* 0x00000031223a7220 */ /* 0x080fe40000410000 */
[----:B------:R-:W-:Y:S02]  /*1350*/  FMUL.FTZ R49, R60, R49 ;  /* 0x000000313c317220 */ /* 0x000fe40000410000 */
[----:B------:R-:W-:Y:S02]  /*1360*/  FFMA.FTZ R45, R45, c[0x0][0xd5c], R58 ;  /* 0x000357002d2d7a23 */ /* 0x000fe4000001003a */
[----:B------:R-:W0:Y:S01]  /*1370*/  MUFU.RCP R58, R36 ;  /* 0x00000024003a7308 */ /* 0x000e220000001000 */
[----:B------:R-:W-:-:S02]  /*1380*/  FFMA.FTZ R51, R44, c[0x0][0xd60], R49 ;  /* 0x000358002c337a23 */ /* 0x000fc40000010031 */
[-C--:B------:R-:W-:Y:S02]  /*1390*/  FMUL.FTZ R44, R33, R55.reuse ;  /* 0x00000037212c7220 */ /* 0x080fe40000410000 */
[----:B------:R-:W-:Y:S02]  /*13a0*/  FFMA.FTZ R59, R52, c[0x0][0xd60], R29 ;  /* 0x00035800343b7a23 */ /* 0x000fe4000001001d */
[----:B------:R-:W-:Y:S02]  /*13b0*/  FMUL.FTZ R61, R44, R55 ;  /* 0x000000372c3d7220 */ /* 0x000fe40000410000 */
[----:B------:R-:W-:Y:S02]  /*13c0*/  FMUL.FTZ R46, R34, R46 ;  /* 0x0000002e222e7220 */ /* 0x000fe40000410000 */
[----:B------:R-:W-:Y:S02]  /*13d0*/  FFMA.FTZ R61, R56, c[0x0][0xd60], R61 ;  /* 0x00035800383d7a23 */ /* 0x000fe4000001003d */
[----:B------:R-:W-:-:S02]  /*13e0*/  FFMA.FTZ R53, R53, c[0x0][0xd5c], R46 ;  /* 0x0003570035357a23 */ /* 0x000fc4000001002e */
[----:B------:R-:W1:Y:S01]  /*13f0*/  MUFU.RCP R46, R37 ;  /* 0x00000025002e7308 */ /* 0x000e620000001000 */
[-C--:B0-----:R-:W-:Y:S02]  /*1400*/  FMUL.FTZ R29, R47, R58.reuse ;  /* 0x0000003a2f1d7220 */ /* 0x081fe40000410000 */
[-C--:B------:R-:W-:Y:S02]  /*1410*/  FMUL.FTZ R60, R51, R58.reuse ;  /* 0x0000003a333c7220 */ /* 0x080fe40000410000 */
[-C--:B------:R-:W-:Y:S02]  /*1420*/  FMUL.FTZ R52, R61, R58.reuse ;  /* 0x0000003a3d347220 */ /* 0x080fe40000410000 */
[----:B------:R-:W-:Y:S01]  /*1430*/  FMUL.FTZ R49, R59, R58 ;  /* 0x0000003a3b317220 */ /* 0x000fe20000410000 */
[----:B------:R-:W0:Y:S01]  /*1440*/  MUFU.SQRT R29, R29 ;  /* 0x0000001d001d7308 */ /* 0x000e220000002000 */
[----:B------:R-:W-:-:S04]  /*1450*/  FMUL.FTZ R55, R34, R55 ;  /* 0x0000003722377220 */ /* 0x000fc80000410000 */
[----:B------:R-:W-:-:S03]  /*1460*/  FFMA.FTZ R55, R54, c[0x0][0xd5c], R55 ;  /* 0x0003570036377a23 */ /* 0x000fc60000010037 */
[----:B------:R-:W3:Y:S01]  /*1470*/  MUFU.SQRT R44, R60 ;  /* 0x0000003c002c7308 */ /* 0x000ee20000002000 */
[----:B-1----:R-:W-:-:S07]  /*1480*/  FMUL.FTZ R54, R57, R46 ;  /* 0x0000002e39367220 */ /* 0x002fce0000410000 */
[----:B------:R-:W1:Y:S01]  /*1490*/  MUFU.SQRT R52, R52 ;  /* 0x0000003400347308 */ /* 0x000e620000002000 */
[----:B0-----:R-:W-:-:S07]  /*14a0*/  FADD.FTZ R56, R29, c[0x0][0xd74] ;  /* 0x00035d001d387621 */ /* 0x001fce0000010000 */
[----:B------:R-:W0:Y:S01]  /*14b0*/  MUFU.SQRT R49, R49 ;  /* 0x0000003100317308 */ /* 0x000e220000002000 */
[----:B---3--:R-:W-:-:S07]  /*14c0*/  FADD.FTZ R44, R44, c[0x0][0xd74] ;  /* 0x00035d002c2c7621 */ /* 0x008fce0000010000 */
[----:B------:R-:W3:Y:S01]  /*14d0*/  MUFU.RCP R29, R56 ;  /* 0x00000038001d7308 */ /* 0x000ee20000001000 */
[----:B-1----:R-:W-:-:S07]  /*14e0*/  FADD.FTZ R52, R52, c[0x0][0xd74] ;  /* 0x00035d0034347621 */ /* 0x002fce0000010000 */
[----:B------:R-:W1:Y:S01]  /*14f0*/  MUFU.RCP R44, R44 ;  /* 0x0000002c002c7308 */ /* 0x000e620000001000 */
[----:B0-----:R-:W-:-:S07]  /*1500*/  FADD.FTZ R58, R49, c[0x0][0xd74] ;  /* 0x00035d00313a7621 */ /* 0x001fce0000010000 */
[----:B------:R-:W0:Y:S01]  /*1510*/  MUFU.RCP R49, R58 ;  /* 0x0000003a00317308 */ /* 0x000e220000001000 */
[----:B---3--:R-:W-:Y:S02]  /*1520*/  FMUL.FTZ R29, R54, R29 ;  /* 0x0000001d361d7220 */ /* 0x008fe40000410000 */
[----:B------:R-:W-:Y:S02]  /*1530*/  FMUL.FTZ R54, R45, R46 ;  /* 0x0000002e2d367220 */ /* 0x000fe40000410000 */
[----:B------:R-:W-:-:S03]  /*1540*/  FFMA.FTZ R29, R0, c[0x0][0xd84], R29 ;  /* 0x00036100001d7a23 */ /* 0x000fc6000001001d */
[----:B------:R-:W3:Y:S01]  /*1550*/  MUFU.RCP R52, R52 ;  /* 0x0000003400347308 */ /* 0x000ee20000001000 */
[----:B-1----:R-:W-:Y:S02]  /*1560*/  FMUL.FTZ R44, R54, R44 ;  /* 0x0000002c362c7220 */ /* 0x002fe40000410000 */
[-C--:B------:R-:W-:Y:S02]  /*1570*/  FMUL.FTZ R54, R53, R46.reuse ;  /* 0x0000002e35367220 */ /* 0x080fe40000410000 */
[----:B------:R-:W-:Y:S02]  /*1580*/  FMUL.FTZ R46, R55, R46 ;  /* 0x0000002e372e7220 */ /* 0x000fe40000410000 */
[----:B0-----:R-:W-:Y:S02]  /*1590*/  FMUL.FTZ R54, R54, R49 ;  /* 0x0000003136367220 */ /* 0x001fe40000410000 */
[----:B------:R-:W-:Y:S02]  /*15a0*/  FFMA.FTZ R49, R40, c[0x0][0xd84], R44 ;  /* 0x0003610028317a23 */ /* 0x000fe4000001002c */
[----:B------:R-:W-:-:S02]  /*15b0*/  FFMA.FTZ R54, R43, c[0x0][0xd84], R54 ;  /* 0x000361002b367a23 */ /* 0x000fc40000010036 */
[----:B---3--:R-:W-:-:S04]  /*15c0*/  FMUL.FTZ R46, R46, R52 ;  /* 0x000000342e2e7220 */ /* 0x008fc80000410000 */
[----:B------:R-:W-:Y:S02]  /*15d0*/  FFMA.FTZ R46, R50, c[0x0][0xd84], R46 ;  /* 0x00036100322e7a23 */ /* 0x000fe4000001002e */
[----:B--2---:R-:W-:Y:S02]  /*15e0*/  FMUL.FTZ R29, R29, R28 ;  /* 0x0000001c1d1d7220 */ /* 0x004fe40000410000 */
[C---:B------:R-:W-:Y:S02]  /*15f0*/  FMUL.FTZ R49, R28.reuse, R49 ;  /* 0x000000311c317220 */ /* 0x040fe40000410000 */
[C---:B------:R-:W-:Y:S02]  /*1600*/  FMUL.FTZ R44, R28.reuse, R54 ;  /* 0x000000361c2c7220 */ /* 0x040fe40000410000 */
[----:B------:R-:W-:Y:S01]  /*1610*/  FMUL.FTZ R46, R28, R46 ;  /* 0x0000002e1c2e7220 */ /* 0x000fe20000410000 */
[----:B------:R-:W-:Y:S05]  /*1620*/  BRA `(.L_x_44) ;  /* 0x0000037000007947 */ /* 0x000fea0003800000 */
.L_x_43:
[----:B0-----:R0:W2:Y:S01]  /*1630*/  LDG.E R28, [R28.64] ;  /* 0x000000121c1c7981 */ /* 0x0010a2000c1e1900 */
[----:B-----5:R-:W-:-:S02]  /*1640*/  FFMA.FTZ R51, R0, c[0x0][0xd84], R51 ;  /* 0x0003610000337a23 */ /* 0x020fc40000010033 */
[----:B------:R-:W-:Y:S02]  /*1650*/  FFMA.FTZ R49, R40, c[0x0][0xd84], R49 ;  /* 0x0003610028317a23 */ /* 0x000fe40000010031 */
[-C--:B------:R-:W-:Y:S02]  /*1660*/  FMUL.FTZ R58, R34, R51.reuse ;  /* 0x00000033223a7220 */ /* 0x080fe40000410000 */
[----:B------:R-:W-:Y:S02]  /*1670*/  FFMA.FTZ R46, R43, c[0x0][0xd84], R46 ;  /* 0x000361002b2e7a23 */ /* 0x000fe4000001002e */
[----:B------:R-:W-:Y:S02]  /*1680*/  FFMA.FTZ R57, R57, c[0x0][0xd5c], R58 ;  /* 0x0003570039397a23 */ /* 0x000fe4000001003a */
[C---:B------:R-:W-:Y:S02]  /*1690*/  FMUL.FTZ R58, R33.reuse, R51 ;  /* 0x00000033213a7220 */ /* 0x040fe40000410000 */
[----:B------:R-:W-:-:S02]  /*16a0*/  FMUL.FTZ R60, R33, R49 ;  /* 0x00000031213c7220 */ /* 0x000fc40000410000 */
[----:B------:R-:W-:Y:S02]  /*16b0*/  FMUL.FTZ R58, R51, R58 ;  /* 0x0000003a333a7220 */ /* 0x000fe40000410000 */
[----:B0-----:R-:W-:Y:S02]  /*16c0*/  FMUL.FTZ R29, R33, R46 ;  /* 0x0000002e211d7220 */ /* 0x001fe40000410000 */
[----:B------:R-:W-:Y:S02]  /*16d0*/  FFMA.FTZ R47, R47, c[0x0][0xd60], R58 ;  /* 0x000358002f2f7a23 */ /* 0x000fe4000001003a */
[----:B------:R-:W-:Y:S02]  /*16e0*/  FMUL.FTZ R58, R34, R49 ;  /* 0x00000031223a7220 */ /* 0x000fe40000410000 */
[----:B------:R-:W-:Y:S02]  /*16f0*/  FMUL.FTZ R49, R49, R60 ;  /* 0x0000003c31317220 */ /* 0x000fe40000410000 */
[----:B------:R-:W-:-:S02]  /*1700*/  FFMA.FTZ R45, R45, c[0x0][0xd5c], R58 ;  /* 0x000357002d2d7a23 */ /* 0x000fc4000001003a */
[----:B------:R-:W0:Y:S01]  /*1710*/  MUFU.RCP R58, R36 ;  /* 0x00000024003a7308 */ /* 0x000e220000001000 */
[----:B------:R-:W-:Y:S02]  /*1720*/  FFMA.FTZ R55, R50, c[0x0][0xd84], R55 ;  /* 0x0003610032377a23 */ /* 0x000fe40000010037 */
[----:B------:R-:W-:Y:S02]  /*1730*/  FMUL.FTZ R29, R46, R29 ;  /* 0x0000001d2e1d7220 */ /* 0x000fe40000410000 */
[----:B------:R-:W-:Y:S02]  /*1740*/  FFMA.FTZ R51, R44, c[0x0][0xd60], R49 ;  /* 0x000358002c337a23 */ /* 0x000fe40000010031 */
[----:B------:R-:W-:Y:S02]  /*1750*/  FMUL.FTZ R44, R33, R55 ;  /* 0x00000037212c7220 */ /* 0x000fe40000410000 */
[----:B------:R-:W-:Y:S02]  /*1760*/  FFMA.FTZ R59, R52, c[0x0][0xd60], R29 ;  /* 0x00035800343b7a23 */ /* 0x000fe4000001001d */
[----:B------:R-:W-:-:S02]  /*1770*/  FMUL.FTZ R61, R55, R44 ;  /* 0x0000002c373d7220 */ /* 0x000fc40000410000 */
[----:B------:R-:W-:Y:S02]  /*1780*/  FMUL.FTZ R46, R34, R46 ;  /* 0x0000002e222e7220 */ /* 0x000fe40000410000 */
[----:B------:R-:W-:Y:S02]  /*1790*/  FFMA.FTZ R61, R56, c[0x0][0xd60], R61 ;  /* 0x00035800383d7a23 */ /* 0x000fe4000001003d */
[-C--:B0-----:R-:W-:Y:S02]  /*17a0*/  FMUL.FTZ R29, R47, R58.reuse ;  /* 0x0000003a2f1d7220 */ /* 0x081fe40000410000 */
[-C--:B------:R-:W-:Y:S02]  /*17b0*/  FMUL.FTZ R60, R51, R58.reuse ;  /* 0x0000003a333c7220 */ /* 0x080fe40000410000 */
[-C--:B------:R-:W-:Y:S02]  /*17c0*/  FMUL.FTZ R52, R61, R58.reuse ;  /* 0x0000003a3d347220 */ /* 0x080fe40000410000 */
[----:B------:R-:W0:Y:S01]  /*17d0*/  MUFU.SQRT R29, R29 ;  /* 0x0000001d001d7308 */ /* 0x000e220000002000 */
[----:B------:R-:W-:-:S02]  /*17e0*/  FMUL.FTZ R49, R59, R58 ;  /* 0x0000003a3b317220 */ /* 0x000fc40000410000 */
[----:B------:R-:W-:Y:S02]  /*17f0*/  FFMA.FTZ R53, R53, c[0x0][0xd5c], R46 ;  /* 0x0003570035357a23 */ /* 0x000fe4000001002e */
[----:B------:R-:W-:-:S03]  /*1800*/  FMUL.FTZ R55, R34, R55 ;  /* 0x0000003722377220 */ /* 0x000fc60000410000 */
[----:B------:R-:W1:Y:S01]  /*1810*/  MUFU.SQRT R44, R60 ;  /* 0x0000003c002c7308 */ /* 0x000e620000002000 */
[----:B------:R-:W-:-:S07]  /*1820*/  FFMA.FTZ R55, R54, c[0x0][0xd5c], R55 ;  /* 0x0003570036377a23 */ /* 0x000fce0000010037 */
[----:B------:R-:W3:Y:S01]  /*1830*/  MUFU.SQRT R52, R52 ;  /* 0x0000003400347308 */ /* 0x000ee20000002000 */
[----:B0-----:R-:W-:-:S07]  /*1840*/  FADD.FTZ R56, R29, c[0x0][0xd74] ;  /* 0x00035d001d387621 */ /* 0x001fce0000010000 */
[----:B------:R-:W0:Y:S01]  /*1850*/  MUFU.SQRT R49, R49 ;  /* 0x0000003100317308 */ /* 0x000e220000002000 */
[----:B-1----:R-:W-:-:S07]  /*1860*/  FADD.FTZ R44, R44, c[0x0][0xd74] ;  /* 0x00035d002c2c7621 */ /* 0x002fce0000010000 */
[----:B------:R-:W1:Y:S01]  /*1870*/  MUFU.RCP R46, R37 ;  /* 0x00000025002e7308 */ /* 0x000e620000001000 */
[----:B---3--:R-:W-:-:S07]  /*1880*/  FADD.FTZ R52, R52, c[0x0][0xd74] ;  /* 0x00035d0034347621 */ /* 0x008fce0000010000 */
[----:B------:R-:W3:Y:S01]  /*1890*/  MUFU.RCP R29, R56 ;  /* 0x00000038001d7308 */ /* 0x000ee20000001000 */
[----:B0-----:R-:W-:-:S07]  /*18a0*/  FADD.FTZ R58, R49, c[0x0][0xd74] ;  /* 0x00035d00313a7621 */ /* 0x001fce0000010000 */
[----:B------:R-:W0:Y:S01]  /*18b0*/  MUFU.RCP R44, R44 ;  /* 0x0000002c002c7308 */ /* 0x000e220000001000 */
[----:B-1----:R-:W-:-:S07]  /*18c0*/  FMUL.FTZ R54, R57, R46 ;  /* 0x0000002e39367220 */ /* 0x002fce0000410000 */
[----:B------:R-:W1:Y:S01]  /*18d0*/  MUFU.RCP R49, R58 ;  /* 0x0000003a00317308 */ /* 0x000e620000001000 */
[----:B---3--:R-:W-:Y:S02]  /*18e0*/  FMUL.FTZ R29, R54, R29 ;  /* 0x0000001d361d7220 */ /* 0x008fe40000410000 */
[----:B------:R-:W-:-:S05]  /*18f0*/  FMUL.FTZ R54, R45, R46 ;  /* 0x0000002e2d367220 */ /* 0x000fca0000410000 */
[----:B------:R-:W3:Y:S01]  /*1900*/  MUFU.RCP R52, R52 ;  /* 0x0000003400347308 */ /* 0x000ee20000001000 */
[----:B0-----:R-:W-:Y:S02]  /*1910*/  FMUL.FTZ R44, R54, R44 ;  /* 0x0000002c362c7220 */ /* 0x001fe40000410000 */
[-C--:B------:R-:W-:Y:S02]  /*1920*/  FMUL.FTZ R54, R53, R46.reuse ;  /* 0x0000002e35367220 */ /* 0x080fe40000410000 */
[----:B------:R-:W-:Y:S02]  /*1930*/  FMUL.FTZ R46, R55, R46 ;  /* 0x0000002e372e7220 */ /* 0x000fe40000410000 */
[----:B-1----:R-:W-:Y:S02]  /*1940*/  FMUL.FTZ R54, R54, R49 ;  /* 0x0000003136367220 */ /* 0x002fe40000410000 */
[----:B---3--:R-:W-:Y:S02]  /*1950*/  FMUL.FTZ R46, R46, R52 ;  /* 0x000000342e2e7220 */ /* 0x008fe40000410000 */
[----:B--2---:R-:W-:-:S02]  /*1960*/  FMUL.FTZ R49, R28, R44 ;  /* 0x0000002c1c317220 */ /* 0x004fc40000410000 */
[C---:B------:R-:W-:Y:S02]  /*1970*/  FMUL.FTZ R29, R28.reuse, R29 ;  /* 0x0000001d1c1d7220 */ /* 0x040fe40000410000 */
[C---:B------:R-:W-:Y:S02]  /*1980*/  FMUL.FTZ R44, R28.reuse, R54 ;  /* 0x000000361c2c7220 */ /* 0x040fe40000410000 */
[----:B------:R-:W-:Y:S02]  /*1990*/  FMUL.FTZ R46, R28, R46 ;  /* 0x0000002e1c2e7220 */ /* 0x000fe40000410000 */
.L_x_44:
[----:B------:R-:W-:Y:S01]  /*19a0*/  @P0 IADD3 R28, P4, R48, UR12, RZ ;  /* 0x0000000c301c0c10 */ /* 0x000fe2000ff9e0ff */
[----:B------:R-:W-:Y:S01]  /*19b0*/  FADD.FTZ R0, -R29, R0 ;  /* 0x000000001d007221 */ /* 0x000fe20000010100 */
[----:B------:R-:W-:Y:S01]  /*19c0*/  ULDC UR5, c[0x0][0x0] ;  /* 0x0000000000057ab9 */ /* 0x000fe20000000800 */
[----:B------:R-:W-:Y:S01]  /*19d0*/  FADD.FTZ R40, -R49, R40 ;  /* 0x0000002831287221 */ /* 0x000fe20000010100 */
[----:B------:R-:W-:Y:S01]  /*19e0*/  @P0 IADD3.X R29, R32, UR13, RZ, P4, !PT ;  /* 0x0000000d201d0c10 */ /* 0x000fe2000a7fe4ff */
[----:B------:R-:W-:Y:S01]  /*19f0*/  FADD.FTZ R44, -R44, R43 ;  /* 0x0000002b2c2c7221 */ /* 0x000fe20000010100 */
[----:B------:R-:W-:Y:S01]  /*1a00*/  @P1 IADD3 R48, P4, R31, UR12, RZ ;  /* 0x0000000c1f301c10 */ /* 0x000fe2000ff9e0ff */
[----:B------:R-:W-:Y:S01]  /*1a10*/  FADD.FTZ R46, -R46, R50 ;  /* 0x000000322e2e7221 */ /* 0x000fe20000010100 */
[----:B------:R-:W-:Y:S01]  /*1a20*/  ULEA UR4, UR5, UR4, 0x2 ;  /* 0x0000000405047291 */ /* 0x000fe2000f8e103f */
[----:B------:R-:W-:Y:S01]  /*1a30*/  @P0 STG.E [R28.64], R0 ;  /* 0x000000001c000986 */ /* 0x000fe2000c101912 */
[----:B------:R-:W-:Y:S01]  /*1a40*/  @P1 IADD3.X R49, R30, UR13, RZ, P4, !PT ;  /* 0x0000000d1e311c10 */ /* 0x000fe2000a7fe4ff */
[----:B------:R-:W-:Y:S01]  /*1a50*/  ULDC UR5, c[0x0][0x160] ;  /* 0x0000580000057ab9 */ /* 0x000fe20000000800 */
[----:B------:R-:W-:Y:S01]  /*1a60*/  @P3 IADD3 R42, P4, R42, UR12, RZ ;  /* 0x0000000c2a2a3c10 */ /* 0x000fe2000ff9e0ff */
[----:B------:R0:W-:Y:S01]  /*1a70*/  @P0 STG.E [R10.64], R0 ;  /* 0x000000000a000986 */ /* 0x0001e2000c101912 */
[----:B------:R-:W-:-:S02]  /*1a80*/  UISETP.GE.AND UP0, UPT, UR4, UR5, UPT ;  /* 0x000000050400728c */ /* 0x000fc4000bf06270 */
[----:B------:R-:W-:Y:S01]  /*1a90*/  @P3 IADD3.X R43, R41, UR13, RZ, P4, !PT ;  /* 0x0000000d292b3c10 */ /* 0x000fe2000a7fe4ff */
[----:B------:R1:W-:Y:S04]  /*1aa0*/  @P0 STG.E [R12.64], R57 ;  /* 0x000000390c000986 */ /* 0x0003e8000c101912 */
[----:B------:R1:W-:Y:S01]  /*1ab0*/  @P0 STG.E [R14.64], R47 ;  /* 0x0000002f0e000986 */ /* 0x0003e2000c101912 */
[----:B------:R-:W-:-:S03]  /*1ac0*/  @P2 IADD3 R30, P0, R39, UR12, RZ ;  /* 0x0000000c271e2c10 */ /* 0x000fc6000ff1e0ff */
[----:B------:R1:W-:Y:S01]  /*1ad0*/  @P1 STG.E [R48.64], R40 ;  /* 0x0000002830001986 */ /* 0x0003e2000c101912 */
[----:B------:R-:W-:Y:S01]  /*1ae0*/  @P2 IADD3.X R31, R38, UR13, RZ, P0, !PT ;  /* 0x0000000d261f2c10 */ /* 0x000fe200087fe4ff */
[----:B0-----:R-:W-:Y:S01]  /*1af0*/  IMAD.U32 R0, RZ, RZ, UR4 ;  /* 0x00000004ff007e24 */ /* 0x001fe2000f8e00ff */
[----:B------:R-:W-:Y:S01]  /*1b00*/  PLOP3.LUT P0, PT, PT, PT, UP0, 0x80, 0x0 ;  /* 0x000000000000781c */ /* 0x000fe20003f0f008 */
[----:B------:R1:W-:Y:S04]  /*1b10*/  @P1 STG.E [R6.64], R40 ;  /* 0x0000002806001986 */ /* 0x0003e8000c101912 */
[----:B------:R1:W-:Y:S04]  /*1b20*/  @P1 STG.E [R4.64], R45 ;  /* 0x0000002d04001986 */ /* 0x0003e8000c101912 */
[----:B------:R1:W-:Y:S01]  /*1b30*/  @P1 STG.E [R2.64], R51 ;  /* 0x0000003302001986 */ /* 0x0003e2000c101912 */
[----:B------:R-:W-:-:S03]  /*1b40*/  ISETP.LT.AND P1, PT, R0, UR9, PT ;  /* 0x0000000900007c0c */ /* 0x000fc6000bf21270 */
[----:B------:R1:W-:Y:S04]  /*1b50*/  @P2 STG.E [R30.64], R44 ;  /* 0x0000002c1e002986 */ /* 0x0003e8000c101912 */
[----:B------:R1:W-:Y:S04]  /*1b60*/  @P2 STG.E [R16.64], R44 ;  /* 0x0000002c10002986 */ /* 0x0003e8000c101912 */
[----:B------:R1:W-:Y:S04]  /*1b70*/  @P2 STG.E [R18.64], R53 ;  /* 0x0000003512002986 */ /* 0x0003e8000c101912 */
[----:B------:R1:W-:Y:S04]  /*1b80*/  @P2 STG.E [R20.64], R59 ;  /* 0x0000003b14002986 */ /* 0x0003e8000c101912 */
[----:B------:R1:W-:Y:S04]  /*1b90*/  @P3 STG.E [R42.64], R46 ;  /* 0x0000002e2a003986 */ /* 0x0003e8000c101912 */
[----:B------:R1:W-:Y:S04]  /*1ba0*/  @P3 STG.E [R22.64], R46 ;  /* 0x0000002e16003986 */ /* 0x0003e8000c101912 */
[----:B------:R1:W-:Y:S04]  /*1bb0*/  @P3 STG.E [R24.64], R55 ;  /* 0x0000003718003986 */ /* 0x0003e8000c101912 */
[----:B------:R1:W-:Y:S01]  /*1bc0*/  @P3 STG.E [R26.64], R61 ;  /* 0x0000003d1a003986 */ /* 0x0003e2000c101912 */
[----:B------:R-:W-:Y:S05]  /*1bd0*/  @!P0 BRA P1, `(.L_x_45) ;  /* 0xfffff04000008947 */ /* 0x000fea000083ffff */
[----:B------:R-:W-:Y:S05]  /*1be0*/  EXIT ;  /* 0x000000000000794d */ /* 0x000fea0003800000 */
        .type           $_Z25multi_tensor_apply_kernelI18TensorListMetadataILi5EE27AdamCapturableMasterFunctorIffEJffPiifPf10adamMode_tfS5_EEvlPViT_T0_DpT1_$__internal_accurate_pow,@function
        .size           $_Z25multi_tensor_apply_kernelI18TensorListMetadataILi5EE27AdamCapturableMasterFunctorIffEJffPiifPf10adamMode_tfS5_EEvlPViT_T0_DpT1_$__internal_accurate_pow,(.L_x_190 - $_Z25multi_tensor_apply_kernelI18TensorListMetadataILi5EE27AdamCapturableMasterFunctorIffEJffPiifPf10adamMode_tfS5_EEvlPViT_T0_DpT1_$__internal_accurate_pow)
$_Z25multi_tensor_apply_kernelI18TensorListMetadataILi5EE27AdamCapturableMasterFunctorIffEJffPiifPf10adamMode_tfS5_EEvlPViT_T0_DpT1_$__internal_accurate_pow:
[----:B------:R-:W-:Y:S01]  /*1bf0*/  SHF.R.U32.HI R9, RZ, 0x14, R11 ;  /* 0x00000014ff097819 */ /* 0x000fe2000001160b */
[----:B------:R-:W-:Y:S01]  /*1c00*/  IMAD.MOV.U32 R10, RZ, RZ, R12 ;  /* 0x000000ffff0a7224 */ /* 0x000fe200078e000c */
[----:B------:R-:W-:Y:S01]  /*1c10*/  MOV R14, RZ ;  /* 0x000000ff000e7202 */ /* 0x000fe20000000f00 */
[----:B------:R-:W-:Y:S01]  /*1c20*/  IMAD.MOV.U32 R20, RZ, RZ, 0x7d2cafe2 ;  /* 0x7d2cafe2ff147424 */ /* 0x000fe200078e00ff */
        /* <DEDUP_REMOVED lines=58> */
[C---:B-1----:R-:W-:Y:S02]  /*1fd0*/  IADD3 R12, R9.reuse, -0x3ff, RZ ;  /* 0xfffffc01090c7810 */ /* 0x042fe40007ffe0ff */
[----:B0-----:R-:W0:Y:S01]  /*1fe0*/  DADD R10, R16, R10 ;  /* 0x00000000100a7229 */ /* 0x001e22000000000a */
[----:B------:R-:W-:Y:S01]  /*1ff0*/  @P2 IADD3 R12, R9, -0x3fe, RZ ;  /* 0xfffffc02090c2810 */ /* 0x000fe20007ffe0ff */
[----:B------:R-:W-:Y:S01]  /*2000*/  IMAD.MOV.U32 R9, RZ, RZ, R7 ;  /* 0x000000ffff097224 */ /* 0x000fe200078e0007 */
[----:B------:R-:W-:Y:S02]  /*2010*/  MOV R13, 0x43300000 ;  /* 0x43300000000d7802 */ /* 0x000fe40000000f00 */
        /* <DEDUP_REMOVED lines=44> */
[----:B0-----:R-:W-:Y:S01]  /*22e0*/  LEA R17, R14, R19, 0x14 ;  /* 0x000000130e117211 */ /* 0x001fe200078ea0ff */
        /* <DEDUP_REMOVED lines=8> */
[----:B------:R-:W-:Y:S02]  /*2370*/  LEA.HI R7, R14, R14, RZ, 0x1 ;  /* 0x0000000e0e077211 */ /* 0x000fe400078f08ff */
[----:B------:R-:W-:Y:S02]  /*2380*/  MOV R16, R18 ;  /* 0x0000001200107202 */ /* 0x000fe40000000f00 */
[----:B------:R-:W-:-:S05]  /*2390*/  SHF.R.S32.HI R7, RZ, 0x1, R7 ;  /* 0x00000001ff077819 */ /* 0x000fca0000011407 */
[----:B------:R-:W-:Y:S02]  /*23a0*/  IMAD.IADD R14, R14, 0x1, -R7 ;  /* 0x000000010e0e7824 */ /* 0x000fe400078e0a07 */
[----:B------:R-:W-:-:S03]  /*23b0*/  IMAD R17, R7, 0x100000, R19 ;  /* 0x0010000007117824 */ /* 0x000fc600078e0213 */
[----:B------:R-:W-:Y:S01]  /*23c0*/  LEA R15, R14, 0x3ff00000, 0x14 ;  /* 0x3ff000000e0f7811 */ /* 0x000fe200078ea0ff */
[----:B------:R-:W-:-:S06]  /*23d0*/  IMAD.MOV.U32 R14, RZ, RZ, RZ ;  /* 0x000000ffff0e7224 */ /* 0x000fcc00078e00ff */
[----:B------:R0:W1:-:S06]  /*23e0*/  DMUL R16, R16, R14 ;  /* 0x0000000e10107228 */ /* 0x00004c0000000000 */
.L_x_46:
[----:B-1----:R-:W-:Y:S01]  /*23f0*/  DSETP.NEU.AND P1, PT, |R16|, +INF , PT ;  /* 0x7ff000001000742a */ /* 0x002fe20003f2d200 */
[----:B------:R-:W-:-:S03]  /*2400*/  IMAD.MOV.U32 R7, RZ, RZ, 0x0 ;  /* 0x00000000ff077424 */ /* 0x000fc600078e00ff */
[----:B------:R-:W1:-:S06]  /*2410*/  DADD R8, R8, -R12 ;  /* 0x0000000008087229 */ /* 0x000e4c000000080c */
[----:B-1----:R-:W1:-:S06]  /*2420*/  DADD R8, R10, R8 ;  /* 0x000000000a087229 */ /* 0x002e4c0000000008 */
[----:B-1----:R1:W2:Y:S01]  /*2430*/  @P1 DFMA R16, R8, R16, R16 ;  /* 0x000000100810122b */ /* 0x0022a20000000010 */
[----:B------:R-:W-:Y:S10]  /*2440*/  RET.REL.NODEC R6 `(_Z25multi_tensor_apply_kernelI18TensorListMetadataILi5EE27AdamCapturableMasterFunctorIffEJffPiifPf10adamMode_tfS5_EEvlPViT_T0_DpT1_) ;  /* 0xffffdbb006007950 */ /* 0x000ff40003c3ffff */
.L_x_47:
        /* <DEDUP_REMOVED lines=11> */
.L_x_190:


//--------------------- .text._Z25multi_tensor_apply_kernelI18TensorListMetadataILi5EE27AdamCapturableMasterFunctorIdfEJffPiifPf10adamMode_tfS5_EEvlPViT_T0_DpT1_ --------------------------
	.section	.text._Z25multi_tensor_apply_kernelI18TensorListMetadataILi5EE27AdamCapturableMasterFunctorIdfEJffPiifPf10adamMode_tfS5_EEvlPViT_T0_DpT1_,"ax",@progbits
	.sectioninfo	@"SHI_REGISTERS=64"
	.align	128
        .global         _Z25multi_tensor_apply_kernelI18TensorListMetadataILi5EE27AdamCapturableMasterFunctorIdfEJffPiifPf10adamMode_tfS5_EEvlPViT_T0_DpT1_
        .type           _Z25multi_tensor_apply_kernelI18TensorListMetadataILi5EE27AdamCapturableMasterFunctorIdfEJffPiifPf10adamMode_tfS5_EEvlPViT_T0_DpT1_,@function
        .size           _Z25multi_tensor_apply_kernelI18TensorListMetadataILi5EE27AdamCapturableMasterFunctorIdfEJffPiifPf10adamMode_tfS5_EEvlPViT_T0_DpT1_,(.L_x_191 - _Z25multi_tensor_apply_kernelI18TensorListMetadataILi5EE27AdamCapturableMasterFunctorIdfEJffPiifPf10adamMode_tfS5_EEvlPViT_T0_DpT1_)
        .other          _Z25multi_tensor_apply_kernelI18TensorListMetadataILi5EE27AdamCapturableMasterFunctorIdfEJffPiifPf10adamMode_tfS5_EEvlPViT_T0_DpT1_,@"STO_CUDA_ENTRY STV_DEFAULT"
_Z25multi_tensor_apply_kernelI18TensorListMetadataILi5EE27AdamCapturableMasterFunctorIdfEJffPiifPf10adamMode_tfS5_EEvlPViT_T0_DpT1_:
.text._Z25multi_tensor_apply_kernelI18TensorListMetadataILi5EE27AdamCapturableMasterFunctorIdfEJffPiifPf10adamMode_tfS5_EEvlPViT_T0_DpT1_:
        /* <DEDUP_REMOVED lines=29> */
[----:B------:R-:W-:Y:S01]  /*01d0*/  IMAD.MOV.U32 R11, RZ, RZ, R7 ;  /* 0x000000ffff0b7224 */ /* 0x000fe200078e0007 */
[----:B------:R-:W-:Y:S02]  /*01e0*/  MOV R7, R3 ;  /* 0x0000000300077202 */ /* 0x000fe40000000f00 */
[----:B------:R-:W-:-:S04]  /*01f0*/  SEL R22, RZ, 0x1, P0 ;  /* 0x00000001ff167807 */ /* 0x000fc80000000000 */
[----:B------:R-:W-:Y:S05]  /*0200*/  CALL.REL.NOINC `($_Z25multi_tensor_apply_kernelI18TensorListMetadataILi5EE27AdamCapturableMasterFunctorIdfEJffPiifPf10adamMode_tfS5_EEvlPViT_T0_DpT1_$__internal_accurate_pow) ;  /* 0x00001d0000007944 */ /* 0x000fea0003c00000 */
        /* <DEDUP_REMOVED lines=22> */
.L_x_49:
[----:B------:R-:W-:Y:S01]  /*0370*/  ISETP.GE.AND P2, PT, R3, RZ, PT ;  /* 0x000000ff0300720c */ /* 0x000fe20003f46270 */
[----:B------:R-:W2:Y:S01]  /*0380*/  DSETP.NEU.AND P1, PT, |R2|, 0.5, !P0 ;  /* 0x3fe000000200742a */ /* 0x000ea2000472d200 */
[----:B------:R-:W-:-:S05]  /*0390*/  MOV R4, RZ ;  /* 0x000000ff00047202 */ /* 0x000fca0000000f00 */
[----:B-12---:R-:W-:-:S06]  /*03a0*/  SEL R5, R9, RZ, P1 ;  /* 0x000000ff09057207 */ /* 0x006fcc0000800000 */
[----:B------:R-:W-:Y:S02]  /*03b0*/  @!P2 LOP3.LUT R5, R5, 0x7ff00000, RZ, 0xfc, !PT ;  /* 0x7ff000000505a812 */ /* 0x000fe400078efcff */
.L_x_50:
        /* <DEDUP_REMOVED lines=17> */
.L_x_53:
        /* <DEDUP_REMOVED lines=10> */
.L_x_52:
[----:B------:R1:W2:-:S04]  /*0570*/  DADD R4, R2, R8 ;  /* 0x0000000002047229 */ /* 0x0002880000000008 */
.L_x_51:
        /* <DEDUP_REMOVED lines=8> */
[----:B0-2---:R-:W-:Y:S05]  /*0600*/  CALL.REL.NOINC `($_Z25multi_tensor_apply_kernelI18TensorListMetadataILi5EE27AdamCapturableMasterFunctorIdfEJffPiifPf10adamMode_tfS5_EEvlPViT_T0_DpT1_$__internal_accurate_pow) ;  /* 0x0000190000007944 */ /* 0x005fea0003c00000 */
        /* <DEDUP_REMOVED lines=19> */
.L_x_54:
[----:B------:R-:W-:Y:S01]  /*0740*/  ISETP.GE.AND P1, PT, R3, RZ, PT ;  /* 0x000000ff0300720c */ /* 0x000fe20003f26270 */
[----:B------:R-:W3:Y:S01]  /*0750*/  DSETP.NEU.AND P0, PT, |R2|, 0.5, !P0 ;  /* 0x3fe000000200742a */ /* 0x000ee2000470d200 */
[----:B------:R-:W-:-:S05]  /*0760*/  MOV R6, RZ ;  /* 0x000000ff00067202 */ /* 0x000fca0000000f00 */
[----:B--23--:R-:W-:Y:S02]  /*0770*/  SEL R7, R11, RZ, P0 ;  /* 0x000000ff0b077207 */ /* 0x00cfe40000000000 */
[----:B------:R-:W-:-:S04]  /*0780*/  SEL R22, RZ, 0x1, !P0 ;  /* 0x00000001ff167807 */ /* 0x000fc80004000000 */
[----:B------:R-:W-:Y:S02]  /*0790*/  @!P1 LOP3.LUT R7, R7, 0x7ff00000, RZ, 0xfc, !PT ;  /* 0x7ff0000007079812 */ /* 0x000fe400078efcff */
.L_x_55:
        /* <DEDUP_REMOVED lines=17> */
.L_x_58:
        /* <DEDUP_REMOVED lines=11> */
.L_x_57:
[----:B------:R1:W2:-:S06]  /*0960*/  DADD R6, R2, R10 ;  /* 0x0000000002067229 */ /* 0x00028c000000000a */
.L_x_56:
        /* <DEDUP_REMOVED lines=14> */
.L_x_48:
        /* <DEDUP_REMOVED lines=19> */
[----:B-1----:R-:W-:Y:S01]  /*0b80*/  MOV R3, c[0x0][0xd8c] ;  /* 0x0003630000037a02 */ /* 0x002fe20000000f00 */
        /* <DEDUP_REMOVED lines=9> */
.L_x_69:
[----:B--2---:R-:W-:-:S04]  /*0c20*/  IADD3 R8, R50, UR4, RZ ;  /* 0x0000000432087c10 */ /* 0x004fc8000fffe0ff */
[C---:B------:R-:W-:Y:S02]  /*0c30*/  ISETP.GE.AND P1, PT, R8.reuse, c[0x0][0x160], PT ;  /* 0x0000580008007a0c */ /* 0x040fe40003f26270 */
[C---:B------:R-:W-:Y:S02]  /*0c40*/  IADD3 R48, P0, R8.reuse, UR8, RZ ;  /* 0x0000000808307c10 */ /* 0x040fe4000ff1e0ff */
[C---:B------:R-:W-:Y:S02]  /*0c50*/  ISETP.LT.AND P1, PT, R8.reuse, UR9, !P1 ;  /* 0x0000000908007c0c */ /* 0x040fe4000cf21270 */
[----:B------:R-:W-:-:S11]  /*0c60*/  LEA.HI.X.SX32 R45, R8, UR20, 0x1, P0 ;  /* 0x00000014082d7c11 */ /* 0x000fd600080f0eff */
[C---:B------:R-:W-:Y:S01]  /*0c70*/  @P1 LEA R4, P0, R48.reuse, UR10, 0x3 ;  /* 0x0000000a30041c11 */ /* 0x040fe2000f8018ff */
[----:B------:R-:W2:Y:S03]  /*0c80*/  @P1 LDG.E R9, [R2.64] ;  /* 0x0000001202091981 */ /* 0x000ea6000c1e1900 */
[----:B------:R-:W-:-:S05]  /*0c90*/  @P1 LEA.HI.X R5, R48, UR11, R45, 0x3, P0 ;  /* 0x0000000b30051c11 */ /* 0x000fca00080f1c2d */
[----:B------:R-:W3:Y:S01]  /*0ca0*/  @P1 LDG.E.64 R6, [R4.64] ;  /* 0x0000001204061981 */ /* 0x000ee2000c1e1b00 */
[----:B------:R-:W-:Y:S02]  /*0cb0*/  PLOP3.LUT P0, PT, PT, PT, PT, 0x80, 0x0 ;  /* 0x000000000000781c */ /* 0x000fe40003f0f070 */
[----:B------:R-:W-:Y:S01]  /*0cc0*/  IADD3 R12, R8, c[0x0][0x0], RZ ;  /* 0x00000000080c7a10 */ /* 0x000fe20007ffe0ff */
[----:B------:R-:W-:Y:S01]  /*0cd0*/  IMAD.MOV.U32 R46, RZ, RZ, RZ ;  /* 0x000000ffff2e7224 */ /* 0x000fe200078e00ff */
[----:B---3--:R-:W1:Y:S01]  /*0ce0*/  @P1 DSETP.GEU.AND P2, PT, |R6|, c[0x2][0x0], PT ;  /* 0x008000000600162a */ /* 0x008e620003f4e200 */
[----:B------:R-:W3:Y:S05]  /*0cf0*/  @P1 F2F.F32.F64 R0, R6 ;  /* 0x0000000600001310 */ /* 0x000eea0000301000 */
[----:B-1----:R-:W-:-:S02]  /*0d00*/  @P1 PLOP3.LUT P0, PT, P2, PT, PT, 0x80, 0x0 ;  /* 0x000000000000181c */ /* 0x002fc4000170f070 */
[----:B------:R-:W-:-:S11]  /*0d10*/  ISETP.GE.AND P2, PT, R12, c[0x0][0x160], PT ;  /* 0x000058000c007a0c */ /* 0x000fd60003f46270 */
[----:B---3--:R-:W-:-:S04]  /*0d20*/  @!P0 FMUL R0, R0, 1.175494350822287508e-38 ;  /* 0x0080000000008820 */ /* 0x008fc80000400000 */
[----:B--2---:R-:W-:Y:S01]  /*0d30*/  @P1 FMUL.FTZ R46, R0, R9 ;  /* 0x00000009002e1220 */ /* 0x004fe20000410000 */
[----:B------:R-:W-:-:S03]  /*0d40*/  ISETP.LT.AND P2, PT, R12, UR9, !P2 ;  /* 0x000000090c007c0c */ /* 0x000fc6000d741270 */
[----:B------:R-:W-:Y:S01]  /*0d50*/  @P1 FMUL.FTZ R8, R46, 1 ;  /* 0x3f8000002e081820 */ /* 0x000fe20000410000 */
[----:B------:R-:W-:-:S05]  /*0d60*/  IADD3 R44, P0, R12, UR8, RZ ;  /* 0x000000080c2c7c10 */ /* 0x000fca000ff1e0ff */
[----:B------:R-:W1:Y:S01]  /*0d70*/  @P1 F2F.F64.F32 R8, R8 ;  /* 0x0000000800081310 */ /* 0x000e620000201800 */
[----:B------:R-:W-:-:S03]  /*0d80*/  LEA.HI.X.SX32 R43, R12, UR20, 0x1, P0 ;  /* 0x000000140c2b7c11 */ /* 0x000fc600080f0eff */
[----:B------:R-:W-:-:S04]  /*0d90*/  @P2 LEA R10, P0, R44, UR10, 0x3 ;  /* 0x0000000a2c0a2c11 */ /* 0x000fc8000f8018ff */
[----:B------:R-:W-:Y:S01]  /*0da0*/  @P2 LEA.HI.X R11, R44, UR11, R43, 0x3, P0 ;  /* 0x0000000b2c0b2c11 */ /* 0x000fe200080f1c2b */
[----:B-1----:R1:W-:Y:S04]  /*0db0*/  @P1 STG.E.64 [R4.64], R8 ;  /* 0x0000000804001986 */ /* 0x0023e8000c101b12 */
[----:B------:R-:W2:Y:S04]  /*0dc0*/  @P2 LDG.E.64 R6, [R10.64] ;  /* 0x000000120a062981 */ /* 0x000ea8000c1e1b00 */
[----:B------:R-:W3:Y:S01]  /*0dd0*/  @P2 LDG.E R13, [R2.64] ;  /* 0x00000012020d2981 */ /* 0x000ee2000c1e1900 */
[----:B------:R-:W-:-:S02]  /*0de0*/  PLOP3.LUT P0, PT, PT, PT, PT, 0x80, 0x0 ;  /* 0x000000000000781c */ /* 0x000fc40003f0f070 */
[----:B------:R-:W-:Y:S01]  /*0df0*/  IADD3 R39, R12, c[0x0][0x0], RZ ;  /* 0x000000000c277a10 */ /* 0x000fe20007ffe0ff */
[----:B------:R-:W-:Y:S02]  /*0e00*/  IMAD.MOV.U32 R42, RZ, RZ, RZ ;  /* 0x000000ffff2a7224 */ /* 0x000fe400078e00ff */
[----:B-1----:R-:W-:Y:S01]  /*0e10*/  IMAD.SHL.U32 R8, R48, 0x4, RZ ;  /* 0x0000000430087824 */ /* 0x002fe200078e00ff */
[----:B------:R-:W-:Y:S01]  /*0e20*/  IADD3 R40, P6, R39, UR8, RZ ;  /* 0x0000000827287c10 */ /* 0x000fe2000ffde0ff */
[----:B------:R-:W-:-:S03]  /*0e30*/  HFMA2.MMA R41, -RZ, RZ, 0, 0 ;  /* 0x00000000ff297435 */ /* 0x000fc600000001ff */
[----:B------:R-:W-:Y:S01]  /*0e40*/  IADD3 R4, P5, R8, UR6, RZ ;  /* 0x0000000608047c10 */ /* 0x000fe2000ffbe0ff */
[----:B------:R-:W-:Y:S01]  /*0e50*/  IMAD.MOV.U32 R38, RZ, RZ, RZ ;  /* 0x000000ffff267224 */ /* 0x000fe200078e00ff */
[----:B------:R-:W-:Y:S01]  /*0e60*/  CS2R R36, SRZ ;  /* 0x0000000000247805 */ /* 0x000fe2000001ff00 */
[----:B--2---:R-:W1:Y:S01]  /*0e70*/  @P2 DSETP.GEU.AND P3, PT, |R6|, c[0x2][0x0], PT ;  /* 0x008000000600262a */ /* 0x004e620003f6e200 */
[----:B------:R-:W2:Y:S05]  /*0e80*/  @P2 F2F.F32.F64 R0, R6 ;  /* 0x0000000600002310 */ /* 0x000eaa0000301000 */
[----:B-1----:R-:W-:Y:S02]  /*0e90*/  @P2 PLOP3.LUT P0, PT, P3, PT, PT, 0x80, 0x0 ;  /* 0x000000000000281c */ /* 0x002fe40001f0f070 */
[----:B------:R-:W-:-:S11]  /*0ea0*/  ISETP.GE.AND P3, PT, R39, c[0x0][0x160], PT ;  /* 0x0000580027007a0c */ /* 0x000fd60003f66270 */
[----:B--2---:R-:W-:-:S04]  /*0eb0*/  @!P0 FMUL R0, R0, 1.175494350822287508e-38 ;  /* 0x0080000000008820 */ /* 0x004fc80000400000 */
[----:B---3--:R-:W-:Y:S01]  /*0ec0*/  @P2 FMUL.FTZ R42, R0, R13 ;  /* 0x0000000d002a2220 */ /* 0x008fe20000410000 */
[----:B------:R-:W-:-:S03]  /*0ed0*/  ISETP.LT.AND P3, PT, R39, UR9, !P3 ;  /* 0x0000000927007c0c */ /* 0x000fc6000df61270 */
[----:B------:R-:W-:Y:S01]  /*0ee0*/  @P2 FMUL.FTZ R12, R42, 1 ;  /* 0x3f8000002a0c2820 */ /* 0x000fe20000410000 */
[----:B------:R-:W-:-:S05]  /*0ef0*/  SHF.L.U64.HI R0, R48, 0x2, R45 ;  /* 0x0000000230007819 */ /* 0x000fca000001022d */
[----:B------:R-:W1:Y:S01]  /*0f00*/  @P2 F2F.F64.F32 R12, R12 ;  /* 0x0000000c000c2310 */ /* 0x000e620000201800 */
[C---:B------:R-:W-:Y:S02]  /*0f10*/  IADD3 R6, P4, R8.reuse, UR14, RZ ;  /* 0x0000000e08067c10 */ /* 0x040fe4000ff9e0ff */
[----:B------:R-:W-:Y:S02]  /*0f20*/  IADD3 R8, P0, R8, UR16, RZ ;  /* 0x0000001008087c10 */ /* 0x000fe4000ff1e0ff */
[----:B------:R-:W-:Y:S02]  /*0f30*/  IADD3.X R5, R0, UR7, RZ, P5, !PT ;  /* 0x0000000700057c10 */ /* 0x000fe4000affe4ff */
[----:B------:R-:W-:Y:S02]  /*0f40*/  LEA.HI.X.SX32 R39, R39, UR20, 0x1, P6 ;  /* 0x0000001427277c11 */ /* 0x000fe4000b0f0eff */
[----:B------:R-:W-:Y:S01]  /*0f50*/  @P3 LEA R16, P5, R40, UR10, 0x3 ;  /* 0x0000000a28103c11 */ /* 0x000fe2000f8a18ff */
[----:B------:R2:W5:Y:S01]  /*0f60*/  @P1 LDG.E R41, [R4.64] ;  /* 0x0000001204291981 */ /* 0x000562000c1e1900 */
[----:B------:R-:W-:-:S02]  /*0f70*/  IADD3.X R7, R0, UR15, RZ, P4, !PT ;  /* 0x0000000f00077c10 */ /* 0x000fc4000a7fe4ff */
[----:B------:R-:W-:Y:S02]  /*0f80*/  IADD3.X R9, R0, UR17, RZ, P0, !PT ;  /* 0x0000001100097c10 */ /* 0x000fe400087fe4ff */
[----:B------:R-:W-:Y:S01]  /*0f90*/  @P3 LEA.HI.X R17, R40, UR11, R39, 0x3, P5 ;  /* 0x0000000b28113c11 */ /* 0x000fe2000a8f1c27 */
[----:B------:R2:W5:Y:S04]  /*0fa0*/  @P1 LDG.E R38, [R6.64] ;  /* 0x0000001206261981 */ /* 0x000568000c1e1900 */
[----:B------:R2:W5:Y:S04]  /*0fb0*/  @P1 LDG.E R37, [R8.64] ;  /* 0x0000001208251981 */ /* 0x000568000c1e1900 */
[----:B-1----:R1:W-:Y:S04]  /*0fc0*/  @P2 STG.E.64 [R10.64], R12 ;  /* 0x0000000c0a002986 */ /* 0x0023e8000c101b12 */
[----:B0-----:R-:W3:Y:S04]  /*0fd0*/  @P3 LDG.E.64 R14, [R16.64] ;  /* 0x00000012100e3981 */ /* 0x001ee8000c1e1b00 */
[----:B------:R-:W4:Y:S01]  /*0fe0*/  @P3 LDG.E R19, [R2.64] ;  /* 0x0000001202133981 */ /* 0x000f22000c1e1900 */
[----:B------:R-:W-:Y:S01]  /*0ff0*/  PLOP3.LUT P0, PT, PT, PT, PT, 0x80, 0x0 ;  /* 0x000000000000781c */ /* 0x000fe20003f0f070 */
[----:B------:R-:W-:-:S02]  /*1000*/  IMAD.U32 R21, RZ, RZ, UR4 ;  /* 0x00000004ff157e24 */ /* 0x000fc4000f8e00ff */
[----:B------:R-:W-:-:S03]  /*1010*/  IMAD.MOV.U32 R23, RZ, RZ, c[0x0][0x0] ;  /* 0x00000000ff177624 */ /* 0x000fc600078e00ff */
[----:B------:R-:W-:-:S04]  /*1020*/  IADD3 R18, R21, c[0x0][0x0], R50 ;  /* 0x0000000015127a10 */ /* 0x000fc80007ffe032 */
[----:B------:R-:W-:Y:S01]  /*1030*/  LEA R34, R23, R18, 0x1 ;  /* 0x0000001217227211 */ /* 0x000fe200078e08ff */
[----:B-1----:R-:W-:-:S05]  /*1040*/  IMAD.SHL.U32 R13, R44, 0x4, RZ ;  /* 0x000000042c0d7824 */ /* 0x002fca00078e00ff */
[C---:B------:R-:W-:Y:S02]  /*1050*/  IADD3 R10, P6, R13.reuse, UR6, RZ ;  /* 0x000000060d0a7c10 */ /* 0x040fe4000ffde0ff */
[----:B------:R-:W-:Y:S01]  /*1060*/  IADD3 R12, P5, R13, UR14, RZ ;  /* 0x0000000e0d0c7c10 */ /* 0x000fe2000ffbe0ff */
[----:B------:R-:W-:Y:S01]  /*1070*/  CS2R R32, SRZ ;  /* 0x0000000000207805 */ /* 0x000fe2000001ff00 */
[----:B---3--:R-:W0:Y:S01]  /*1080*/  @P3 DSETP.GEU.AND P4, PT, |R14|, c[0x2][0x0], PT ;  /* 0x008000000e00362a */ /* 0x008e220003f8e200 */
[----:B------:R-:W1:Y:S05]  /*1090*/  @P3 F2F.F32.F64 R0, R14 ;  /* 0x0000000e00003310 */ /* 0x000e6a0000301000 */
[----:B0-----:R-:W-:-:S02]  /*10a0*/  @P3 PLOP3.LUT P0, PT, P4, PT, PT, 0x80, 0x0 ;  /* 0x000000000000381c */ /* 0x001fc4000270f070 */
[----:B------:R-:W-:-:S11]  /*10b0*/  ISETP.GE.AND P4, PT, R34, c[0x0][0x160], PT ;  /* 0x0000580022007a0c */ /* 0x000fd60003f86270 */
[----:B-1----:R-:W-:-:S04]  /*10c0*/  @!P0 FMUL R0, R0, 1.175494350822287508e-38 ;  /* 0x0080000000008820 */ /* 0x002fc80000400000 */
[----:B----4-:R-:W-:Y:S01]  /*10d0*/  @P3 FMUL.FTZ R36, R0, R19 ;  /* 0x0000001300243220 */ /* 0x010fe20000410000 */
[----:B------:R-:W-:-:S03]  /*10e0*/  ISETP.LT.AND P4, PT, R34, UR9, !P4 ;  /* 0x0000000922007c0c */ /* 0x000fc6000e781270 */
[----:B------:R-:W-:Y:S01]  /*10f0*/  @P3 FMUL.FTZ R18, R36, 1 ;  /* 0x3f80000024123820 */ /* 0x000fe20000410000 */
[----:B------:R-:W-:Y:S02]  /*1100*/  SHF.L.U64.HI R0, R44, 0x2, R43 ;  /* 0x000000022c007819 */ /* 0x000fe4000001022b */
[----:B------:R-:W-:-:S03]  /*1110*/  IADD3 R35, P0, R34, UR8, RZ ;  /* 0x0000000822237c10 */ /* 0x000fc6000ff1e0ff */
[----:B------:R-:W0:Y:S01]  /*1120*/  @P3 F2F.F64.F32 R18, R18 ;  /* 0x0000001200123310 */ /* 0x000e220000201800 */
[----:B------:R-:W-:Y:S02]  /*1130*/  IADD3.X R11, R0, UR7, RZ, P6, !PT ;  /* 0x00000007000b7c10 */ /* 0x000fe4000b7fe4ff */
[----:B------:R-:W-:Y:S02]  /*1140*/  IADD3 R14, P6, R13, UR16, RZ ;  /* 0x000000100d0e7c10 */ /* 0x000fe4000ffde0ff */
[----:B------:R-:W-:Y:S01]  /*1150*/  LEA.HI.X.SX32 R34, R34, UR20, 0x1, P0 ;  /* 0x0000001422227c11 */ /* 0x000fe200080f0eff */
[----:B------:R2:W5:Y:S01]  /*1160*/  @P2 LDG.E R33, [R10.64] ;  /* 0x000000120a212981 */ /* 0x000562000c1e1900 */
[C---:B------:R-:W-:Y:S02]  /*1170*/  IADD3.X R13, R0.reuse, UR15, RZ, P5, !PT ;  /* 0x0000000f000d7c10 */ /* 0x040fe4000affe4ff */
[C---:B------:R-:W-:Y:S02]  /*1180*/  @P4 LEA R24, P0, R35.reuse, UR10, 0x3 ;  /* 0x0000000a23184c11 */ /* 0x040fe4000f8018ff */
[----:B------:R-:W-:Y:S01]  /*1190*/  IADD3.X R15, R0, UR17, RZ, P6, !PT ;  /* 0x00000011000f7c10 */ /* 0x000fe2000b7fe4ff */
[----:B------:R-:W-:Y:S01]  /*11a0*/  IMAD.MOV.U32 R0, RZ, RZ, RZ ;  /* 0x000000ffff007224 */ /* 0x000fe200078e00ff */
[C---:B------:R-:W-:Y:S01]  /*11b0*/  @P4 LEA.HI.X R25, R35.reuse, UR11, R34, 0x3, P0 ;  /* 0x0000000b23194c11 */ /* 0x040fe200080f1c22 */
[----:B------:R2:W5:Y:S04]  /*11c0*/  @P2 LDG.E R32, [R12.64] ;  /* 0x000000120c202981 */ /* 0x000568000c1e1900 */
[----:B------:R2:W5:Y:S04]  /*11d0*/  @P2 LDG.E R0, [R14.64] ;  /* 0x000000120e002981 */ /* 0x000568000c1e1900 */
[----:B0-----:R0:W-:Y:S04]  /*11e0*/  @P3 STG.E.64 [R16.64], R18 ;  /* 0x0000001210003986 */ /* 0x0011e8000c101b12 */
[----:B------:R-:W3:Y:S04]  /*11f0*/  @P4 LDG.E.64 R20, [R24.64] ;  /* 0x0000001218144981 */ /* 0x000ee8000c1e1b00 */
[----:B------:R-:W4:Y:S01]  /*1200*/  @P4 LDG.E R23, [R2.64] ;  /* 0x0000001202174981 */ /* 0x000f22000c1e1900 */
[----:B------:R-:W-:Y:S01]  /*1210*/  PLOP3.LUT P0, PT, PT, PT, PT, 0x80, 0x0 ;  /* 0x000000000000781c */ /* 0x000fe20003f0f070 */
[----:B------:R-:W-:Y:S01]  /*1220*/  CS2R R56, SRZ ;  /* 0x0000000000387805 */ /* 0x000fe2000001ff00 */
[----:B0-----:R-:W-:Y:S01]  /*1230*/  IMAD.SHL.U32 R17, R40, 0x4, RZ ;  /* 0x0000000428117824 */ /* 0x001fe200078e00ff */
[----:B------:R-:W-:-:S02]  /*1240*/  SHF.L.U32 R28, R35, 0x2, RZ ;  /* 0x00000002231c7819 */ /* 0x000fc400000006ff */
[----:B------:R-:W-:Y:S01]  /*1250*/  SHF.L.U64.HI R29, R35, 0x2, R34 ;  /* 0x00000002231d7819 */ /* 0x000fe20000010222 */
[----:B------:R-:W-:Y:S01]  /*1260*/  CS2R R54, SRZ ;  /* 0x0000000000367805 */ /* 0x000fe2000001ff00 */
[----:B------:R-:W-:Y:S02]  /*1270*/  IMAD.MOV.U32 R53, RZ, RZ, RZ ;  /* 0x000000ffff357224 */ /* 0x000fe400078e00ff */
[----:B------:R-:W-:Y:S02]  /*1280*/  IMAD.MOV.U32 R58, RZ, RZ, RZ ;  /* 0x000000ffff3a7224 */ /* 0x000fe400078e00ff */
[----:B------:R-:W-:Y:S01]  /*1290*/  IMAD.MOV.U32 R60, RZ, RZ, RZ ;  /* 0x000000ffff3c7224 */ /* 0x000fe200078e00ff */
[----:B---3--:R-:W0:Y:S01]  /*12a0*/  @P4 DSETP.GEU.AND P5, PT, |R20|, c[0x2][0x0], PT ;  /* 0x008000001400462a */ /* 0x008e220003fae200 */
[----:B------:R-:W1:Y:S05]  /*12b0*/  @P4 F2F.F32.F64 R22, R20 ;  /* 0x0000001400164310 */ /* 0x000e6a0000301000 */
[----:B0-----:R-:W-:-:S13]  /*12c0*/  @P4 PLOP3.LUT P0, PT, P5, PT, PT, 0x80, 0x0 ;  /* 0x000000000000481c */ /* 0x001fda0002f0f070 */
[----:B-1----:R-:W-:-:S04]  /*12d0*/  @!P0 FMUL R22, R22, 1.175494350822287508e-38 ;  /* 0x0080000016168820 */ /* 0x002fc80000400000 */
[----:B----4-:R-:W-:-:S04]  /*12e0*/  @P4 FMUL.FTZ R56, R22, R23 ;  /* 0x0000001716384220 */ /* 0x010fc80000410000 */
[----:B------:R-:W-:Y:S01]  /*12f0*/  @P4 FMUL.FTZ R30, R56, 1 ;  /* 0x3f800000381e4820 */ /* 0x000fe20000410000 */
[----:B------:R-:W-:Y:S02]  /*1300*/  SHF.L.U64.HI R22, R40, 0x2, R39 ;  /* 0x0000000228167819 */ /* 0x000fe40000010227 */
[----:B------:R-:W-:-:S03]  /*1310*/  IADD3 R16, P0, R17, UR6, RZ ;  /* 0x0000000611107c10 */ /* 0x000fc6000ff1e0ff */
[----:B------:R-:W0:Y:S01]  /*1320*/  @P4 F2F.F64.F32 R30, R30 ;  /* 0x0000001e001e4310 */ /* 0x000e220000201800 */
[C---:B------:R-:W-:Y:S02]  /*1330*/  IADD3 R18, P5, R17.reuse, UR14, RZ ;  /* 0x0000000e11127c10 */ /* 0x040fe4000ffbe0ff */
[----:B------:R-:W-:Y:S02]  /*1340*/  IADD3 R20, P6, R17, UR16, RZ ;  /* 0x0000001011147c10 */ /* 0x000fe4000ffde0ff */
[C---:B------:R-:W-:Y:S02]  /*1350*/  IADD3.X R17, R22.reuse, UR7, RZ, P0, !PT ;  /* 0x0000000716117c10 */ /* 0x040fe400087fe4ff */
[C---:B------:R-:W-:Y:S02]  /*1360*/  IADD3.X R19, R22.reuse, UR15, RZ, P5, !PT ;  /* 0x0000000f16137c10 */ /* 0x040fe4000affe4ff */
[----:B------:R-:W-:Y:S01]  /*1370*/  IADD3.X R21, R22, UR17, RZ, P6, !PT ;  /* 0x0000001116157c10 */ /* 0x000fe2000b7fe4ff */
[----:B------:R2:W5:Y:S01]  /*1380*/  @P3 LDG.E R57, [R16.64] ;  /* 0x0000001210393981 */ /* 0x000562000c1e1900 */
[----:B------:R-:W-:-:S02]  /*1390*/  IADD3 R22, P0, R28, UR6, RZ ;  /* 0x000000061c167c10 */ /* 0x000fc4000ff1e0ff */
[C---:B------:R-:W-:Y:S01]  /*13a0*/  IADD3 R26, P5, R28.reuse, UR14, RZ ;  /* 0x0000000e1c1a7c10 */ /* 0x040fe2000ffbe0ff */
[----:B------:R2:W5:Y:S01]  /*13b0*/  @P3 LDG.E R55, [R18.64] ;  /* 0x0000001212373981 */ /* 0x000562000c1e1900 */
[----:B------:R-:W-:Y:S02]  /*13c0*/  IADD3 R28, P6, R28, UR16, RZ ;  /* 0x000000101c1c7c10 */ /* 0x000fe4000ffde0ff */
[C---:B------:R-:W-:Y:S01]  /*13d0*/  IADD3.X R23, R29.reuse, UR7, RZ, P0, !PT ;  /* 0x000000071d177c10 */ /* 0x040fe200087fe4ff */
[----:B------:R2:W5:Y:S01]  /*13e0*/  @P3 LDG.E R54, [R20.64] ;  /* 0x0000001214363981 */ /* 0x000562000c1e1900 */
[C---:B------:R-:W-:Y:S02]  /*13f0*/  IADD3.X R27, R29.reuse, UR15, RZ, P5, !PT ;  /* 0x0000000f1d1b7c10 */ /* 0x040fe4000affe4ff */
[----:B------:R-:W-:Y:S01]  /*1400*/  IADD3.X R29, R29, UR17, RZ, P6, !PT ;  /* 0x000000111d1d7c10 */ /* 0x000fe2000b7fe4ff */
[----:B0-----:R0:W-:Y:S04]  /*1410*/  @P4 STG.E.64 [R24.64], R30 ;  /* 0x0000001e18004986 */ /* 0x0011e8000c101b12 */
[----:B------:R2:W5:Y:S04]  /*1420*/  @P4 LDG.E R53, [R22.64] ;  /* 0x0000001216354981 */ /* 0x000568000c1e1900 */
[----:B------:R2:W5:Y:S04]  /*1430*/  @P4 LDG.E R58, [R26.64] ;  /* 0x000000121a3a4981 */ /* 0x000568000c1e1900 */
[----:B------:R2:W5:Y:S01]  /*1440*/  @P4 LDG.E R60, [R28.64] ;  /* 0x000000121c3c4981 */ /* 0x000562000c1e1900 */
[----:B------:R-:W-:Y:S01]  /*1450*/  ISETP.NE.AND P0, PT, RZ, c[0x0][0xd80], PT ;  /* 0x00036000ff007a0c */ /* 0x000fe20003f05270 */
[----:B0-----:R-:W-:Y:S01]  /*1460*/  IMAD.MOV.U32 R25, RZ, RZ, c[0x0][0xd7c] ;  /* 0x00035f00ff197624 */ /* 0x001fe200078e00ff */
[----:B------:R-:W-:-:S11]  /*1470*/  MOV R24, c[0x0][0xd78] ;  /* 0x00035e0000187a02 */ /* 0x000fd60000000f00 */
[----:B------:R-:W-:Y:S05]  /*1480*/  @!P0 BRA `(.L_x_59) ;  /* 0x0000038000008947 */ /* 0x000fea0003800000 */
[----:B--2---:R0:W2:Y:S01]  /*1490*/  LDG.E R24, [R24.64] ;  /* 0x0000001218187981 */ /* 0x0040a2000c1e1900 */
[-C--:B------:R-:W-:Y:S01]  /*14a0*/  FMUL.FTZ R31, R47, R46.reuse ;  /* 0x0000002e2f1f7220 */ /* 0x080fe20000410000 */
[----:B------:R-:W1:Y:S01]  /*14b0*/  MUFU.RCP R30, R51 ;  /* 0x00000033001e7308 */ /* 0x000e620000001000 */
[-C--:B------:R-:W-:Y:S02]  /*14c0*/  FMUL.FTZ R59, R49, R46.reuse ;  /* 0x0000002e313b7220 */ /* 0x080fe40000410000 */
[----:B------:R-:W-:Y:S02]  /*14d0*/  FMUL.FTZ R46, R31, R46 ;  /* 0x0000002e1f2e7220 */ /* 0x000fe40000410000 */
[-C--:B------:R-:W-:Y:S02]  /*14e0*/  FMUL.FTZ R31, R47, R42.reuse ;  /* 0x0000002a2f1f7220 */ /* 0x080fe40000410000 */
[----:B-----5:R-:W-:Y:S02]  /*14f0*/  FFMA.FTZ R37, R37, c[0x0][0xd60], R46 ;  /* 0x0003580025257a23 */ /* 0x020fe4000001002e */
[----:B------:R-:W-:-:S02]  /*1500*/  FMUL.FTZ R31, R31, R42 ;  /* 0x0000002a1f1f7220 */ /* 0x000fc40000410000 */
[-C--:B0-----:R-:W-:Y:S02]  /*1510*/  FMUL.FTZ R25, R47, R36.reuse ;  /* 0x000000242f197220 */ /* 0x081fe40000410000 */
[----:B------:R-:W-:Y:S02]  /*1520*/  FFMA.FTZ R0, R0, c[0x0][0xd60], R31 ;  /* 0x0003580000007a23 */ /* 0x000fe4000001001f */
[----:B------:R-:W-:Y:S02]  /*1530*/  FMUL.FTZ R25, R25, R36 ;  /* 0x0000002419197220 */ /* 0x000fe40000410000 */
[----:B------:R-:W-:Y:S02]  /*1540*/  FMUL.FTZ R31, R47, R56 ;  /* 0x000000382f1f7220 */ /* 0x000fe40000410000 */
[----:B------:R-:W-:Y:S02]  /*1550*/  FFMA.FTZ R54, R54, c[0x0][0xd60], R25 ;  /* 0x0003580036367a23 */ /* 0x000fe40000010019 */
[----:B-1----:R-:W-:-:S02]  /*1560*/  FMUL.FTZ R25, R37, R30 ;  /* 0x0000001e25197220 */ /* 0x002fc40000410000 */
[----:B------:R-:W-:Y:S02]  /*1570*/  FMUL.FTZ R31, R31, R56 ;  /* 0x000000381f1f7220 */ /* 0x000fe40000410000 */
[----:B------:R-:W-:Y:S02]  /*1580*/  FFMA.FTZ R59, R38, c[0x0][0xd5c], R59 ;  /* 0x00035700263b7a23 */ /* 0x000fe4000001003b */
[----:B------:R-:W-:Y:S01]  /*1590*/  FMUL.FTZ R61, R49, R42 ;  /* 0x0000002a313d7220 */ /* 0x000fe20000410000 */
[----:B------:R-:W0:Y:S01]  /*15a0*/  MUFU.SQRT R25, R25 ;  /* 0x0000001900197308 */ /* 0x000e220000002000 */
[----:B------:R-:W-:Y:S02]  /*15b0*/  FMUL.FTZ R38, R0, R30 ;  /* 0x0000001e00267220 */ /* 0x000fe40000410000 */
[----:B------:R-:W-:Y:S02]  /*15c0*/  FFMA.FTZ R60, R60, c[0x0][0xd60], R31 ;  /* 0x000358003c3c7a23 */ /* 0x000fe4000001001f */
[----:B------:R-:W-:-:S02]  /*15d0*/  FFMA.FTZ R61, R32, c[0x0][0xd5c], R61 ;  /* 0x00035700203d7a23 */ /* 0x000fc4000001003d */
[-C--:B------:R-:W-:Y:S01]  /*15e0*/  FMUL.FTZ R32, R60, R30.reuse ;  /* 0x0000001e3c207220 */ /* 0x080fe20000410000 */
[----:B------:R-:W1:Y:S01]  /*15f0*/  MUFU.SQRT R38, R38 ;  /* 0x0000002600267308 */ /* 0x000e620000002000 */
[----:B------:R-:W-:Y:S02]  /*1600*/  FMUL.FTZ R31, R54, R30 ;  /* 0x0000001e361f7220 */ /* 0x000fe40000410000 */
[C---:B------:R-:W-:Y:S02]  /*1610*/  FMUL.FTZ R36, R49.reuse, R36 ;  /* 0x0000002431247220 */ /* 0x040fe40000410000 */
[----:B------:R-:W-:Y:S02]  /*1620*/  FMUL.FTZ R56, R49, R56 ;  /* 0x0000003831387220 */ /* 0x000fe40000410000 */
[----:B------:R-:W-:Y:S01]  /*1630*/  FFMA.FTZ R55, R55, c[0x0][0xd5c], R36 ;  /* 0x0003570037377a23 */ /* 0x000fe20000010024 */
[----:B------:R-:W3:Y:S01]  /*1640*/  MUFU.SQRT R32, R32 ;  /* 0x0000002000207308 */ /* 0x000ee20000002000 */
[----:B0-----:R-:W-:-:S02]  /*1650*/  FADD.FTZ R42, R25, c[0x0][0xd74] ;  /* 0x00035d00192a7621 */ /* 0x001fc40000010000 */
[----:B------:R-:W-:-:S05]  /*1660*/  FFMA.FTZ R58, R58, c[0x0][0xd5c], R56 ;  /* 0x000357003a3a7a23 */ /* 0x000fca0000010038 */
[----:B------:R-:W0:Y:S01]  /*1670*/  MUFU.SQRT R31, R31 ;  /* 0x0000001f001f7308 */ /* 0x000e220000002000 */
[----:B-1----:R-:W-:-:S07]  /*1680*/  FADD.FTZ R30, R38, c[0x0][0xd74] ;  /* 0x00035d00261e7621 */ /* 0x002fce0000010000 */
[----:B------:R-:W1:Y:S01]  /*1690*/  MUFU.RCP R36, R52 ;  /* 0x0000003400247308 */ /* 0x000e620000001000 */
[----:B---3--:R-:W-:-:S07]  /*16a0*/  FADD.FTZ R32, R32, c[0x0][0xd74] ;  /* 0x00035d0020207621 */ /* 0x008fce0000010000 */
[----:B------:R3:W4:Y:S01]  /*16b0*/  MUFU.RCP R25, R42 ;  /* 0x0000002a00197308 */ /* 0x0007220000001000 */
[----:B0-----:R-:W-:-:S07]  /*16c0*/  FADD.FTZ R46, R31, c[0x0][0xd74] ;  /* 0x00035d001f2e7621 */ /* 0x001fce0000010000 */
[----:B------:R-:W0:Y:S01]  /*16d0*/  MUFU.RCP R30, R30 ;  /* 0x0000001e001e7308 */ /* 0x000e220000001000 */
[-C--:B-1----:R-:W-:Y:S02]  /*16e0*/  FMUL.FTZ R38, R59, R36.reuse ;  /* 0x000000243b267220 */ /* 0x082fe40000410000 */
[----:B---3--:R-:W-:-:S05]  /*16f0*/  FMUL.FTZ R42, R55, R36 ;  /* 0x00000024372a7220 */ /* 0x008fca0000410000 */
[----:B------:R-:W1:Y:S01]  /*1700*/  MUFU.RCP R31, R46 ;  /* 0x0000002e001f7308 */ /* 0x000e620000001000 */
[----:B----4-:R-:W-:Y:S02]  /*1710*/  FMUL.FTZ R38, R38, R25 ;  /* 0x0000001926267220 */ /* 0x010fe40000410000 */
[----:B------:R-:W-:-:S05]  /*1720*/  FMUL.FTZ R25, R61, R36 ;  /* 0x000000243d197220 */ /* 0x000fca0000410000 */
[----:B------:R-:W3:Y:S01]  /*1730*/  MUFU.RCP R32, R32 ;  /* 0x0000002000207308 */ /* 0x000ee20000001000 */
[----:B0-----:R-:W-:Y:S02]  /*1740*/  FMUL.FTZ R30, R25, R30 ;  /* 0x0000001e191e7220 */ /* 0x001fe40000410000 */
[----:B------:R-:W-:Y:S02]  /*1750*/  FMUL.FTZ R25, R58, R36 ;  /* 0x000000243a197220 */ /* 0x000fe40000410000 */
[----:B-1----:R-:W-:Y:S02]  /*1760*/  FMUL.FTZ R42, R42, R31 ;  /* 0x0000001f2a2a7220 */ /* 0x002fe40000410000 */
[----:B------:R-:W-:Y:S02]  /*1770*/  FFMA.FTZ R31, R33, c[0x0][0xd84], R30 ;  /* 0x00036100211f7a23 */ /* 0x000fe4000001001e */
[----:B------:R-:W-:Y:S02]  /*1780*/  FFMA.FTZ R42, R57, c[0x0][0xd84], R42 ;  /* 0x00036100392a7a23 */ /* 0x000fe4000001002a */
[----:B---3--:R-:W-:-:S02]  /*1790*/  FMUL.FTZ R36, R25, R32 ;  /* 0x0000002019247220 */ /* 0x008fc40000410000 */
[----:B------:R-:W-:Y:S02]  /*17a0*/  FFMA.FTZ R25, R41, c[0x0][0xd84], R38 ;  /* 0x0003610029197a23 */ /* 0x000fe40000010026 */
[----:B------:R-:W-:Y:S02]  /*17b0*/  FFMA.FTZ R36, R53, c[0x0][0xd84], R36 ;  /* 0x0003610035247a23 */ /* 0x000fe40000010024 */
[----:B--2---:R-:W-:Y:S02]  /*17c0*/  FMUL.FTZ R30, R25, R24 ;  /* 0x00000018191e7220 */ /* 0x004fe40000410000 */
[C---:B------:R-:W-:Y:S02]  /*17d0*/  FMUL.FTZ R38, R24.reuse, R31 ;  /* 0x0000001f18267220 */ /* 0x040fe40000410000 */
[C---:B------:R-:W-:Y:S02]  /*17e0*/  FMUL.FTZ R42, R24.reuse, R42 ;  /* 0x0000002a182a7220 */ /* 0x040fe40000410000 */
[----:B------:R-:W-:Y:S01]  /*17f0*/  FMUL.FTZ R32, R24, R36 ;  /* 0x0000002418207220 */ /* 0x000fe20000410000 */
[----:B------:R-:W-:Y:S05]  /*1800*/  BRA `(.L_x_60) ;  /* 0x0000037000007947 */ /* 0x000fea0003800000 */
.L_x_59:
[----:B--2---:R0:W2:Y:S01]  /*1810*/  LDG.E R24, [R24.64] ;  /* 0x0000001218187981 */ /* 0x0040a2000c1e1900 */
[----:B-----5:R-:W-:-:S02]  /*1820*/  FFMA.FTZ R46, R41, c[0x0][0xd84], R46 ;  /* 0x00036100292e7a23 */ /* 0x020fc4000001002e */
[----:B------:R-:W-:Y:S02]  /*1830*/  FFMA.FTZ R42, R33, c[0x0][0xd84], R42 ;  /* 0x00036100212a7a23 */ /* 0x000fe4000001002a */
[-C--:B------:R-:W-:Y:S02]  /*1840*/  FMUL.FTZ R31, R47, R46.reuse ;  /* 0x0000002e2f1f7220 */ /* 0x080fe40000410000 */
[----:B------:R-:W-:Y:S02]  /*1850*/  FMUL.FTZ R59, R49, R46 ;  /* 0x0000002e313b7220 */ /* 0x000fe40000410000 */
[----:B------:R-:W-:Y:S01]  /*1860*/  FMUL.FTZ R46, R46, R31 ;  /* 0x0000001f2e2e7220 */ /* 0x000fe20000410000 */
[----:B0-----:R-:W0:Y:S01]  /*1870*/  MUFU.RCP R25, R51 ;  /* 0x0000003300197308 */ /* 0x001e220000001000 */
[----:B------:R-:W-:Y:S02]  /*1880*/  FMUL.FTZ R31, R47, R42 ;  /* 0x0000002a2f1f7220 */ /* 0x000fe40000410000 */
[----:B------:R-:W-:-:S02]  /*1890*/  FFMA.FTZ R56, R53, c[0x0][0xd84], R56 ;  /* 0x0003610035387a23 */ /* 0x000fc40000010038 */
[----:B------:R-:W-:Y:S02]  /*18a0*/  FMUL.FTZ R31, R42, R31 ;  /* 0x0000001f2a1f7220 */ /* 0x000fe40000410000 */
[----:B------:R-:W-:Y:S02]  /*18b0*/  FFMA.FTZ R37, R37, c[0x0][0xd60], R46 ;  /* 0x0003580025257a23 */ /* 0x000fe4000001002e */
[----:B------:R-:W-:Y:S02]  /*18c0*/  FFMA.FTZ R36, R57, c[0x0][0xd84], R36 ;  /* 0x0003610039247a23 */ /* 0x000fe40000010024 */
[----:B------:R-:W-:Y:S02]  /*18d0*/  FFMA.FTZ R0, R0, c[0x0][0xd60], R31 ;  /* 0x0003580000007a23 */ /* 0x000fe4000001001f */
[----:B------:R-:W-:Y:S02]  /*18e0*/  FFMA.FTZ R59, R38, c[0x0][0xd5c], R59 ;  /* 0x00035700263b7a23 */ /* 0x000fe4000001003b */
[----:B------:R-:W-:-:S02]  /*18f0*/  FMUL.FTZ R31, R47, R56 ;  /* 0x000000382f1f7220 */ /* 0x000fc40000410000 */
[----:B0-----:R-:W-:Y:S02]  /*1900*/  FMUL.FTZ R38, R37, R25 ;  /* 0x0000001925267220 */ /* 0x001fe40000410000 */
[----:B------:R-:W-:Y:S02]  /*1910*/  FMUL.FTZ R30, R47, R36 ;  /* 0x000000242f1e7220 */ /* 0x000fe40000410000 */
[----:B------:R-:W-:Y:S02]  /*1920*/  FMUL.FTZ R31, R56, R31 ;  /* 0x0000001f381f7220 */ /* 0x000fe40000410000 */
[----:B------:R-:W-:Y:S01]  /*1930*/  FMUL.FTZ R30, R36, R30 ;  /* 0x0000001e241e7220 */ /* 0x000fe20000410000 */
[----:B------:R-:W0:Y:S01]  /*1940*/  MUFU.SQRT R38, R38 ;  /* 0x0000002600267308 */ /* 0x000e220000002000 */
[----:B------:R-:W-:Y:S02]  /*1950*/  FMUL.FTZ R61, R49, R42 ;  /* 0x0000002a313d7220 */ /* 0x000fe40000410000 */
[----:B------:R-:W-:-:S02]  /*1960*/  FMUL.FTZ R42, R0, R25 ;  /* 0x00000019002a7220 */ /* 0x000fc40000410000 */
[----:B------:R-:W-:Y:S02]  /*1970*/  FFMA.FTZ R60, R60, c[0x0][0xd60], R31 ;  /* 0x000358003c3c7a23 */ /* 0x000fe4000001001f */
[----:B------:R-:W-:Y:S02]  /*1980*/  FFMA.FTZ R54, R54, c[0x0][0xd60], R30 ;  /* 0x0003580036367a23 */ /* 0x000fe4000001001e */
[----:B------:R-:W-:Y:S01]  /*1990*/  FFMA.FTZ R61, R32, c[0x0][0xd5c], R61 ;  /* 0x00035700203d7a23 */ /* 0x000fe2000001003d */
[----:B------:R-:W1:Y:S01]  /*19a0*/  MUFU.SQRT R30, R42 ;  /* 0x0000002a001e7308 */ /* 0x000e620000002000 */
[-C--:B------:R-:W-:Y:S02]  /*19b0*/  FMUL.FTZ R32, R60, R25.reuse ;  /* 0x000000193c207220 */ /* 0x080fe40000410000 */
[----:B------:R-:W-:Y:S02]  /*19c0*/  FMUL.FTZ R31, R54, R25 ;  /* 0x00000019361f7220 */ /* 0x000fe40000410000 */
[----:B------:R-:W-:-:S02]  /*19d0*/  FMUL.FTZ R36, R49, R36 ;  /* 0x0000002431247220 */ /* 0x000fc40000410000 */
[----:B0-----:R-:W-:Y:S01]  /*19e0*/  FADD.FTZ R25, R38, c[0x0][0xd74] ;  /* 0x00035d0026197621 */ /* 0x001fe20000010000 */
[----:B------:R-:W0:Y:S01]  /*19f0*/  MUFU.SQRT R32, R32 ;  /* 0x0000002000207308 */ /* 0x000e220000002000 */
[----:B------:R-:W-:Y:S02]  /*1a00*/  FFMA.FTZ R55, R55, c[0x0][0xd5c], R36 ;  /* 0x0003570037377a23 */ /* 0x000fe40000010024 */
[----:B------:R-:W-:-:S04]  /*1a10*/  FMUL.FTZ R56, R49, R56 ;  /* 0x0000003831387220 */ /* 0x000fc80000410000 */
[----:B------:R-:W-:Y:S01]  /*1a20*/  FFMA.FTZ R58, R58, c[0x0][0xd5c], R56 ;  /* 0x000357003a3a7a23 */ /* 0x000fe20000010038 */
[----:B------:R-:W3:Y:S01]  /*1a30*/  MUFU.SQRT R31, R31 ;  /* 0x0000001f001f7308 */ /* 0x000ee20000002000 */
[----:B-1----:R-:W-:-:S07]  /*1a40*/  FADD.FTZ R30, R30, c[0x0][0xd74] ;  /* 0x00035d001e1e7621 */ /* 0x002fce0000010000 */
[----:B------:R-:W1:Y:S01]  /*1a50*/  MUFU.RCP R36, R52 ;  /* 0x0000003400247308 */ /* 0x000e620000001000 */
[----:B0-----:R-:W-:-:S07]  /*1a60*/  FADD.FTZ R32, R32, c[0x0][0xd74] ;  /* 0x00035d0020207621 */ /* 0x001fce0000010000 */
[----:B------:R-:W0:Y:S01]  /*1a70*/  MUFU.RCP R25, R25 ;  /* 0x0000001900197308 */ /* 0x000e220000001000 */
[----:B---3--:R-:W-:-:S07]  /*1a80*/  FADD.FTZ R42, R31, c[0x0][0xd74] ;  /* 0x00035d001f2a7621 */ /* 0x008fce0000010000 */
[----:B------:R-:W3:Y:S01]  /*1a90*/  MUFU.RCP R30, R30 ;  /* 0x0000001e001e7308 */ /* 0x000ee20000001000 */
[----:B-1----:R-:W-:-:S07]  /*1aa0*/  FMUL.FTZ R38, R59, R36 ;  /* 0x000000243b267220 */ /* 0x002fce0000410000 */
[----:B------:R-:W1:Y:S01]  /*1ab0*/  MUFU.RCP R31, R42 ;  /* 0x0000002a001f7308 */ /* 0x000e620000001000 */
[----:B0-----:R-:W-:Y:S02]  /*1ac0*/  FMUL.FTZ R25, R38, R25 ;  /* 0x0000001926197220 */ /* 0x001fe40000410000 */
[----:B------:R-:W-:-:S05]  /*1ad0*/  FMUL.FTZ R38, R61, R36 ;  /* 0x000000243d267220 */ /* 0x000fca0000410000 */
[----:B------:R-:W0:Y:S01]  /*1ae0*/  MUFU.RCP R32, R32 ;  /* 0x0000002000207308 */ /* 0x000e220000001000 */
[----:B---3--:R-:W-:Y:S02]  /*1af0*/  FMUL.FTZ R38, R38, R30 ;  /* 0x0000001e26267220 */ /* 0x008fe40000410000 */
[-C--:B------:R-:W-:Y:S02]  /*1b00*/  FMUL.FTZ R30, R55, R36.reuse ;  /* 0x00000024371e7220 */ /* 0x080fe40000410000 */
[----:B------:R-:W-:Y:S02]  /*1b10*/  FMUL.FTZ R36, R58, R36 ;  /* 0x000000243a247220 */ /* 0x000fe40000410000 */
[----:B-1----:R-:W-:Y:S02]  /*1b20*/  FMUL.FTZ R31, R30, R31 ;  /* 0x0000001f1e1f7220 */ /* 0x002fe40000410000 */
[----:B0-----:R-:W-:Y:S02]  /*1b30*/  FMUL.FTZ R36, R36, R32 ;  /* 0x0000002024247220 */ /* 0x001fe40000410000 */
[----:B--2---:R-:W-:-:S02]  /*1b40*/  FMUL.FTZ R30, R24, R25 ;  /* 0x00000019181e7220 */ /* 0x004fc40000410000 */
[C---:B------:R-:W-:Y:S02]  /*1b50*/  FMUL.FTZ R38, R24.reuse, R38 ;  /* 0x0000002618267220 */ /* 0x040fe40000410000 */
[C---:B------:R-:W-:Y:S02]  /*1b60*/  FMUL.FTZ R42, R24.reuse, R31 ;  /* 0x0000001f182a7220 */ /* 0x040fe40000410000 */
[----:B------:R-:W-:Y:S02]  /*1b70*/  FMUL.FTZ R32, R24, R36 ;  /* 0x0000002418207220 */ /* 0x000fe40000410000 */
.L_x_60:
[----:B------:R-:W-:Y:S01]  /*1b80*/  BSSY B0, `(.L_x_61) ;  /* 0x000000d000007945 */ /* 0x000fe20003800000 */
[----:B------:R-:W-:Y:S02]  /*1b90*/  FADD.FTZ R33, -R38, R33 ;  /* 0x0000002126217221 */ /* 0x000fe40000010100 */
[----:B------:R-:W-:Y:S02]  /*1ba0*/  FADD.FTZ R57, -R42, R57 ;  /* 0x000000392a397221 */ /* 0x000fe40000010100 */
[----:B------:R-:W-:Y:S01]  /*1bb0*/  FADD.FTZ R41, -R30, R41 ;  /* 0x000000291e297221 */ /* 0x000fe20000010100 */
[----:B------:R-:W-:Y:S05]  /*1bc0*/  @!P1 BRA `(.L_x_62) ;  /* 0x0000008000009947 */ /* 0x000fea0003800000 */
[----:B------:R-:W-:Y:S01]  /*1bd0*/  FMUL.FTZ R24, R41, 1 ;  /* 0x3f80000029187820 */ /* 0x000fe20000410000 */
[----:B------:R-:W-:-:S04]  /*1be0*/  LEA R30, P0, R48, UR12, 0x3 ;  /* 0x0000000c301e7c11 */ /* 0x000fc8000f8018ff */
[----:B------:R-:W-:Y:S01]  /*1bf0*/  LEA.HI.X R31, R48, UR13, R45, 0x3, P0 ;  /* 0x0000000d301f7c11 */ /* 0x000fe200080f1c2d */
[----:B------:R-:W0:Y:S04]  /*1c00*/  F2F.F64.F32 R24, R24 ;  /* 0x0000001800187310 */ /* 0x000e280000201800 */
[----:B0-----:R0:W-:Y:S04]  /*1c10*/  STG.E.64 [R30.64], R24 ;  /* 0x000000181e007986 */ /* 0x0011e8000c101b12 */
[----:B------:R0:W-:Y:S04]  /*1c20*/  STG.E [R4.64], R41 ;  /* 0x0000002904007986 */ /* 0x0001e8000c101912 */
[----:B------:R0:W-:Y:S04]  /*1c30*/  STG.E [R6.64], R59 ;  /* 0x0000003b06007986 */ /* 0x0001e8000c101912 */
[----:B------:R0:W-:Y:S02]  /*1c40*/  STG.E [R8.64], R37 ;  /* 0x0000002508007986 */ /* 0x0001e4000c101912 */
.L_x_62:
[----:B------:R-:W-:Y:S05]  /*1c50*/  BSYNC B0 ;  /* 0x0000000000007941 */ /* 0x000fea0003800000 */
.L_x_61:
[----:B------:R-:W-:Y:S01]  /*1c60*/  BSSY B0, `(.L_x_63) ;  /* 0x000000a000007945 */ /* 0x000fe20003800000 */
[----:B------:R-:W-:Y:S05]  /*1c70*/  @!P2 BRA `(.L_x_64) ;  /* 0x000000800000a947 */ /* 0x000fea0003800000 */
[----:B0-----:R-:W-:Y:S01]  /*1c80*/  FMUL.FTZ R4, R33, 1 ;  /* 0x3f80000021047820 */ /* 0x001fe20000410000 */
[----:B------:R-:W-:-:S04]  /*1c90*/  LEA R6, P0, R44, UR12, 0x3 ;  /* 0x0000000c2c067c11 */ /* 0x000fc8000f8018ff */
[----:B------:R-:W-:Y:S01]  /*1ca0*/  LEA.HI.X R7, R44, UR13, R43, 0x3, P0 ;  /* 0x0000000d2c077c11 */ /* 0x000fe200080f1c2b */
[----:B------:R-:W0:Y:S04]  /*1cb0*/  F2F.F64.F32 R4, R4 ;  /* 0x0000000400047310 */ /* 0x000e280000201800 */
[----:B0-----:R0:W-:Y:S04]  /*1cc0*/  STG.E.64 [R6.64], R4 ;  /* 0x0000000406007986 */ /* 0x0011e8000c101b12 */
[----:B------:R0:W-:Y:S04]  /*1cd0*/  STG.E [R10.64], R33 ;  /* 0x000000210a007986 */ /* 0x0001e8000c101912 */
[----:B------:R0:W-:Y:S04]  /*1ce0*/  STG.E [R12.64], R61 ;  /* 0x0000003d0c007986 */ /* 0x0001e8000c101912 */
[----:B------:R0:W-:Y:S02]  /*1cf0*/  STG.E [R14.64], R0 ;  /* 0x000000000e007986 */ /* 0x0001e4000c101912 */
.L_x_64:
[----:B------:R-:W-:Y:S05]  /*1d00*/  BSYNC B0 ;  /* 0x0000000000007941 */ /* 0x000fea0003800000 */
.L_x_63:
        /* <DEDUP_REMOVED lines=10> */
.L_x_66:
[----:B------:R-:W-:Y:S05]  /*1db0*/  BSYNC B0 ;  /* 0x0000000000007941 */ /* 0x000fea0003800000 */
.L_x_65:
[----:B------:R-:W-:Y:S01]  /*1dc0*/  BSSY B0, `(.L_x_67) ;  /* 0x000000b000007945 */ /* 0x000fe20003800000 */
[----:B------:R-:W-:Y:S01]  /*1dd0*/  FADD.FTZ R53, -R32, R53 ;  /* 0x0000003520357221 */ /* 0x000fe20000010100 */
        /* <DEDUP_REMOVED lines=9> */
.L_x_68:
[----:B------:R-:W-:Y:S05]  /*1e70*/  BSYNC B0 ;  /* 0x0000000000007941 */ /* 0x000fea0003800000 */
.L_x_67:
[----:B------:R-:W-:Y:S02]  /*1e80*/  ULDC UR5, c[0x0][0x0] ;  /* 0x0000000000057ab9 */ /* 0x000fe40000000800 */
[----:B------:R-:W-:-:S03]  /*1e90*/  ULEA UR4, UR5, UR4, 0x2 ;  /* 0x0000000405047291 */ /* 0x000fc6000f8e103f */
[----:B------:R-:W-:Y:S02]  /*1ea0*/  ULDC UR5, c[0x0][0x160] ;  /* 0x0000580000057ab9 */ /* 0x000fe40000000800 */
[----:B------:R-:W-:Y:S01]  /*1eb0*/  UISETP.GE.AND UP0, UPT, UR4, UR5, UPT ;  /* 0x000000050400728c */ /* 0x000fe2000bf06270 */
[----:B0-----:R-:W-:-:S05]  /*1ec0*/  IMAD.U32 R0, RZ, RZ, UR4 ;  /* 0x00000004ff007e24 */ /* 0x001fca000f8e00ff */
[----:B------:R-:W-:Y:S02]  /*1ed0*/  ISETP.LT.AND P1, PT, R0, UR9, PT ;  /* 0x0000000900007c0c */ /* 0x000fe4000bf21270 */
[----:B------:R-:W-:-:S13]  /*1ee0*/  PLOP3.LUT P0, PT, PT, PT, UP0, 0x80, 0x0 ;  /* 0x000000000000781c */ /* 0x000fda0003f0f008 */
[----:B------:R-:W-:Y:S05]  /*1ef0*/  @!P0 BRA P1, `(.L_x_69) ;  /* 0xffffed2000008947 */ /* 0x000fea000083ffff */
[----:B------:R-:W-:Y:S05]  /*1f00*/  EXIT ;  /* 0x000000000000794d */ /* 0x000fea0003800000 */
        .type           $_Z25multi_tensor_apply_kernelI18TensorListMetadataILi5EE27AdamCapturableMasterFunctorIdfEJffPiifPf10adamMode_tfS5_EEvlPViT_T0_DpT1_$__internal_accurate_pow,@function
        .size           $_Z25multi_tensor_apply_kernelI18TensorListMetadataILi5EE27AdamCapturableMasterFunctorIdfEJffPiifPf10adamMode_tfS5_EEvlPViT_T0_DpT1_$__internal_accurate_pow,(.L_x_191 - $_Z25multi_tensor_apply_kernelI18TensorListMetadataILi5EE27AdamCapturableMasterFunctorIdfEJffPiifPf10adamMode_tfS5_EEvlPViT_T0_DpT1_$__internal_accurate_pow)
$_Z25multi_tensor_apply_kernelI18TensorListMetadataILi5EE27AdamCapturableMasterFunctorIdfEJffPiifPf10adamMode_tfS5_EEvlPViT_T0_DpT1_$__internal_accurate_pow:
[----:B------:R-:W-:Y:S01]  /*1f10*/  SHF.R.U32.HI R9, RZ, 0x14, R11 ;  /* 0x00000014ff097819 */ /* 0x000fe2000001160b */
[----:B------:R-:W-:Y:S02]  /*1f20*/  IMAD.MOV.U32 R10, RZ, RZ, R12 ;  /* 0x000000ffff0a7224 */ /* 0x000fe400078e000c */
[----:B------:R-:W-:Y:S01]  /*1f30*/  IMAD.MOV.U32 R14, RZ, RZ, RZ ;  /* 0x000000ffff0e7224 */ /* 0x000fe200078e00ff */
[----:B------:R-:W-:Y:S01]  /*1f40*/  ISETP.NE.AND P1, PT, R9, RZ, PT ;  /* 0x000000ff0900720c */ /* 0x000fe20003f25270 */
[----:B------:R-:W-:Y:S02]  /*1f50*/  IMAD.MOV.U32 R20, RZ, RZ, 0x7d2cafe2 ;  /* 0x7d2cafe2ff147424 */ /* 0x000fe400078e00ff */
[----:B------:R-:W-:-:S10]  /*1f60*/  IMAD.MOV.U32 R21, RZ, RZ, 0x3eb0f5ff ;  /* 0x3eb0f5ffff157424 */ /* 0x000fd400078e00ff */
[----:B------:R0:W1:Y:S02]  /*1f70*/  @!P1 DMUL R26, R10, 1.80143985094819840000e+16 ;  /* 0x435000000a1a9828 */ /* 0x0000640000000000 */
[----:B0-----:R-:W-:-:S08]  /*1f80*/  MOV R10, R11 ;  /* 0x0000000b000a7202 */ /* 0x001fd00000000f00 */
[----:B-1----:R-:W-:Y:S01]  /*1f90*/  @!P1 IMAD.MOV.U32 R10, RZ, RZ, R27 ;  /* 0x000000ffff0a9224 */ /* 0x002fe200078e001b */
[----:B------:R-:W-:-:S04]  /*1fa0*/  @!P1 LEA.HI R9, R27, 0xffffffca, RZ, 0xc ;  /* 0xffffffca1b099811 */ /* 0x000fc800078f60ff */
[----:B------:R-:W-:-:S04]  /*1fb0*/  LOP3.LUT R10, R10, 0x800fffff, RZ, 0xc0, !PT ;  /* 0x800fffff0a0a7812 */ /* 0x000fc800078ec0ff */
[----:B------:R-:W-:Y:S01]  /*1fc0*/  LOP3.LUT R11, R10, 0x3ff00000, RZ, 0xfc, !PT ;  /* 0x3ff000000a0b7812 */ /* 0x000fe200078efcff */
[----:B------:R-:W-:Y:S02]  /*1fd0*/  IMAD.MOV.U32 R10, RZ, RZ, R12 ;  /* 0x000000ffff0a7224 */ /* 0x000fe400078e000c */
[----:B------:R-:W-:Y:S01]  /*1fe0*/  @!P1 IMAD.MOV.U32 R10, RZ, RZ, R26 ;  /* 0x000000ffff0a9224 */ /* 0x000fe200078e001a */
[----:B------:R-:W-:-:S13]  /*1ff0*/  ISETP.GE.U32.AND P2, PT, R11, 0x3ff6a09f, PT ;  /* 0x3ff6a09f0b00780c */ /* 0x000fda0003f46070 */
[----:B------:R-:W-:-:S04]  /*2000*/  @P2 IADD3 R13, R11, -0x100000, RZ ;  /* 0xfff000000b0d2810 */ /* 0x000fc80007ffe0ff */
[----:B------:R-:W-:-:S06]  /*2010*/  @P2 MOV R11, R13 ;  /* 0x0000000d000b2202 */ /* 0x000fcc0000000f00 */
        /* <DEDUP_REMOVED lines=25> */
[----:B0-----:R-:W-:Y:S02]  /*21b0*/  IADD3 R21, R15, 0x100000, RZ ;  /* 0x001000000f157810 */ /* 0x001fe40007ffe0ff */
[----:B------:R-:W0:Y:S01]  /*21c0*/  DFMA R16, R10, R28, -R24 ;  /* 0x0000001c0a10722b */ /* 0x000e220000000818 */
[----:B------:R-:W-:-:S03]  /*21d0*/  MOV R20, R14 ;  /* 0x0000000e00147202 */ /* 0x000fc60000000f00 */
        /* <DEDUP_REMOVED lines=34> */
[----:B0-----:R-:W-:Y:S02]  /*2400*/  LOP3.LUT R13, R9, 0xff0fffff, RZ, 0xc0, !PT ;  /* 0xff0fffff090d7812 */ /* 0x001fe400078ec0ff */
[----:B------:R-:W-:Y:S02]  /*2410*/  MOV R12, R8 ;  /* 0x00000008000c7202 */ /* 0x000fe40000000f00 */
[----:B-1----:R0:W1:Y:S01]  /*2420*/  DADD R18, R18, -R20 ;  /* 0x0000000012127229 */ /* 0x0020620000000814 */
[----:B------:R-:W-:Y:S01]  /*2430*/  SEL R13, R13, R9, P1 ;  /* 0x000000090d0d7207 */ /* 0x000fe20000800000 */
[----:B0-----:R-:W-:Y:S01]  /*2440*/  IMAD.MOV.U32 R20, RZ, RZ, 0x69ce2bdf ;  /* 0x69ce2bdfff147424 */ /* 0x001fe200078e00ff */
[----:B------:R-:W-:-:S03]  /*2450*/  MOV R21, 0x3e5ade15 ;  /* 0x3e5ade1500157802 */ /* 0x000fc60000000f00 */
[----:B-1----:R0:W1:Y:S02]  /*2460*/  DFMA R18, R14, c[0x2][0x60], R18 ;  /* 0x008018000e127a2b */ /* 0x0020640000000012 */
[----:B0-----:R-:W-:Y:S02]  /*2470*/  IMAD.MOV.U32 R14, RZ, RZ, 0x652b82fe ;  /* 0x652b82feff0e7424 */ /* 0x001fe400078e00ff */
[----:B------:R-:W-:Y:S02]  /*2480*/  IMAD.MOV.U32 R15, RZ, RZ, 0x3ff71547 ;  /* 0x3ff71547ff0f7424 */ /* 0x000fe400078e00ff */
        /* <DEDUP_REMOVED lines=37> */
[----:B------:R-:W-:Y:S02]  /*26e0*/  LEA R15, R14, 0x3ff00000, 0x14 ;  /* 0x3ff000000e0f7811 */ /* 0x000fe400078ea0ff */
[----:B------:R-:W-:-:S06]  /*26f0*/  MOV R14, RZ ;  /* 0x000000ff000e7202 */ /* 0x000fcc0000000f00 */
[----:B------:R0:W1:-:S06]  /*2700*/  DMUL R16, R16, R14 ;  /* 0x0000000e10107228 */ /* 0x00004c0000000000 */
.L_x_70:
[----:B-1----:R-:W-:Y:S01]  /*2710*/  DSETP.NEU.AND P1, PT, |R16|, +INF , PT ;  /* 0x7ff000001000742a */ /* 0x002fe20003f2d200 */
[----:B------:R-:W-:-:S03]  /*2720*/  IMAD.MOV.U32 R7, RZ, RZ, 0x0 ;  /* 0x00000000ff077424 */ /* 0x000fc600078e00ff */
[----:B------:R-:W1:-:S06]  /*2730*/  DADD R8, R8, -R12 ;  /* 0x0000000008087229 */ /* 0x000e4c000000080c */
[----:B-1----:R-:W1:-:S06]  /*2740*/  DADD R8, R10, R8 ;  /* 0x000000000a087229 */ /* 0x002e4c0000000008 */
[----:B-1----:R1:W2:Y:S01]  /*2750*/  @P1 DFMA R16, R8, R16, R16 ;  /* 0x000000100810122b */ /* 0x0022a20000000010 */
[----:B------:R-:W-:Y:S10]  /*2760*/  RET.REL.NODEC R6 `(_Z25multi_tensor_apply_kernelI18TensorListMetadataILi5EE27AdamCapturableMasterFunctorIdfEJffPiifPf10adamMode_tfS5_EEvlPViT_T0_DpT1_) ;  /* 0xffffd89006007950 */ /* 0x000ff40003c3ffff */
.L_x_71:
        /* <DEDUP_REMOVED lines=9> */
.L_x_191:


//--------------------- .text._Z25multi_tensor_apply_kernelI18TensorListMetadataILi4EE21AdamCapturableFunctorIN3c108BFloat16EfEJffPiifPf10adamMode_tfS7_EEvlPViT_T0_DpT1_ --------------------------
	.section	.text._Z25multi_tensor_apply_kernelI18TensorListMetadataILi4EE21AdamCapturableFunctorIN3c108BFloat16EfEJffPiifPf10adamMode_tfS7_EEvlPViT_T0_DpT1_,"ax",@progbits
	.sectioninfo	@"SHI_REGISTERS=56"
	.align	128
        .global         _Z25multi_tensor_apply_kernelI18TensorListMetadataILi4EE21AdamCapturableFunctorIN3c108BFloat16EfEJffPiifPf10adamMode_tfS7_EEvlPViT_T0_DpT1_
        .type           _Z25multi_tensor_apply_kernelI18TensorListMetadataILi4EE21AdamCapturableFunctorIN3c108BFloat16EfEJffPiifPf10adamMode_tfS7_EEvlPViT_T0_DpT1_,@function
        .size           _Z25multi_tensor_apply_kernelI18TensorListMetadataILi4EE21AdamCapturableFunctorIN3c108BFloat16EfEJffPiifPf10adamMode_tfS7_EEvlPViT_T0_DpT1_,(.L_x_192 - _Z25multi_tensor_apply_kernelI18TensorListMetadataILi4EE21AdamCapturableFunctorIN3c108BFloat16EfEJffPiifPf10adamMode_tfS7_EEvlPViT_T0_DpT1_)
        .other          _Z25multi_tensor_apply_kernelI18TensorListMetadataILi4EE21AdamCapturableFunctorIN3c108BFloat16EfEJffPiifPf10adamMode_tfS7_EEvlPViT_T0_DpT1_,@"STO_CUDA_ENTRY STV_DEFAULT"
_Z25multi_tensor_apply_kernelI18TensorListMetadataILi4EE21AdamCapturableFunctorIN3c108BFloat16EfEJffPiifPf10adamMode_tfS7_EEvlPViT_T0_DpT1_:
.text._Z25multi_tensor_apply_kernelI18TensorListMetadataILi4EE21AdamCapturableFunctorIN3c108BFloat16EfEJffPiifPf10adamMode_tfS7_EEvlPViT_T0_DpT1_:
        /* <DEDUP_REMOVED lines=13> */
[----:B------:R-:W-:Y:S02]  /*00d0*/  IMAD.MOV.U32 R4, RZ, RZ, c[0x0][0xd68] ;  /* 0x00035a00ff047624 */ /* 0x000fe400078e00ff */
        /* <DEDUP_REMOVED lines=18> */
[----:B------:R-:W-:Y:S05]  /*0200*/  CALL.REL.NOINC `($_Z25multi_tensor_apply_kernelI18TensorListMetadataILi4EE21AdamCapturableFunctorIN3c108BFloat16EfEJffPiifPf10adamMode_tfS7_EEvlPViT_T0_DpT1_$__internal_accurate_pow) ;  /* 0x00001c9000007944 */ /* 0x000fea0003c00000 */
        /* <DEDUP_REMOVED lines=22> */
.L_x_73:
[----:B------:R-:W-:Y:S01]  /*0370*/  ISETP.GE.AND P2, PT, R3, RZ, PT ;  /* 0x000000ff0300720c */ /* 0x000fe20003f46270 */
[----:B------:R-:W2:Y:S01]  /*0380*/  DSETP.NEU.AND P1, PT, |R2|, 0.5, !P0 ;  /* 0x3fe000000200742a */ /* 0x000ea2000472d200 */
[----:B------:R-:W-:-:S05]  /*0390*/  IMAD.MOV.U32 R4, RZ, RZ, RZ ;  /* 0x000000ffff047224 */ /* 0x000fca00078e00ff */
[----:B-12---:R-:W-:-:S06]  /*03a0*/  SEL R5, R9, RZ, P1 ;  /* 0x000000ff09057207 */ /* 0x006fcc0000800000 */
[----:B------:R-:W-:Y:S02]  /*03b0*/  @!P2 LOP3.LUT R5, R5, 0x7ff00000, RZ, 0xfc, !PT ;  /* 0x7ff000000505a812 */ /* 0x000fe400078efcff */
.L_x_74:
        /* <DEDUP_REMOVED lines=17> */
.L_x_77:
        /* <DEDUP_REMOVED lines=10> */
.L_x_76:
[----:B------:R1:W2:-:S04]  /*0570*/  DADD R4, R2, R8 ;  /* 0x0000000002047229 */ /* 0x0002880000000008 */
.L_x_75:
        /* <DEDUP_REMOVED lines=8> */
[----:B0-2---:R-:W-:Y:S05]  /*0600*/  CALL.REL.NOINC `($_Z25multi_tensor_apply_kernelI18TensorListMetadataILi4EE21AdamCapturableFunctorIN3c108BFloat16EfEJffPiifPf10adamMode_tfS7_EEvlPViT_T0_DpT1_$__internal_accurate_pow) ;  /* 0x0000189000007944 */ /* 0x005fea0003c00000 */
        /* <DEDUP_REMOVED lines=19> */
.L_x_78:
[----:B------:R-:W-:Y:S01]  /*0740*/  ISETP.GE.AND P1, PT, R3, RZ, PT ;  /* 0x000000ff0300720c */ /* 0x000fe20003f26270 */
[----:B------:R-:W3:Y:S01]  /*0750*/  DSETP.NEU.AND P0, PT, |R2|, 0.5, !P0 ;  /* 0x3fe000000200742a */ /* 0x000ee2000470d200 */
[----:B------:R-:W-:-:S05]  /*0760*/  IMAD.MOV.U32 R6, RZ, RZ, RZ ;  /* 0x000000ffff067224 */ /* 0x000fca00078e00ff */
[----:B--23--:R-:W-:Y:S02]  /*0770*/  SEL R7, R11, RZ, P0 ;  /* 0x000000ff0b077207 */ /* 0x00cfe40000000000 */
[----:B------:R-:W-:-:S04]  /*0780*/  SEL R20, RZ, 0x1, !P0 ;  /* 0x00000001ff147807 */ /* 0x000fc80004000000 */
[----:B------:R-:W-:Y:S02]  /*0790*/  @!P1 LOP3.LUT R7, R7, 0x7ff00000, RZ, 0xfc, !PT ;  /* 0x7ff0000007079812 */ /* 0x000fe400078efcff */
.L_x_79:
        /* <DEDUP_REMOVED lines=17> */
.L_x_82:
        /* <DEDUP_REMOVED lines=11> */
.L_x_81:
[----:B------:R1:W2:-:S06]  /*0960*/  DADD R6, R2, R10 ;  /* 0x0000000002067229 */ /* 0x00028c000000000a */
.L_x_80:
        /* <DEDUP_REMOVED lines=14> */
.L_x_72:
        /* <DEDUP_REMOVED lines=22> */
[----:B-1----:R-:W-:Y:S01]  /*0bb0*/  IMAD.MOV.U32 R2, RZ, RZ, c[0x0][0xd88] ;  /* 0x00036200ff027624 */ /* 0x002fe200078e00ff */
[----:B------:R-:W-:Y:S01]  /*0bc0*/  ULDC.64 UR12, c[0x0][UR5+0x280] ;  /* 0x0000a000050c7abb */ /* 0x000fe20008000a00 */
[----:B------:R-:W-:Y:S01]  /*0bd0*/  IMAD.MOV.U32 R3, RZ, RZ, c[0x0][0xd8c] ;  /* 0x00036300ff037624 */ /* 0x000fe200078e00ff */
[----:B------:R-:W-:Y:S02]  /*0be0*/  ULDC.64 UR14, c[0x0][UR5+0x3a0] ;  /* 0x0000e800050e7abb */ /* 0x000fe40008000a00 */
[----:B------:R-:W-:-:S02]  /*0bf0*/  ULDC.64 UR6, c[0x0][UR5+0x4c0] ;  /* 0x0001300005067abb */ /* 0x000fc40008000a00 */
[----:B------:R-:W-:Y:S02]  /*0c00*/  UMOV UR4, URZ ;  /* 0x0000003f00047c82 */ /* 0x000fe40008000000 */
.L_x_89:
[----:B--2---:R-:W-:-:S04]  /*0c10*/  IADD3 R6, R36, UR4, RZ ;  /* 0x0000000424067c10 */ /* 0x004fc8000fffe0ff */
        /* <DEDUP_REMOVED lines=9> */
[----:B------:R-:W3:Y:S01]  /*0cb0*/  @P0 LDG.E.U16 R0, [R4.64] ;  /* 0x0000001004000981 */ /* 0x000ee2000c1e1500 */
[----:B0-----:R-:W-:-:S04]  /*0cc0*/  IADD3 R15, R6, c[0x0][0x0], RZ ;  /* 0x00000000060f7a10 */ /* 0x001fc80007ffe0ff */
[----:B------:R-:W-:-:S04]  /*0cd0*/  ISETP.GE.AND P1, PT, R15, c[0x0][0x160], PT ;  /* 0x000058000f007a0c */ /* 0x000fc80003f26270 */
[C---:B------:R-:W-:Y:S02]  /*0ce0*/  ISETP.LT.AND P1, PT, R15.reuse, UR9, !P1 ;  /* 0x000000090f007c0c */ /* 0x040fe4000cf21270 */
[----:B------:R-:W-:Y:S01]  /*0cf0*/  IADD3 R12, P2, R15, UR8, RZ ;  /* 0x000000080f0c7c10 */ /* 0x000fe2000ff5e0ff */
[----:B------:R-:W-:-:S03]  /*0d00*/  CS2R R34, SRZ ;  /* 0x0000000000227805 */ /* 0x000fc6000001ff00 */
[----:B------:R-:W-:Y:S01]  /*0d10*/  LEA.HI.X.SX32 R13, R15, UR18, 0x1, P2 ;  /* 0x000000120f0d7c11 */ /* 0x000fe200090f0eff */
[----:B------:R-:W-:-:S06]  /*0d20*/  IMAD.SHL.U32 R14, R12, 0x2, RZ ;  /* 0x000000020c0e7824 */ /* 0x000fcc00078e00ff */
[----:B------:R-:W-:Y:S02]  /*0d30*/  @P1 IADD3 R10, P2, R14, UR10, RZ ;  /* 0x0000000a0e0a1c10 */ /* 0x000fe4000ff5e0ff */
[----:B---3--:R-:W-:-:S05]  /*0d40*/  @P0 PRMT R0, RZ, 0x5410, R0 ;  /* 0x00005410ff000816 */ /* 0x008fca0000000000 */
[----:B--2---:R-:W-:Y:S01]  /*0d50*/  @P0 FMUL.FTZ R35, R0, R7 ;  /* 0x0000000700230220 */ /* 0x004fe20000410000 */
[----:B------:R-:W-:-:S04]  /*0d60*/  SHF.L.U64.HI R0, R12, 0x1, R13 ;  /* 0x000000010c007819 */ /* 0x000fc8000001020d */
[----:B------:R-:W-:Y:S02]  /*0d70*/  @P0 F2FP.BF16.PACK_AB R6, RZ, R35 ;  /* 0x00000023ff06023e */ /* 0x000fe400000010ff */
[----:B------:R-:W-:Y:S02]  /*0d80*/  @P1 IADD3.X R11, R0, UR11, RZ, P2, !PT ;  /* 0x0000000b000b1c10 */ /* 0x000fe400097fe4ff */
[----:B------:R-:W-:-:S05]  /*0d90*/  PRMT R17, R6, 0x7610, R17 ;  /* 0x0000761006117816 */ /* 0x000fca0000000011 */
[----:B------:R0:W-:Y:S04]  /*0da0*/  @P0 STG.E.U16 [R4.64], R17 ;  /* 0x0000001104000986 */ /* 0x0001e8000c101510 */
[----:B------:R-:W2:Y:S04]  /*0db0*/  @P1 LDG.E.U16 R6, [R10.64] ;  /* 0x000000100a061981 */ /* 0x000ea8000c1e1500 */
[----:B------:R-:W3:Y:S01]  /*0dc0*/  @P1 LDG.E R7, [R2.64] ;  /* 0x0000001002071981 */ /* 0x000ee2000c1e1900 */
[----:B------:R-:W-:-:S04]  /*0dd0*/  IADD3 R19, R15, c[0x0][0x0], RZ ;  /* 0x000000000f137a10 */ /* 0x000fc80007ffe0ff */
[----:B------:R-:W-:-:S04]  /*0de0*/  ISETP.GE.AND P2, PT, R19, c[0x0][0x160], PT ;  /* 0x0000580013007a0c */ /* 0x000fc80003f46270 */
[C---:B------:R-:W-:Y:S02]  /*0df0*/  ISETP.LT.AND P2, PT, R19.reuse, UR9, !P2 ;  /* 0x0000000913007c0c */ /* 0x040fe4000d741270 */
[C---:B------:R-:W-:Y:S02]  /*0e00*/  IADD3 R18, P5, R19.reuse, UR8, RZ ;  /* 0x0000000813127c10 */ /* 0x040fe4000ffbe0ff */
[C---:B------:R-:W-:Y:S01]  /*0e10*/  SHF.L.U64.HI R9, R8.reuse, 0x2, R9 ;  /* 0x0000000208097819 */ /* 0x040fe20000010209 */
[----:B------:R-:W-:Y:S01]  /*0e20*/  IMAD.SHL.U32 R8, R8, 0x4, RZ ;  /* 0x0000000408087824 */ /* 0x000fe200078e00ff */
[----:B0-----:R-:W-:Y:S01]  /*0e30*/  IADD3 R4, P4, R16, UR12, RZ ;  /* 0x0000000c10047c10 */ /* 0x001fe2000ff9e0ff */
[----:B------:R-:W-:Y:S01]  /*0e40*/  IMAD.SHL.U32 R32, R18, 0x2, RZ ;  /* 0x0000000212207824 */ /* 0x000fe200078e00ff */
[----:B------:R-:W-:Y:S02]  /*0e50*/  LEA.HI.X.SX32 R19, R19, UR18, 0x1, P5 ;  /* 0x0000001213137c11 */ /* 0x000fe4000a8f0eff */
[----:B------:R-:W-:Y:S01]  /*0e60*/  IADD3.X R5, R20, UR13, RZ, P4, !PT ;  /* 0x0000000d14057c10 */ /* 0x000fe2000a7fe4ff */
[----:B------:R-:W-:Y:S01]  /*0e70*/  IMAD.MOV.U32 R33, RZ, RZ, RZ ;  /* 0x000000ffff217224 */ /* 0x000fe200078e00ff */
[----:B------:R-:W-:Y:S01]  /*0e80*/  SHF.L.U64.HI R47, R18, 0x1, R19 ;  /* 0x00000001122f7819 */ /* 0x000fe20000010213 */
[----:B------:R-:W-:Y:S01]  /*0e90*/  CS2R R30, SRZ ;  /* 0x00000000001e7805 */ /* 0x000fe2000001ff00 */
[----:B------:R-:W-:Y:S01]  /*0ea0*/  @P2 IADD3 R16, P4, R32, UR10, RZ ;  /* 0x0000000a20102c10 */ /* 0x000fe2000ff9e0ff */
[----:B------:R-:W4:Y:S03]  /*0eb0*/  @P0 LDG.E.U16 R41, [R4.64] ;  /* 0x0000001004290981 */ /* 0x000f26000c1e1500 */
[----:B------:R-:W-:-:S02]  /*0ec0*/  @P2 IADD3.X R17, R47, UR11, RZ, P4, !PT ;  /* 0x0000000b2f112c10 */ /* 0x000fc4000a7fe4ff */
[----:B--2---:R-:W-:-:S05]  /*0ed0*/  @P1 PRMT R6, RZ, 0x5410, R6 ;  /* 0x00005410ff061816 */ /* 0x004fca0000000006 */
[----:B---3--:R-:W-:Y:S01]  /*0ee0*/  @P1 FMUL.FTZ R34, R6, R7 ;  /* 0x0000000706221220 */ /* 0x008fe20000410000 */
[C---:B------:R-:W-:Y:S02]  /*0ef0*/  IADD3 R6, P3, R8.reuse, UR14, RZ ;  /* 0x0000000e08067c10 */ /* 0x040fe4000ff7e0ff */
[----:B------:R-:W-:Y:S02]  /*0f00*/  IADD3 R8, P5, R8, UR6, RZ ;  /* 0x0000000608087c10 */ /* 0x000fe4000ffbe0ff */
[----:B------:R-:W-:Y:S02]  /*0f10*/  @P1 F2FP.BF16.PACK_AB R15, RZ, R34 ;  /* 0x00000022ff0f123e */ /* 0x000fe400000010ff */
[C---:B------:R-:W-:Y:S02]  /*0f20*/  IADD3.X R7, R9.reuse, UR15, RZ, P3, !PT ;  /* 0x0000000f09077c10 */ /* 0x040fe40009ffe4ff */
[----:B------:R-:W-:Y:S02]  /*0f30*/  IADD3.X R9, R9, UR7, RZ, P5, !PT ;  /* 0x0000000709097c10 */ /* 0x000fe4000affe4ff */
[----:B------:R-:W-:Y:S01]  /*0f40*/  PRMT R23, R15, 0x7610, R23 ;  /* 0x000076100f177816 */ /* 0x000fe20000000017 */
[----:B------:R0:W5:Y:S04]  /*0f50*/  @P0 LDG.E R33, [R6.64] ;  /* 0x0000001006210981 */ /* 0x000168000c1e1900 */
[----:B------:R0:W5:Y:S04]  /*0f60*/  @P0 LDG.E R31, [R8.64] ;  /* 0x00000010081f0981 */ /* 0x000168000c1e1900 */
[----:B------:R1:W-:Y:S04]  /*0f70*/  @P1 STG.E.U16 [R10.64], R23 ;  /* 0x000000170a001986 */ /* 0x0003e8000c101510 */
[----:B------:R-:W2:Y:S04]  /*0f80*/  @P2 LDG.E.U16 R15, [R16.64] ;  /* 0x00000010100f2981 */ /* 0x000ea8000c1e1500 */
[----:B------:R-:W3:Y:S01]  /*0f90*/  @P2 LDG.E R20, [R2.64] ;  /* 0x0000001002142981 */ /* 0x000ee2000c1e1900 */
[----:B------:R-:W-:-:S02]  /*0fa0*/  IMAD.U32 R21, RZ, RZ, UR4 ;  /* 0x00000004ff157e24 */ /* 0x000fc4000f8e00ff */
[----:B------:R-:W-:-:S03]  /*0fb0*/  IMAD.MOV.U32 R22, RZ, RZ, c[0x0][0x0] ;  /* 0x00000000ff167624 */ /* 0x000fc600078e00ff */
[----:B------:R-:W-:-:S05]  /*0fc0*/  IADD3 R21, R21, c[0x0][0x0], R36 ;  /* 0x0000000015157a10 */ /* 0x000fca0007ffe024 */
[----:B------:R-:W-:-:S05]  /*0fd0*/  IMAD R21, R22, 0x2, R21 ;  /* 0x0000000216157824 */ /* 0x000fca00078e0215 */
[----:B------:R-:W-:-:S04]  /*0fe0*/  ISETP.GE.AND P3, PT, R21, c[0x0][0x160], PT ;  /* 0x0000580015007a0c */ /* 0x000fc80003f66270 */
[C---:B------:R-:W-:Y:S02]  /*0ff0*/  ISETP.LT.AND P3, PT, R21.reuse, UR9, !P3 ;  /* 0x0000000915007c0c */ /* 0x040fe4000df61270 */
[C---:B------:R-:W-:Y:S02]  /*1000*/  IADD3 R22, P4, R21.reuse, UR8, RZ ;  /* 0x0000000815167c10 */ /* 0x040fe4000ff9e0ff */
[----:B-1----:R-:W-:Y:S02]  /*1010*/  IADD3 R10, P5, R14, UR12, RZ ;  /* 0x0000000c0e0a7c10 */ /* 0x002fe4000ffbe0ff */
[----:B------:R-:W-:Y:S01]  /*1020*/  LEA.HI.X.SX32 R23, R21, UR18, 0x1, P4 ;  /* 0x0000001215177c11 */ /* 0x000fe2000a0f0eff */
[----:B------:R-:W-:Y:S01]  /*1030*/  IMAD.SHL.U32 R28, R22, 0x2, RZ ;  /* 0x00000002161c7824 */ /* 0x000fe200078e00ff */
[----:B------:R-:W-:Y:S02]  /*1040*/  SHF.L.U64.HI R25, R12, 0x2, R13 ;  /* 0x000000020c197819 */ /* 0x000fe4000001020d */
[----:B------:R-:W-:Y:S01]  /*1050*/  IADD3.X R11, R0, UR13, RZ, P5, !PT ;  /* 0x0000000d000b7c10 */ /* 0x000fe2000affe4ff */
[----:B------:R-:W-:Y:S01]  /*1060*/  IMAD.MOV.U32 R29, RZ, RZ, RZ ;  /* 0x000000ffff1d7224 */ /* 0x000fe200078e00ff */
[----:B------:R-:W-:Y:S01]  /*1070*/  SHF.L.U64.HI R46, R22, 0x1, R23 ;  /* 0x00000001162e7819 */ /* 0x000fe20000010217 */
[----:B------:R-:W-:Y:S01]  /*1080*/  IMAD.MOV.U32 R0, RZ, RZ, RZ ;  /* 0x000000ffff007224 */ /* 0x000fe200078e00ff */
[----:B------:R-:W-:Y:S01]  /*1090*/  @P3 IADD3 R24, P6, R28, UR10, RZ ;  /* 0x0000000a1c183c10 */ /* 0x000fe2000ffde0ff */
[----:B------:R-:W4:Y:S01]  /*10a0*/  @P1 LDG.E.U16 R43, [R10.64] ;  /* 0x000000100a2b1981 */ /* 0x000f22000c1e1500 */
[----:B--2---:R-:W-:-:S05]  /*10b0*/  @P2 PRMT R15, RZ, 0x5410, R15 ;  /* 0x00005410ff0f2816 */ /* 0x004fca000000000f */
[----:B---3--:R-:W-:Y:S02]  /*10c0*/  @P2 FMUL.FTZ R30, R15, R20 ;  /* 0x000000140f1e2220 */ /* 0x008fe40000410000 */
[----:B------:R-:W-:-:S03]  /*10d0*/  IMAD.SHL.U32 R15, R12, 0x4, RZ ;  /* 0x000000040c0f7824 */ /* 0x000fc600078e00ff */
[----:B------:R-:W-:Y:S02]  /*10e0*/  @P2 F2FP.BF16.PACK_AB R20, RZ, R30 ;  /* 0x0000001eff14223e */ /* 0x000fe400000010ff */
[C---:B------:R-:W-:Y:S02]  /*10f0*/  IADD3 R12, P4, R15.reuse, UR14, RZ ;  /* 0x0000000e0f0c7c10 */ /* 0x040fe4000ff9e0ff */
[----:B------:R-:W-:Y:S02]  /*1100*/  IADD3 R14, P5, R15, UR6, RZ ;  /* 0x000000060f0e7c10 */ /* 0x000fe4000ffbe0ff */
[C---:B------:R-:W-:Y:S02]  /*1110*/  IADD3.X R13, R25.reuse, UR15, RZ, P4, !PT ;  /* 0x0000000f190d7c10 */ /* 0x040fe4000a7fe4ff */
[----:B------:R-:W-:Y:S02]  /*1120*/  IADD3.X R15, R25, UR7, RZ, P5, !PT ;  /* 0x00000007190f7c10 */ /* 0x000fe4000affe4ff */
[----:B------:R-:W-:Y:S01]  /*1130*/  PRMT R21, R20, 0x7610, R21 ;  /* 0x0000761014157816 */ /* 0x000fe20000000015 */
[----:B------:R0:W5:Y:S01]  /*1140*/  @P1 LDG.E R29, [R12.64] ;  /* 0x000000100c1d1981 */ /* 0x000162000c1e1900 */
[----:B------:R-:W-:-:S03]  /*1150*/  @P3 IADD3.X R25, R46, UR11, RZ, P6, !PT ;  /* 0x0000000b2e193c10 */ /* 0x000fc6000b7fe4ff */
[----:B------:R0:W5:Y:S04]  /*1160*/  @P1 LDG.E R0, [R14.64] ;  /* 0x000000100e001981 */ /* 0x000168000c1e1900 */
[----:B------:R1:W-:Y:S04]  /*1170*/  @P2 STG.E.U16 [R16.64], R21 ;  /* 0x0000001510002986 */ /* 0x0003e8000c101510 */
[----:B------:R-:W2:Y:S04]  /*1180*/  @P3 LDG.E.U16 R26, [R24.64] ;  /* 0x00000010181a3981 */ /* 0x000ea8000c1e1500 */
[----:B------:R-:W3:Y:S01]  /*1190*/  @P3 LDG.E R27, [R2.64] ;  /* 0x00000010021b3981 */ /* 0x000ee2000c1e1900 */
[C---:B------:R-:W-:Y:S01]  /*11a0*/  SHF.L.U64.HI R19, R18.reuse, 0x2, R19 ;  /* 0x0000000212137819 */ /* 0x040fe20000010213 */
[----:B------:R-:W-:Y:S01]  /*11b0*/  IMAD.SHL.U32 R18, R18, 0x4, RZ ;  /* 0x0000000412127824 */ /* 0x000fe200078e00ff */
[----:B------:R-:W-:Y:S01]  /*11c0*/  @P2 IADD3 R20, P4, R32, UR12, RZ ;  /* 0x0000000c20142c10 */ /* 0x000fe2000ff9e0ff */
[----:B------:R-:W-:-:S03]  /*11d0*/  IMAD.MOV.U32 R42, RZ, RZ, RZ ;  /* 0x000000ffff2a7224 */ /* 0x000fc600078e00ff */
[----:B-1----:R-:W-:Y:S02]  /*11e0*/  @P2 IADD3.X R21, R47, UR13, RZ, P4, !PT ;  /* 0x0000000d2f152c10 */ /* 0x002fe4000a7fe4ff */
[C---:B------:R-:W-:Y:S02]  /*11f0*/  IADD3 R16, P4, R18.reuse, UR14, RZ ;  /* 0x0000000e12107c10 */ /* 0x040fe4000ff9e0ff */
[----:B------:R-:W-:Y:S01]  /*1200*/  IADD3 R18, P5, R18, UR6, RZ ;  /* 0x0000000612127c10 */ /* 0x000fe2000ffbe0ff */
[----:B------:R-:W-:Y:S01]  /*1210*/  CS2R R44, SRZ ;  /* 0x00000000002c7805 */ /* 0x000fe2000001ff00 */
[C---:B------:R-:W-:Y:S01]  /*1220*/  SHF.L.U64.HI R23, R22.reuse, 0x2, R23 ;  /* 0x0000000216177819 */ /* 0x040fe20000010217 */
[----:B------:R-:W-:Y:S01]  /*1230*/  IMAD.SHL.U32 R22, R22, 0x4, RZ ;  /* 0x0000000416167824 */ /* 0x000fe200078e00ff */
[C---:B------:R-:W-:Y:S01]  /*1240*/  IADD3.X R17, R19.reuse, UR15, RZ, P4, !PT ;  /* 0x0000000f13117c10 */ /* 0x040fe2000a7fe4ff */
[----:B------:R1:W4:Y:S01]  /*1250*/  @P2 LDG.E.U16 R51, [R20.64] ;  /* 0x0000001014332981 */ /* 0x000322000c1e1500 */
[----:B------:R-:W-:Y:S01]  /*1260*/  IADD3.X R19, R19, UR7, RZ, P5, !PT ;  /* 0x0000000713137c10 */ /* 0x000fe2000affe4ff */
[----:B------:R-:W-:-:S02]  /*1270*/  CS2R R48, SRZ ;  /* 0x0000000000307805 */ /* 0x000fc4000001ff00 */
[----:B------:R0:W5:Y:S01]  /*1280*/  @P2 LDG.E R45, [R16.64] ;  /* 0x00000010102d2981 */ /* 0x000162000c1e1900 */
[----:B------:R-:W-:-:S03]  /*1290*/  IMAD.MOV.U32 R50, RZ, RZ, RZ ;  /* 0x000000ffff327224 */ /* 0x000fc600078e00ff */
[----:B------:R0:W5:Y:S01]  /*12a0*/  @P2 LDG.E R44, [R18.64] ;  /* 0x00000010122c2981 */ /* 0x000162000c1e1900 */
[----:B-1----:R-:W-:Y:S02]  /*12b0*/  IADD3 R20, P4, R22, UR14, RZ ;  /* 0x0000000e16147c10 */ /* 0x002fe4000ff9e0ff */
[----:B--2---:R-:W-:-:S05]  /*12c0*/  @P3 PRMT R26, RZ, 0x5410, R26 ;  /* 0x00005410ff1a3816 */ /* 0x004fca000000001a */
[----:B---3--:R-:W-:Y:S01]  /*12d0*/  @P3 FMUL.FTZ R42, R26, R27 ;  /* 0x0000001b1a2a3220 */ /* 0x008fe20000410000 */
[----:B------:R-:W-:-:S04]  /*12e0*/  @P3 IADD3 R26, P5, R28, UR12, RZ ;  /* 0x0000000c1c1a3c10 */ /* 0x000fc8000ffbe0ff */
[----:B------:R-:W-:Y:S02]  /*12f0*/  @P3 F2FP.BF16.PACK_AB R21, RZ, R42 ;  /* 0x0000002aff15323e */ /* 0x000fe400000010ff */
[----:B------:R-:W-:Y:S02]  /*1300*/  @P3 IADD3.X R27, R46, UR13, RZ, P5, !PT ;  /* 0x0000000d2e1b3c10 */ /* 0x000fe4000affe4ff */
[----:B------:R-:W-:Y:S01]  /*1310*/  IADD3 R22, P5, R22, UR6, RZ ;  /* 0x0000000616167c10 */ /* 0x000fe2000ffbe0ff */
[----:B------:R1:W-:Y:S04]  /*1320*/  @P3 STG.E.U16 [R24.64], R21 ;  /* 0x0000001518003986 */ /* 0x0003e8000c101510 */
[----:B------:R2:W3:Y:S01]  /*1330*/  @P3 LDG.E.U16 R26, [R26.64] ;  /* 0x000000101a1a3981 */ /* 0x0004e2000c1e1500 */
[----:B-1----:R-:W-:-:S02]  /*1340*/  IADD3.X R21, R23, UR15, RZ, P4, !PT ;  /* 0x0000000f17157c10 */ /* 0x002fc4000a7fe4ff */
[----:B------:R-:W-:-:S03]  /*1350*/  IADD3.X R23, R23, UR7, RZ, P5, !PT ;  /* 0x0000000717177c10 */ /* 0x000fc6000affe4ff */
[----:B------:R0:W5:Y:S04]  /*1360*/  @P3 LDG.E R49, [R20.64] ;  /* 0x0000001014313981 */ /* 0x000168000c1e1900 */
[----:B------:R0:W5:Y:S01]  /*1370*/  @P3 LDG.E R50, [R22.64] ;  /* 0x0000001016323981 */ /* 0x000162000c1e1900 */
[----:B------:R-:W-:Y:S02]  /*1380*/  ISETP.NE.AND P4, PT, RZ, c[0x0][0xd80], PT ;  /* 0x00036000ff007a0c */ /* 0x000fe40003f85270 */
[----:B----4-:R-:W-:Y:S01]  /*1390*/  @P0 PRMT R48, RZ, 0x5410, R41 ;  /* 0x00005410ff300816 */ /* 0x010fe20000000029 */
[----:B------:R-:W-:Y:S01]  /*13a0*/  IMAD.MOV.U32 R41, RZ, RZ, RZ ;  /* 0x000000ffff297224 */ /* 0x000fe200078e00ff */
[----:B------:R-:W-:Y:S01]  /*13b0*/  @P1 PRMT R41, RZ, 0x5410, R43 ;  /* 0x00005410ff291816 */ /* 0x000fe2000000002b */
[----:B------:R-:W-:Y:S01]  /*13c0*/  IMAD.MOV.U32 R43, RZ, RZ, RZ ;  /* 0x000000ffff2b7224 */ /* 0x000fe200078e00ff */
[----:B------:R-:W-:Y:S01]  /*13d0*/  @P2 PRMT R43, RZ, 0x5410, R51 ;  /* 0x00005410ff2b2816 */ /* 0x000fe20000000033 */
[----:B--2---:R-:W-:-:S02]  /*13e0*/  IMAD.MOV.U32 R27, RZ, RZ, RZ ;  /* 0x000000ffff1b7224 */ /* 0x004fc400078e00ff */
[----:B------:R-:W-:Y:S02]  /*13f0*/  IMAD.MOV.U32 R24, RZ, RZ, c[0x0][0xd78] ;  /* 0x00035e00ff187624 */ /* 0x000fe400078e00ff */
[----:B------:R-:W-:Y:S01]  /*1400*/  IMAD.MOV.U32 R25, RZ, RZ, c[0x0][0xd7c] ;  /* 0x00035f00ff197624 */ /* 0x000fe200078e00ff */
[----:B---3--:R-:W-:Y:S01]  /*1410*/  @P3 PRMT R27, RZ, 0x5410, R26 ;  /* 0x00005410ff1b3816 */ /* 0x008fe2000000001a */
[----:B------:R-:W-:Y:S05]  /*1420*/  @!P4 BRA `(.L_x_83) ;  /* 0x000003800000c947 */ /* 0x000fea0003800000 */
[----:B0-----:R0:W2:Y:S01]  /*1430*/  LDG.E R24, [R24.64] ;  /* 0x0000001018187981 */ /* 0x0010a2000c1e1900 */
[-C--:B------:R-:W-:Y:S02]  /*1440*/  FMUL.FTZ R26, R39, R35.reuse ;  /* 0x00000023271a7220 */ /* 0x080fe40000410000 */
[----:B------:R-:W-:Y:S02]  /*1450*/  FMUL.FTZ R51, R37, R34 ;  /* 0x0000002225337220 */ /* 0x000fe40000410000 */
[----:B-----5:R-:W-:Y:S02]  /*1460*/  FFMA.FTZ R33, R33, c[0x0][0xd5c], R26 ;  /* 0x0003570021217a23 */ /* 0x020fe4000001001a */
[----:B------:R-:W-:-:S02]  /*1470*/  FMUL.FTZ R26, R37, R35 ;  /* 0x00000023251a7220 */ /* 0x000fc40000410000 */
[----:B------:R-:W-:Y:S02]  /*1480*/  FMUL.FTZ R51, R51, R34 ;  /* 0x0000002233337220 */ /* 0x000fe40000410000 */
[----:B------:R-:W-:Y:S02]  /*1490*/  FMUL.FTZ R26, R26, R35 ;  /* 0x000000231a1a7220 */ /* 0x000fe40000410000 */
[----:B------:R-:W1:Y:S01]  /*14a0*/  MUFU.RCP R35, R38 ;  /* 0x0000002600237308 */ /* 0x000e620000001000 */
[C---:B0-----:R-:W-:Y:S02]  /*14b0*/  FMUL.FTZ R25, R37.reuse, R30 ;  /* 0x0000001e25197220 */ /* 0x041fe40000410000 */
[----:B------:R-:W-:Y:S02]  /*14c0*/  FFMA.FTZ R0, R0, c[0x0][0xd60], R51 ;  /* 0x0003580000007a23 */ /* 0x000fe40000010033 */
[----:B------:R-:W-:Y:S02]  /*14d0*/  FMUL.FTZ R51, R37, R42 ;  /* 0x0000002a25337220 */ /* 0x000fe40000410000 */
[----:B------:R-:W-:-:S02]  /*14e0*/  FFMA.FTZ R31, R31, c[0x0][0xd60], R26 ;  /* 0x000358001f1f7a23 */ /* 0x000fc4000001001a */
[----:B------:R-:W-:Y:S02]  /*14f0*/  FMUL.FTZ R25, R25, R30 ;  /* 0x0000001e19197220 */ /* 0x000fe40000410000 */
[----:B------:R-:W-:Y:S02]  /*1500*/  FMUL.FTZ R26, R39, R34 ;  /* 0x00000022271a7220 */ /* 0x000fe40000410000 */
[----:B------:R-:W-:Y:S02]  /*1510*/  FMUL.FTZ R51, R51, R42 ;  /* 0x0000002a33337220 */ /* 0x000fe40000410000 */
[----:B------:R-:W-:Y:S02]  /*1520*/  FFMA.FTZ R44, R44, c[0x0][0xd60], R25 ;  /* 0x000358002c2c7a23 */ /* 0x000fe40000010019 */
[----:B-1----:R-:W-:Y:S02]  /*1530*/  FMUL.FTZ R52, R0, R35 ;  /* 0x0000002300347220 */ /* 0x002fe40000410000 */
[----:B------:R-:W-:-:S02]  /*1540*/  FFMA.FTZ R50, R50, c[0x0][0xd60], R51 ;  /* 0x0003580032327a23 */ /* 0x000fc40000010033 */
[----:B------:R-:W-:Y:S02]  /*1550*/  FFMA.FTZ R29, R29, c[0x0][0xd5c], R26 ;  /* 0x000357001d1d7a23 */ /* 0x000fe4000001001a */
[----:B------:R-:W0:Y:S01]  /*1560*/  MUFU.SQRT R26, R52 ;  /* 0x00000034001a7308 */ /* 0x000e220000002000 */
[-C--:B------:R-:W-:Y:S02]  /*1570*/  FMUL.FTZ R25, R31, R35.reuse ;  /* 0x000000231f197220 */ /* 0x080fe40000410000 */
[-C--:B------:R-:W-:Y:S02]  /*1580*/  FMUL.FTZ R34, R44, R35.reuse ;  /* 0x000000232c227220 */ /* 0x080fe40000410000 */
[----:B------:R-:W-:Y:S02]  /*1590*/  FMUL.FTZ R35, R50, R35 ;  /* 0x0000002332237220 */ /* 0x000fe40000410000 */
[C---:B------:R-:W-:Y:S01]  /*15a0*/  FMUL.FTZ R30, R39.reuse, R30 ;  /* 0x0000001e271e7220 */ /* 0x040fe20000410000 */
[----:B------:R-:W1:Y:S01]  /*15b0*/  MUFU.SQRT R25, R25 ;  /* 0x0000001900197308 */ /* 0x000e620000002000 */
[----:B------:R-:W-:-:S02]  /*15c0*/  FMUL.FTZ R42, R39, R42 ;  /* 0x0000002a272a7220 */ /* 0x000fc40000410000 */
[----:B------:R-:W-:Y:S02]  /*15d0*/  FFMA.FTZ R45, R45, c[0x0][0xd5c], R30 ;  /* 0x000357002d2d7a23 */ /* 0x000fe4000001001e */
[----:B------:R-:W-:-:S03]  /*15e0*/  FFMA.FTZ R49, R49, c[0x0][0xd5c], R42 ;  /* 0x0003570031317a23 */ /* 0x000fc6000001002a */
        /* <DEDUP_REMOVED lines=8> */
[----:B------:R0:W4:Y:S01]  /*1670*/  MUFU.RCP R25, R51 ;  /* 0x0000003300197308 */ /* 0x0001220000001000 */
[----:B-1----:R-:W-:-:S07]  /*1680*/  FMUL.FTZ R42, R33, R30 ;  /* 0x0000001e212a7220 */ /* 0x002fce0000410000 */
[----:B------:R-:W1:Y:S01]  /*1690*/  MUFU.RCP R34, R52 ;  /* 0x0000003400227308 */ /* 0x000e620000001000 */
[----:B0-----:R-:W-:-:S04]  /*16a0*/  FMUL.FTZ R51, R29, R30 ;  /* 0x0000001e1d337220 */ /* 0x001fc80000410000 */
[----:B---3--:R-:W-:Y:S02]  /*16b0*/  FMUL.FTZ R26, R51, R26 ;  /* 0x0000001a331a7220 */ /* 0x008fe40000410000 */
[-C--:B------:R-:W-:Y:S01]  /*16c0*/  FMUL.FTZ R51, R45, R30.reuse ;  /* 0x0000001e2d337220 */ /* 0x080fe20000410000 */
[----:B------:R-:W0:Y:S01]  /*16d0*/  MUFU.RCP R35, R53 ;  /* 0x0000003500237308 */ /* 0x000e220000001000 */
[----:B------:R-:W-:Y:S02]  /*16e0*/  FMUL.FTZ R30, R49, R30 ;  /* 0x0000001e311e7220 */ /* 0x000fe40000410000 */
[----:B----4-:R-:W-:-:S04]  /*16f0*/  FMUL.FTZ R25, R42, R25 ;  /* 0x000000192a197220 */ /* 0x010fc80000410000 */
[----:B------:R-:W-:Y:S02]  /*1700*/  FFMA.FTZ R25, R48, c[0x0][0xd84], R25 ;  /* 0x0003610030197a23 */ /* 0x000fe40000010019 */
[----:B-1----:R-:W-:-:S04]  /*1710*/  FMUL.FTZ R34, R51, R34 ;  /* 0x0000002233227220 */ /* 0x002fc80000410000 */
[----:B------:R-:W-:Y:S02]  /*1720*/  FFMA.FTZ R51, R43, c[0x0][0xd84], R34 ;  /* 0x000361002b337a23 */ /* 0x000fe40000010022 */
[----:B0-----:R-:W-:Y:S02]  /*1730*/  FMUL.FTZ R30, R30, R35 ;  /* 0x000000231e1e7220 */ /* 0x001fe40000410000 */
[----:B------:R-:W-:Y:S02]  /*1740*/  FFMA.FTZ R35, R41, c[0x0][0xd84], R26 ;  /* 0x0003610029237a23 */ /* 0x000fe4000001001a */
[----:B------:R-:W-:Y:S02]  /*1750*/  FFMA.FTZ R53, R27, c[0x0][0xd84], R30 ;  /* 0x000361001b357a23 */ /* 0x000fe4000001001e */
[----:B--2---:R-:W-:Y:S02]  /*1760*/  FMUL.FTZ R25, R25, R24 ;  /* 0x0000001819197220 */ /* 0x004fe40000410000 */
[----:B------:R-:W-:-:S02]  /*1770*/  FMUL.FTZ R26, R24, R35 ;  /* 0x00000023181a7220 */ /* 0x000fc40000410000 */
[C---:B------:R-:W-:Y:S02]  /*1780*/  FMUL.FTZ R30, R24.reuse, R51 ;  /* 0x00000033181e7220 */ /* 0x040fe40000410000 */
[----:B------:R-:W-:Y:S01]  /*1790*/  FMUL.FTZ R24, R24, R53 ;  /* 0x0000003518187220 */ /* 0x000fe20000410000 */
[----:B------:R-:W-:Y:S05]  /*17a0*/  BRA `(.L_x_84) ;  /* 0x0000037000007947 */ /* 0x000fea0003800000 */
.L_x_83:
[----:B0-----:R0:W2:Y:S01]  /*17b0*/  LDG.E R24, [R24.64] ;  /* 0x0000001018187981 */ /* 0x0010a2000c1e1900 */
[----:B------:R-:W-:Y:S02]  /*17c0*/  FFMA.FTZ R26, R48, c[0x0][0xd84], R35 ;  /* 0x00036100301a7a23 */ /* 0x000fe40000010023 */
[----:B------:R-:W-:Y:S02]  /*17d0*/  FFMA.FTZ R34, R41, c[0x0][0xd84], R34 ;  /* 0x0003610029227a23 */ /* 0x000fe40000010022 */
[-C--:B------:R-:W-:Y:S02]  /*17e0*/  FMUL.FTZ R35, R37, R26.reuse ;  /* 0x0000001a25237220 */ /* 0x080fe40000410000 */
[----:B------:R-:W-:-:S02]  /*17f0*/  FMUL.FTZ R52, R39, R26 ;  /* 0x0000001a27347220 */ /* 0x000fc40000410000 */
[----:B------:R-:W-:Y:S01]  /*1800*/  FMUL.FTZ R26, R26, R35 ;  /* 0x000000231a1a7220 */ /* 0x000fe20000410000 */
[----:B0-----:R-:W0:Y:S01]  /*1810*/  MUFU.RCP R25, R38 ;  /* 0x0000002600197308 */ /* 0x001e220000001000 */
[----:B------:R-:W-:Y:S02]  /*1820*/  FMUL.FTZ R35, R37, R34 ;  /* 0x0000002225237220 */ /* 0x000fe40000410000 */
[----:B------:R-:W-:Y:S02]  /*1830*/  FFMA.FTZ R42, R27, c[0x0][0xd84], R42 ;  /* 0x000361001b2a7a23 */ /* 0x000fe4000001002a */
[----:B------:R-:W-:Y:S02]  /*1840*/  FMUL.FTZ R35, R34, R35 ;  /* 0x0000002322237220 */ /* 0x000fe40000410000 */
[----:B------:R-:W-:Y:S02]  /*1850*/  FFMA.FTZ R30, R43, c[0x0][0xd84], R30 ;  /* 0x000361002b1e7a23 */ /* 0x000fe4000001001e */
[----:B-----5:R-:W-:-:S02]  /*1860*/  FFMA.FTZ R0, R0, c[0x0][0xd60], R35 ;  /* 0x0003580000007a23 */ /* 0x020fc40000010023 */
[C---:B------:R-:W-:Y:S02]  /*1870*/  FMUL.FTZ R35, R37.reuse, R42 ;  /* 0x0000002a25237220 */ /* 0x040fe40000410000 */
[----:B------:R-:W-:Y:S02]  /*1880*/  FMUL.FTZ R51, R37, R30 ;  /* 0x0000001e25337220 */ /* 0x000fe40000410000 */
[----:B------:R-:W-:Y:S02]  /*1890*/  FMUL.FTZ R35, R42, R35 ;  /* 0x000000232a237220 */ /* 0x000fe40000410000 */
[----:B------:R-:W-:Y:S02]  /*18a0*/  FMUL.FTZ R51, R30, R51 ;  /* 0x000000331e337220 */ /* 0x000fe40000410000 */
[----:B------:R-:W-:Y:S02]  /*18b0*/  FFMA.FTZ R31, R31, c[0x0][0xd60], R26 ;  /* 0x000358001f1f7a23 */ /* 0x000fe4000001001a */
[----:B------:R-:W-:-:S02]  /*18c0*/  FFMA.FTZ R50, R50, c[0x0][0xd60], R35 ;  /* 0x0003580032327a23 */ /* 0x000fc40000010023 */
[----:B------:R-:W-:Y:S02]  /*18d0*/  FFMA.FTZ R44, R44, c[0x0][0xd60], R51 ;  /* 0x000358002c2c7a23 */ /* 0x000fe40000010033 */
[----:B------:R-:W-:Y:S02]  /*18e0*/  FMUL.FTZ R26, R39, R34 ;  /* 0x00000022271a7220 */ /* 0x000fe40000410000 */
[-C--:B0-----:R-:W-:Y:S02]  /*18f0*/  FMUL.FTZ R51, R31, R25.reuse ;  /* 0x000000191f337220 */ /* 0x081fe40000410000 */
[----:B------:R-:W-:Y:S02]  /*1900*/  FFMA.FTZ R33, R33, c[0x0][0xd5c], R52 ;  /* 0x0003570021217a23 */ /* 0x000fe40000010034 */
[-C--:B------:R-:W-:Y:S02]  /*1910*/  FMUL.FTZ R35, R50, R25.reuse ;  /* 0x0000001932237220 */ /* 0x080fe40000410000 */
[-C--:B------:R-:W-:Y:S01]  /*1920*/  FMUL.FTZ R52, R0, R25.reuse ;  /* 0x0000001900347220 */ /* 0x080fe20000410000 */
[----:B------:R-:W0:Y:S01]  /*1930*/  MUFU.SQRT R51, R51 ;  /* 0x0000003300337308 */ /* 0x000e220000002000 */
[----:B------:R-:W-:-:S02]  /*1940*/  FMUL.FTZ R34, R44, R25 ;  /* 0x000000192c227220 */ /* 0x000fc40000410000 */
[----:B------:R-:W-:Y:S02]  /*1950*/  FFMA.FTZ R29, R29, c[0x0][0xd5c], R26 ;  /* 0x000357001d1d7a23 */ /* 0x000fe4000001001a */
[C---:B------:R-:W-:Y:S02]  /*1960*/  FMUL.FTZ R30, R39.reuse, R30 ;  /* 0x0000001e271e7220 */ /* 0x040fe40000410000 */
[----:B------:R-:W-:Y:S01]  /*1970*/  FMUL.FTZ R42, R39, R42 ;  /* 0x0000002a272a7220 */ /* 0x000fe20000410000 */
[----:B------:R-:W1:Y:S01]  /*1980*/  MUFU.SQRT R26, R52 ;  /* 0x00000034001a7308 */ /* 0x000e620000002000 */
[----:B------:R-:W-:Y:S02]  /*1990*/  FFMA.FTZ R45, R45, c[0x0][0xd5c], R30 ;  /* 0x000357002d2d7a23 */ /* 0x000fe4000001001e */
[----:B------:R-:W-:-:S05]  /*19a0*/  FFMA.FTZ R49, R49, c[0x0][0xd5c], R42 ;  /* 0x0003570031317a23 */ /* 0x000fca000001002a */
[----:B------:R-:W3:Y:S01]  /*19b0*/  MUFU.SQRT R35, R35 ;  /* 0x0000002300237308 */ /* 0x000ee20000002000 */
[----:B0-----:R-:W-:-:S07]  /*19c0*/  FADD.FTZ R25, R51, c[0x0][0xd74] ;  /* 0x00035d0033197621 */ /* 0x001fce0000010000 */
[----:B------:R-:W0:Y:S01]  /*19d0*/  MUFU.SQRT R34, R34 ;  /* 0x0000002200227308 */ /* 0x000e220000002000 */
[----:B-1----:R-:W-:Y:S02]  /*19e0*/  FADD.FTZ R26, R26, c[0x0][0xd74] ;  /* 0x00035d001a1a7621 */ /* 0x002fe40000010000 */
[----:B---3--:R-:W-:-:S05]  /*19f0*/  FADD.FTZ R35, R35, c[0x0][0xd74] ;  /* 0x00035d0023237621 */ /* 0x008fca0000010000 */
[----:B------:R-:W1:Y:S01]  /*1a00*/  MUFU.RCP R30, R40 ;  /* 0x00000028001e7308 */ /* 0x000e620000001000 */
[----:B0-----:R-:W-:-:S07]  /*1a10*/  FADD.FTZ R52, R34, c[0x0][0xd74] ;  /* 0x00035d0022347621 */ /* 0x001fce0000010000 */
[----:B------:R-:W0:Y:S08]  /*1a20*/  MUFU.RCP R25, R25 ;  /* 0x0000001900197308 */ /* 0x000e300000001000 */
[----:B------:R-:W3:Y:S01]  /*1a30*/  MUFU.RCP R26, R26 ;  /* 0x0000001a001a7308 */ /* 0x000ee20000001000 */
[-C--:B-1----:R-:W-:Y:S02]  /*1a40*/  FMUL.FTZ R42, R33, R30.reuse ;  /* 0x0000001e212a7220 */ /* 0x082fe40000410000 */
[----:B------:R-:W-:-:S02]  /*1a50*/  FMUL.FTZ R51, R29, R30 ;  /* 0x0000001e1d337220 */ /* 0x000fc40000410000 */
[-C--:B------:R-:W-:Y:S02]  /*1a60*/  FMUL.FTZ R53, R45, R30.reuse ;  /* 0x0000001e2d357220 */ /* 0x080fe40000410000 */
[----:B------:R-:W-:Y:S01]  /*1a70*/  FMUL.FTZ R30, R49, R30 ;  /* 0x0000001e311e7220 */ /* 0x000fe20000410000 */
[----:B------:R-:W1:Y:S01]  /*1a80*/  MUFU.RCP R34, R52 ;  /* 0x0000003400227308 */ /* 0x000e620000001000 */
[----:B0-----:R-:W-:-:S07]  /*1a90*/  FMUL.FTZ R25, R42, R25 ;  /* 0x000000192a197220 */ /* 0x001fce0000410000 */
[----:B------:R-:W0:Y:S01]  /*1aa0*/  MUFU.RCP R35, R35 ;  /* 0x0000002300237308 */ /* 0x000e220000001000 */
[----:B---3--:R-:W-:Y:S02]  /*1ab0*/  FMUL.FTZ R51, R51, R26 ;  /* 0x0000001a33337220 */ /* 0x008fe40000410000 */
[----:B-1----:R-:W-:Y:S02]  /*1ac0*/  FMUL.FTZ R53, R53, R34 ;  /* 0x0000002235357220 */ /* 0x002fe40000410000 */
[----:B0-----:R-:W-:Y:S02]  /*1ad0*/  FMUL.FTZ R34, R30, R35 ;  /* 0x000000231e227220 */ /* 0x001fe40000410000 */
[C---:B--2---:R-:W-:Y:S02]  /*1ae0*/  FMUL.FTZ R25, R24.reuse, R25 ;  /* 0x0000001918197220 */ /* 0x044fe40000410000 */
[C---:B------:R-:W-:Y:S02]  /*1af0*/  FMUL.FTZ R26, R24.reuse, R51 ;  /* 0x00000033181a7220 */ /* 0x040fe40000410000 */
[----:B------:R-:W-:-:S02]  /*1b00*/  FMUL.FTZ R30, R24, R53 ;  /* 0x00000035181e7220 */ /* 0x000fc40000410000 */
[----:B------:R-:W-:Y:S02]  /*1b10*/  FMUL.FTZ R24, R24, R34 ;  /* 0x0000002218187220 */ /* 0x000fe40000410000 */
.L_x_84:
[----:B------:R-:W-:Y:S01]  /*1b20*/  FADD.FTZ R25, -R25, R48 ;  /* 0x0000003019197221 */ /* 0x000fe20000010100 */
[----:B------:R-:W-:Y:S01]  /*1b30*/  @P0 F2FP.BF16.PACK_AB R33, RZ, R33 ;  /* 0x00000021ff21023e */ /* 0x000fe200000010ff */
[----:B------:R-:W-:Y:S01]  /*1b40*/  FADD.FTZ R26, -R26, R41 ;  /* 0x000000291a1a7221 */ /* 0x000fe20000010100 */
[----:B------:R-:W-:Y:S01]  /*1b50*/  @P0 F2FP.BF16.PACK_AB R31, RZ, R31 ;  /* 0x0000001fff1f023e */ /* 0x000fe200000010ff */
[----:B------:R-:W-:Y:S01]  /*1b60*/  BSSY B0, `(.L_x_85) ;  /* 0x000001c000007945 */ /* 0x000fe20003800000 */
[----:B------:R-:W-:Y:S01]  /*1b70*/  @P0 F2FP.BF16.PACK_AB R25, RZ, R25 ;  /* 0x00000019ff19023e */ /* 0x000fe200000010ff */
[----:B------:R-:W-:Y:S01]  /*1b80*/  FADD.FTZ R30, -R30, R43 ;  /* 0x0000002b1e1e7221 */ /* 0x000fe20000010100 */
[----:B------:R-:W-:Y:S02]  /*1b90*/  @P0 PRMT R33, RZ, 0x5410, R33 ;  /* 0x00005410ff210816 */ /* 0x000fe40000000021 */
[----:B------:R-:W-:Y:S01]  /*1ba0*/  @P1 F2FP.BF16.PACK_AB R29, RZ, R29 ;  /* 0x0000001dff1d123e */ /* 0x000fe200000010ff */
[----:B------:R0:W-:Y:S01]  /*1bb0*/  @P0 STG.E.U16 [R4.64], R25 ;  /* 0x0000001904000986 */ /* 0x0001e2000c101510 */
[----:B------:R-:W-:-:S02]  /*1bc0*/  @P1 F2FP.BF16.PACK_AB R0, RZ, R0 ;  /* 0x00000000ff00123e */ /* 0x000fc400000010ff */
[----:B------:R-:W-:Y:S01]  /*1bd0*/  @P0 PRMT R31, RZ, 0x5410, R31 ;  /* 0x00005410ff1f0816 */ /* 0x000fe2000000001f */
[----:B------:R1:W-:Y:S01]  /*1be0*/  @P0 STG.E [R6.64], R33 ;  /* 0x0000002106000986 */ /* 0x0003e2000c101910 */
[----:B------:R-:W-:-:S03]  /*1bf0*/  @P1 PRMT R29, RZ, 0x5410, R29 ;  /* 0x00005410ff1d1816 */ /* 0x000fc6000000001d */
[----:B------:R2:W-:Y:S01]  /*1c00*/  @P0 STG.E [R8.64], R31 ;  /* 0x0000001f08000986 */ /* 0x0005e2000c101910 */
[----:B0-----:R-:W-:-:S04]  /*1c10*/  @P1 F2FP.BF16.PACK_AB R5, RZ, R26 ;  /* 0x0000001aff05123e */ /* 0x001fc800000010ff */
[----:B-1----:R-:W-:Y:S02]  /*1c20*/  PRMT R7, R5, 0x7610, R7 ;  /* 0x0000761005077816 */ /* 0x002fe40000000007 */
[----:B------:R-:W-:-:S03]  /*1c30*/  @P1 PRMT R5, RZ, 0x5410, R0 ;  /* 0x00005410ff051816 */ /* 0x000fc60000000000 */
[----:B------:R2:W-:Y:S04]  /*1c40*/  @P1 STG.E.U16 [R10.64], R7 ;  /* 0x000000070a001986 */ /* 0x0005e8000c101510 */
[----:B------:R2:W-:Y:S04]  /*1c50*/  @P1 STG.E [R12.64], R29 ;  /* 0x0000001d0c001986 */ /* 0x0005e8000c101910 */
[----:B------:R2:W-:Y:S01]  /*1c60*/  @P1 STG.E [R14.64], R5 ;  /* 0x000000050e001986 */ /* 0x0005e2000c101910 */
[----:B------:R-:W-:Y:S05]  /*1c70*/  @!P2 BRA `(.L_x_86) ;  /* 0x000000a00000a947 */ /* 0x000fea0003800000 */
[----:B------:R-:W-:Y:S02]  /*1c80*/  IADD3 R32, P0, R32, UR12, RZ ;  /* 0x0000000c20207c10 */ /* 0x000fe4000ff1e0ff */
[----:B------:R-:W-:-:S02]  /*1c90*/  F2FP.BF16.PACK_AB R45, R45, R30 ;  /* 0x0000001e2d2d723e */ /* 0x000fc400000010ff */
[----:B------:R-:W-:Y:S02]  /*1ca0*/  F2FP.BF16.PACK_AB R44, RZ, R44 ;  /* 0x0000002cff2c723e */ /* 0x000fe400000010ff */
[----:B------:R-:W-:Y:S02]  /*1cb0*/  IADD3.X R33, R47, UR13, RZ, P0, !PT ;  /* 0x0000000d2f217c10 */ /* 0x000fe400087fe4ff */
[----:B------:R-:W-:Y:S02]  /*1cc0*/  PRMT R0, R45, 0x7610, R0 ;  /* 0x000076102d007816 */ /* 0x000fe40000000000 */
[----:B------:R-:W-:Y:S02]  /*1cd0*/  PRMT R45, RZ, 0x7610, R45 ;  /* 0x00007610ff2d7816 */ /* 0x000fe4000000002d */
[----:B--2---:R-:W-:Y:S01]  /*1ce0*/  PRMT R5, RZ, 0x5410, R44 ;  /* 0x00005410ff057816 */ /* 0x004fe2000000002c */
[----:B------:R0:W-:Y:S04]  /*1cf0*/  STG.E.U16 [R32.64], R0 ;  /* 0x0000000020007986 */ /* 0x0001e8000c101510 */
[----:B------:R0:W-:Y:S04]  /*1d00*/  STG.E [R16.64], R45 ;  /* 0x0000002d10007986 */ /* 0x0001e8000c101910 */
[----:B------:R0:W-:Y:S02]  /*1d10*/  STG.E [R18.64], R5 ;  /* 0x0000000512007986 */ /* 0x0001e4000c101910 */
.L_x_86:
[----:B------:R-:W-:Y:S05]  /*1d20*/  BSYNC B0 ;  /* 0x0000000000007941 */ /* 0x000fea0003800000 */
.L_x_85:
[----:B------:R-:W-:Y:S01]  /*1d30*/  BSSY B0, `(.L_x_87) ;  /* 0x000000d000007945 */ /* 0x000fe20003800000 */
[----:B------:R-:W-:Y:S01]  /*1d40*/  FADD.FTZ R24, -R24, R27 ;  /* 0x0000001b18187221 */ /* 0x000fe20000010100 */
[----:B------:R-:W-:Y:S05]  /*1d50*/  @!P3 BRA `(.L_x_88) ;  /* 0x000000a00000b947 */ /* 0x000fea0003800000 */
[----:B------:R-:W-:Y:S02]  /*1d60*/  IADD3 R28, P0, R28, UR12, RZ ;  /* 0x0000000c1c1c7c10 */ /* 0x000fe4000ff1e0ff */
[----:B------:R-:W-:-:S02]  /*1d70*/  F2FP.BF16.PACK_AB R49, R49, R24 ;  /* 0x000000183131723e */ /* 0x000fc400000010ff */
[----:B------:R-:W-:Y:S02]  /*1d80*/  F2FP.BF16.PACK_AB R50, RZ, R50 ;  /* 0x00000032ff32723e */ /* 0x000fe400000010ff */
[----:B--2---:R-:W-:Y:S02]  /*1d90*/  IADD3.X R29, R46, UR13, RZ, P0, !PT ;  /* 0x0000000d2e1d7c10 */ /* 0x004fe400087fe4ff */
[----:B------:R-:W-:Y:S02]  /*1da0*/  PRMT R14, R49, 0x7610, R14 ;  /* 0x00007610310e7816 */ /* 0x000fe4000000000e */
[----:B------:R-:W-:Y:S02]  /*1db0*/  PRMT R49, RZ, 0x7610, R49 ;  /* 0x00007610ff317816 */ /* 0x000fe40000000031 */
[----:B0-----:R-:W-:Y:S01]  /*1dc0*/  PRMT R5, RZ, 0x5410, R50 ;  /* 0x00005410ff057816 */ /* 0x001fe20000000032 */
[----:B------:R0:W-:Y:S04]  /*1dd0*/  STG.E.U16 [R28.64], R14 ;  /* 0x0000000e1c007986 */ /* 0x0001e8000c101510 */
[----:B------:R0:W-:Y:S04]  /*1de0*/  STG.E [R20.64], R49 ;  /* 0x0000003114007986 */ /* 0x0001e8000c101910 */
[----:B------:R0:W-:Y:S02]  /*1df0*/  STG.E [R22.64], R5 ;  /* 0x0000000516007986 */ /* 0x0001e4000c101910 */
.L_x_88:
[----:B------:R-:W-:Y:S05]  /*1e00*/  BSYNC B0 ;  /* 0x0000000000007941 */ /* 0x000fea0003800000 */
.L_x_87:
        /* <DEDUP_REMOVED lines=9> */
        .type           $_Z25multi_tensor_apply_kernelI18TensorListMetadataILi4EE21AdamCapturableFunctorIN3c108BFloat16EfEJffPiifPf10adamMode_tfS7_EEvlPViT_T0_DpT1_$__internal_accurate_pow,@function
        .size           $_Z25multi_tensor_apply_kernelI18TensorListMetadataILi4EE21AdamCapturableFunctorIN3c108BFloat16EfEJffPiifPf10adamMode_tfS7_EEvlPViT_T0_DpT1_$__internal_accurate_pow,(.L_x_192 - $_Z25multi_tensor_apply_kernelI18TensorListMetadataILi4EE21AdamCapturableFunctorIN3c108BFloat16EfEJffPiifPf10adamMode_tfS7_EEvlPViT_T0_DpT1_$__internal_accurate_pow)
$_Z25multi_tensor_apply_kernelI18TensorListMetadataILi4EE21AdamCapturableFunctorIN3c108BFloat16EfEJffPiifPf10adamMode_tfS7_EEvlPViT_T0_DpT1_$__internal_accurate_pow:
[----:B------:R-:W-:Y:S01]  /*1ea0*/  SHF.R.U32.HI R9, RZ, 0x14, R11 ;  /* 0x00000014ff097819 */ /* 0x000fe2000001160b */
[----:B------:R-:W-:Y:S02]  /*1eb0*/  IMAD.MOV.U32 R10, RZ, RZ, R18 ;  /* 0x000000ffff0a7224 */ /* 0x000fe400078e0012 */
[----:B------:R-:W-:Y:S01]  /*1ec0*/  IMAD.MOV.U32 R12, RZ, RZ, RZ ;  /* 0x000000ffff0c7224 */ /* 0x000fe200078e00ff */
[----:B------:R-:W-:Y:S01]  /*1ed0*/  ISETP.NE.AND P1, PT, R9, RZ, PT ;  /* 0x000000ff0900720c */ /* 0x000fe20003f25270 */
[----:B------:R-:W-:Y:S02]  /*1ee0*/  IMAD.MOV.U32 R22, RZ, RZ, 0x7d2cafe2 ;  /* 0x7d2cafe2ff167424 */ /* 0x000fe400078e00ff */
[----:B------:R-:W-:-:S10]  /*1ef0*/  IMAD.MOV.U32 R23, RZ, RZ, 0x3eb0f5ff ;  /* 0x3eb0f5ffff177424 */ /* 0x000fd400078e00ff */
[----:B------:R0:W1:Y:S02]  /*1f00*/  @!P1 DMUL R24, R10, 1.80143985094819840000e+16 ;  /* 0x435000000a189828 */ /* 0x0000640000000000 */
[----:B0-----:R-:W-:-:S08]  /*1f10*/  IMAD.MOV.U32 R10, RZ, RZ, R11 ;  /* 0x000000ffff0a7224 */ /* 0x001fd000078e000b */
[----:B-1----:R-:W-:Y:S01]  /*1f20*/  @!P1 IMAD.MOV.U32 R10, RZ, RZ, R25 ;  /* 0x000000ffff0a9224 */ /* 0x002fe200078e0019 */
[----:B------:R-:W-:Y:S01]  /*1f30*/  @!P1 LEA.HI R9, R25, 0xffffffca, RZ, 0xc ;  /* 0xffffffca19099811 */ /* 0x000fe200078f60ff */
[----:B------:R-:W-:-:S03]  /*1f40*/  @!P1 IMAD.MOV.U32 R18, RZ, RZ, R24 ;  /* 0x000000ffff129224 */ /* 0x000fc600078e0018 */
[----:B------:R-:W-:-:S04]  /*1f50*/  LOP3.LUT R10, R10, 0x800fffff, RZ, 0xc0, !PT ;  /* 0x800fffff0a0a7812 */ /* 0x000fc800078ec0ff */
[----:B------:R-:W-:-:S04]  /*1f60*/  LOP3.LUT R19, R10, 0x3ff00000, RZ, 0xfc, !PT ;  /* 0x3ff000000a137812 */ /* 0x000fc800078efcff */
        /* <DEDUP_REMOVED lines=14> */
[----:B-1----:R-:W-:-:S04]  /*2050*/  DADD R26, R16, R16 ;  /* 0x00000000101a7229 */ /* 0x002fc80000000010 */
[----:B0-----:R-:W0:-:S04]  /*2060*/  DFMA R22, R14, R22, c[0x2][0x18] ;  /* 0x008006000e16762b */ /* 0x001e080000000016 */
[----:B------:R-:W-:-:S04]  /*2070*/  DMUL R30, R10, R10 ;  /* 0x0000000a0a1e7228 */ /* 0x000fc80000000000 */
[----:B0-----:R-:W0:-:S04]  /*2080*/  DFMA R22, R14, R22, c[0x2][0x20] ;  /* 0x008008000e16762b */ /* 0x001e080000000016 */
[----:B------:R-:W1:-:S04]  /*2090*/  DFMA R26, R18, -R10, R26 ;  /* 0x8000000a121a722b */ /* 0x000e48000000001a */
[----:B0-----:R-:W0:-:S04]  /*20a0*/  DFMA R22, R14, R22, c[0x2][0x28] ;  /* 0x00800a000e16762b */ /* 0x001e080000000016 */
[----:B-1----:R-:W1:-:S04]  /*20b0*/  DMUL R12, R12, R26 ;  /* 0x0000001a0c0c7228 */ /* 0x002e480000000000 */
[----:B0-----:R-:W0:-:S04]  /*20c0*/  DFMA R22, R14, R22, c[0x2][0x30] ;  /* 0x00800c000e16762b */ /* 0x001e080000000016 */
[----:B------:R-:W2:Y:S02]  /*20d0*/  DFMA R18, R10, R10, -R30 ;  /* 0x0000000a0a12722b */ /* 0x000ea4000000081e */
[----:B-1----:R-:W-:Y:S01]  /*20e0*/  IADD3 R27, R13, 0x100000, RZ ;  /* 0x001000000d1b7810 */ /* 0x002fe20007ffe0ff */
[----:B------:R-:W-:Y:S01]  /*20f0*/  IMAD.MOV.U32 R26, RZ, RZ, R12 ;  /* 0x000000ffff1a7224 */ /* 0x000fe200078e000c */
[----:B0-----:R-:W0:-:S05]  /*2100*/  DFMA R22, R14, R22, c[0x2][0x38] ;  /* 0x00800e000e16762b */ /* 0x001e0a0000000016 */
[----:B--2---:R-:W-:-:S04]  /*2110*/  DFMA R18, R10, R26, R18 ;  /* 0x0000001a0a12722b */ /* 0x004fc80000000012 */
[----:B0-----:R-:W0:-:S06]  /*2120*/  DFMA R16, R14, R22, c[0x2][0x40] ;  /* 0x008010000e10762b */ /* 0x001e0c0000000016 */
[----:B0-----:R-:W0:-:S06]  /*2130*/  DADD R28, -R16, c[0x2][0x40] ;  /* 0x00801000101c7629 */ /* 0x001e0c0000000100 */
[----:B0-----:R-:W0:-:S04]  /*2140*/  DFMA R28, R14, R22, R28 ;  /* 0x000000160e1c722b */ /* 0x001e08000000001c */
[----:B------:R-:W1:-:S04]  /*2150*/  DMUL R14, R10, R30 ;  /* 0x0000001e0a0e7228 */ /* 0x000e480000000000 */
[----:B0-----:R-:W0:-:S04]  /*2160*/  DADD R28, RZ, R28 ;  /* 0x00000000ff1c7229 */ /* 0x001e08000000001c */
[----:B-1----:R-:W1:-:S04]  /*2170*/  DFMA R22, R10, R30, -R14 ;  /* 0x0000001e0a16722b */ /* 0x002e48000000080e */
[----:B0-----:R-:W0:-:S04]  /*2180*/  DADD R28, R28, c[0x2][0x48] ;  /* 0x008012001c1c7629 */ /* 0x001e080000000000 */
[----:B-1----:R-:W1:-:S04]  /*2190*/  DFMA R30, R12, R30, R22 ;  /* 0x0000001e0c1e722b */ /* 0x002e480000000016 */
        /* <DEDUP_REMOVED lines=12> */
[----:B-1----:R-:W-:-:S04]  /*2260*/  DADD R26, R16, R26 ;  /* 0x00000000101a7229 */ /* 0x002fc8000000001a */
[----:B0-----:R0:W1:Y:S02]  /*2270*/  DADD R10, R14, R10 ;  /* 0x000000000e0a7229 */ /* 0x001064000000000a */
[C---:B0-----:R-:W-:Y:S01]  /*2280*/  IADD3 R14, R9.reuse, -0x3ff, RZ ;  /* 0xfffffc01090e7810 */ /* 0x041fe20007ffe0ff */
[----:B------:R-:W-:Y:S01]  /*2290*/  IMAD.MOV.U32 R15, RZ, RZ, 0x43300000 ;  /* 0x43300000ff0f7424 */ /* 0x000fe200078e00ff */
[----:B------:R-:W-:Y:S01]  /*22a0*/  @P2 IADD3 R14, R9, -0x3fe, RZ ;  /* 0xfffffc02090e2810 */ /* 0x000fe20007ffe0ff */
[----:B------:R-:W-:Y:S01]  /*22b0*/  IMAD.MOV.U32 R9, RZ, RZ, R7 ;  /* 0x000000ffff097224 */ /* 0x000fe200078e0007 */
[----:B-1----:R-:W0:Y:S02]  /*22c0*/  DADD R10, R26, R10 ;  /* 0x000000001a0a7229 */ /* 0x002e24000000000a */
[----:B------:R-:W-:Y:S01]  /*22d0*/  LOP3.LUT R14, R14, 0x80000000, RZ, 0x3c, !PT ;  /* 0x800000000e0e7812 */ /* 0x000fe200078e3cff */
[----:B------:R-:W-:-:S03]  /*22e0*/  IMAD.SHL.U32 R7, R9, 0x2, RZ ;  /* 0x0000000209077824 */ /* 0x000fc600078e00ff */
[----:B0-----:R-:W0:Y:S02]  /*22f0*/  DADD R10, R12, R10 ;  /* 0x000000000c0a7229 */ /* 0x001e24000000000a */
[----:B------:R-:W-:Y:S02]  /*2300*/  ISETP.GT.U32.AND P1, PT, R7, -0x2000001, PT ;  /* 0xfdffffff0700780c */ /* 0x000fe40003f24070 */
        /* <DEDUP_REMOVED lines=56> */
.L_x_90:
[----:B-1----:R-:W-:Y:S01]  /*2690*/  DSETP.NEU.AND P1, PT, |R16|, +INF , PT ;  /* 0x7ff000001000742a */ /* 0x002fe20003f2d200 */
[----:B------:R-:W-:-:S03]  /*26a0*/  IMAD.MOV.U32 R7, RZ, RZ, 0x0 ;  /* 0x00000000ff077424 */ /* 0x000fc600078e00ff */
[----:B------:R-:W1:-:S06]  /*26b0*/  DADD R8, R8, -R12 ;  /* 0x0000000008087229 */ /* 0x000e4c000000080c */
[----:B-1----:R-:W1:-:S06]  /*26c0*/  DADD R8, R10, R8 ;  /* 0x000000000a087229 */ /* 0x002e4c0000000008 */
[----:B-1----:R1:W2:Y:S01]  /*26d0*/  @P1 DFMA R16, R8, R16, R16 ;  /* 0x000000100810122b */ /* 0x0022a20000000010 */
[----:B------:R-:W-:Y:S10]  /*26e0*/  RET.REL.NODEC R6 `(_Z25multi_tensor_apply_kernelI18TensorListMetadataILi4EE21AdamCapturableFunctorIN3c108BFloat16EfEJffPiifPf10adamMode_tfS7_EEvlPViT_T0_DpT1_) ;  /* 0xffffd91006007950 */ /* 0x000ff40003c3ffff */
.L_x_91:
        /* <DEDUP_REMOVED lines=9> */
.L_x_192:


//--------------------- .text._Z25multi_tensor_apply_kernelI18TensorListMetadataILi4EE21AdamCapturableFunctorIN3c104HalfEfEJffPiifPf10adamMode_tfS7_EEvlPViT_T0_DpT1_ --------------------------
	.section	.text._Z25multi_tensor_apply_kernelI18TensorListMetadataILi4EE21AdamCapturableFunctorIN3c104HalfEfEJffPiifPf10adamMode_tfS7_EEvlPViT_T0_DpT1_,"ax",@progbits
	.sectioninfo	@"SHI_REGISTERS=56"
	.align	128
        .global         _Z25multi_tensor_apply_kernelI18TensorListMetadataILi4EE21AdamCapturableFunctorIN3c104HalfEfEJffPiifPf10adamMode_tfS7_EEvlPViT_T0_DpT1_
        .type           _Z25multi_tensor_apply_kernelI18TensorListMetadataILi4EE21AdamCapturableFunctorIN3c104HalfEfEJffPiifPf10adamMode_tfS7_EEvlPViT_T0_DpT1_,@function
        .size           _Z25multi_tensor_apply_kernelI18TensorListMetadataILi4EE21AdamCapturableFunctorIN3c104HalfEfEJffPiifPf10adamMode_tfS7_EEvlPViT_T0_DpT1_,(.L_x_193 - _Z25multi_tensor_apply_kernelI18TensorListMetadataILi4EE21AdamCapturableFunctorIN3c104HalfEfEJffPiifPf10adamMode_tfS7_EEvlPViT_T0_DpT1_)
        .other          _Z25multi_tensor_apply_kernelI18TensorListMetadataILi4EE21AdamCapturableFunctorIN3c104HalfEfEJffPiifPf10adamMode_tfS7_EEvlPViT_T0_DpT1_,@"STO_CUDA_ENTRY STV_DEFAULT"
_Z25multi_tensor_apply_kernelI18TensorListMetadataILi4EE21AdamCapturableFunctorIN3c104HalfEfEJffPiifPf10adamMode_tfS7_EEvlPViT_T0_DpT1_:
.text._Z25multi_tensor_apply_kernelI18TensorListMetadataILi4EE21AdamCapturableFunctorIN3c104HalfEfEJffPiifPf10adamMode_tfS7_EEvlPViT_T0_DpT1_:
        /* <DEDUP_REMOVED lines=32> */
[----:B------:R-:W-:Y:S05]  /*0200*/  CALL.REL.NOINC `($_Z25multi_tensor_apply_kernelI18TensorListMetadataILi4EE21AdamCapturableFunctorIN3c104HalfEfEJffPiifPf10adamMode_tfS7_EEvlPViT_T0_DpT1_$__internal_accurate_pow) ;  /* 0x00001c9000007944 */ /* 0x000fea0003c00000 */
        /* <DEDUP_REMOVED lines=19> */
[----:B------:R-:W-:Y:S01]  /*0340*/  MOV R4, 0x0 ;  /* 0x0000000000047802 */ /* 0x000fe20000000f00 */
[----:B------:R-:W-:Y:S01]  /*0350*/  IMAD.MOV.U32 R5, RZ, RZ, -0x80000 ;  /* 0xfff80000ff057424 */ /* 0x000fe200078e00ff */
[----:B------:R-:W-:Y:S05]  /*0360*/  BRA `(.L_x_94) ;  /* 0x0000005000007947 */ /* 0x000fea0003800000 */
.L_x_93:
[----:B------:R-:W-:Y:S01]  /*0370*/  ISETP.GE.AND P2, PT, R3, RZ, PT ;  /* 0x000000ff0300720c */ /* 0x000fe20003f46270 */
[----:B------:R-:W2:Y:S01]  /*0380*/  DSETP.NEU.AND P1, PT, |R2|, 0.5, !P0 ;  /* 0x3fe000000200742a */ /* 0x000ea2000472d200 */
[----:B------:R-:W-:-:S05]  /*0390*/  IMAD.MOV.U32 R4, RZ, RZ, RZ ;  /* 0x000000ffff047224 */ /* 0x000fca00078e00ff */
[----:B-12---:R-:W-:-:S06]  /*03a0*/  SEL R5, R9, RZ, P1 ;  /* 0x000000ff09057207 */ /* 0x006fcc0000800000 */
[----:B------:R-:W-:Y:S02]  /*03b0*/  @!P2 LOP3.LUT R5, R5, 0x7ff00000, RZ, 0xfc, !PT ;  /* 0x7ff000000505a812 */ /* 0x000fe400078efcff */
.L_x_94:
        /* <DEDUP_REMOVED lines=17> */
.L_x_97:
        /* <DEDUP_REMOVED lines=10> */
.L_x_96:
[----:B------:R1:W2:-:S04]  /*0570*/  DADD R4, R2, R8 ;  /* 0x0000000002047229 */ /* 0x0002880000000008 */
.L_x_95:
        /* <DEDUP_REMOVED lines=8> */
[----:B0-2---:R-:W-:Y:S05]  /*0600*/  CALL.REL.NOINC `($_Z25multi_tensor_apply_kernelI18TensorListMetadataILi4EE21AdamCapturableFunctorIN3c104HalfEfEJffPiifPf10adamMode_tfS7_EEvlPViT_T0_DpT1_$__internal_accurate_pow) ;  /* 0x0000189000007944 */ /* 0x005fea0003c00000 */
[----:B------:R-:W-:Y:S01]  /*0610*/  MOV R37, 0x3f800000 ;  /* 0x3f80000000257802 */ /* 0x000fe20000000f00 */
[----:B--2---:R-:W-:Y:S01]  /*0620*/  IMAD.MOV.U32 R6, RZ, RZ, R16 ;  /* 0x000000ffff067224 */ /* 0x004fe200078e0010 */
[----:B------:R-:W-:Y:S01]  /*0630*/  FSETP.NEU.FTZ.AND P1, PT, RZ, c[0x0][0xd60], PT ;  /* 0x00035800ff007a0b */ /* 0x000fe20003f3d000 */
[----:B------:R-:W-:Y:S02]  /*0640*/  IMAD.MOV.U32 R7, RZ, RZ, R17 ;  /* 0x000000ffff077224 */ /* 0x000fe400078e0011 */
        /* <DEDUP_REMOVED lines=15> */
.L_x_98:
[----:B------:R-:W-:Y:S01]  /*0740*/  ISETP.GE.AND P1, PT, R3, RZ, PT ;  /* 0x000000ff0300720c */ /* 0x000fe20003f26270 */
[----:B------:R-:W3:Y:S01]  /*0750*/  DSETP.NEU.AND P0, PT, |R2|, 0.5, !P0 ;  /* 0x3fe000000200742a */ /* 0x000ee2000470d200 */
[----:B------:R-:W-:-:S05]  /*0760*/  IMAD.MOV.U32 R6, RZ, RZ, RZ ;  /* 0x000000ffff067224 */ /* 0x000fca00078e00ff */
[----:B--23--:R-:W-:Y:S02]  /*0770*/  SEL R7, R11, RZ, P0 ;  /* 0x000000ff0b077207 */ /* 0x00cfe40000000000 */
[----:B------:R-:W-:-:S04]  /*0780*/  SEL R20, RZ, 0x1, !P0 ;  /* 0x00000001ff147807 */ /* 0x000fc80004000000 */
[----:B------:R-:W-:Y:S02]  /*0790*/  @!P1 LOP3.LUT R7, R7, 0x7ff00000, RZ, 0xfc, !PT ;  /* 0x7ff0000007079812 */ /* 0x000fe400078efcff */
.L_x_99:
        /* <DEDUP_REMOVED lines=17> */
.L_x_102:
        /* <DEDUP_REMOVED lines=11> */
.L_x_101:
[----:B------:R1:W2:-:S06]  /*0960*/  DADD R6, R2, R10 ;  /* 0x0000000002067229 */ /* 0x00028c000000000a */
.L_x_100:
        /* <DEDUP_REMOVED lines=14> */
.L_x_92:
        /* <DEDUP_REMOVED lines=27> */
[----:B------:R-:W-:Y:S02]  /*0c00*/  UMOV UR4, URZ ;  /* 0x0000003f00047c82 */ /* 0x000fe40008000000 */
.L_x_109:
        /* <DEDUP_REMOVED lines=18> */
[----:B------:R-:W-:Y:S01]  /*0d30*/  @P1 IADD3 R10, P2, R13, UR10, RZ ;  /* 0x0000000a0d0a1c10 */ /* 0x000fe2000ff5e0ff */
[----:B---3--:R-:W-:-:S05]  /*0d40*/  @P0 HADD2.F32 R0, -RZ, R0.H0_H0 ;  /* 0x20000000ff000230 */ /* 0x008fca0000004100 */
[----:B--2---:R-:W-:Y:S01]  /*0d50*/  @P0 FMUL.FTZ R35, R0, R7 ;  /* 0x0000000700230220 */ /* 0x004fe20000410000 */
[----:B------:R-:W-:-:S04]  /*0d60*/  SHF.L.U64.HI R0, R12, 0x1, R15 ;  /* 0x000000010c007819 */ /* 0x000fc8000001020f */
[----:B------:R-:W-:Y:S02]  /*0d70*/  @P0 F2FP.PACK_AB R6, RZ, R35 ;  /* 0x00000023ff06023e */ /* 0x000fe400000000ff */
        /* <DEDUP_REMOVED lines=8> */
[----:B------:R-:W-:Y:S02]  /*0e00*/  IADD3 R19, P5, R18, UR8, RZ ;  /* 0x0000000812137c10 */ /* 0x000fe4000ffbe0ff */
[C---:B------:R-:W-:Y:S01]  /*0e10*/  SHF.L.U64.HI R9, R8.reuse, 0x2, R9 ;  /* 0x0000000208097819 */ /* 0x040fe20000010209 */
[----:B------:R-:W-:Y:S01]  /*0e20*/  IMAD.SHL.U32 R8, R8, 0x4, RZ ;  /* 0x0000000408087824 */ /* 0x000fe200078e00ff */
[----:B0-----:R-:W-:Y:S01]  /*0e30*/  IADD3 R4, P4, R16, UR12, RZ ;  /* 0x0000000c10047c10 */ /* 0x001fe2000ff9e0ff */
[C---:B------:R-:W-:Y:S01]  /*0e40*/  IMAD.SHL.U32 R32, R19.reuse, 0x2, RZ ;  /* 0x0000000213207824 */ /* 0x040fe200078e00ff */
[----:B------:R-:W-:Y:S02]  /*0e50*/  LEA.HI.X.SX32 R18, R18, UR18, 0x1, P5 ;  /* 0x0000001212127c11 */ /* 0x000fe4000a8f0eff */
[----:B------:R-:W-:Y:S01]  /*0e60*/  IADD3.X R5, R20, UR13, RZ, P4, !PT ;  /* 0x0000000d14057c10 */ /* 0x000fe2000a7fe4ff */
[----:B------:R-:W-:Y:S01]  /*0e70*/  IMAD.MOV.U32 R33, RZ, RZ, RZ ;  /* 0x000000ffff217224 */ /* 0x000fe200078e00ff */
[----:B------:R-:W-:Y:S01]  /*0e80*/  SHF.L.U64.HI R47, R19, 0x1, R18 ;  /* 0x00000001132f7819 */ /* 0x000fe20000010212 */
[----:B------:R-:W-:Y:S01]  /*0e90*/  CS2R R30, SRZ ;  /* 0x00000000001e7805 */ /* 0x000fe2000001ff00 */
[----:B------:R-:W-:Y:S01]  /*0ea0*/  @P2 IADD3 R16, P4, R32, UR10, RZ ;  /* 0x0000000a20102c10 */ /* 0x000fe2000ff9e0ff */
[----:B------:R-:W4:Y:S03]  /*0eb0*/  @P0 LDG.E.U16 R41, [R4.64] ;  /* 0x0000001004290981 */ /* 0x000f26000c1e1500 */
[----:B------:R-:W-:Y:S01]  /*0ec0*/  @P2 IADD3.X R17, R47, UR11, RZ, P4, !PT ;  /* 0x0000000b2f112c10 */ /* 0x000fe2000a7fe4ff */
[----:B--2---:R-:W-:-:S05]  /*0ed0*/  @P1 HADD2.F32 R6, -RZ, R6.H0_H0 ;  /* 0x20000006ff061230 */ /* 0x004fca0000004100 */
[----:B---3--:R-:W-:Y:S01]  /*0ee0*/  @P1 FMUL.FTZ R34, R6, R7 ;  /* 0x0000000706221220 */ /* 0x008fe20000410000 */
[C---:B------:R-:W-:Y:S02]  /*0ef0*/  IADD3 R6, P3, R8.reuse, UR14, RZ ;  /* 0x0000000e08067c10 */ /* 0x040fe4000ff7e0ff */
[----:B------:R-:W-:Y:S02]  /*0f00*/  IADD3 R8, P5, R8, UR6, RZ ;  /* 0x0000000608087c10 */ /* 0x000fe4000ffbe0ff */
[----:B------:R-:W-:Y:S02]  /*0f10*/  @P1 F2FP.PACK_AB R14, RZ, R34 ;  /* 0x00000022ff0e123e */ /* 0x000fe400000000ff */
        /* <DEDUP_REMOVED lines=10> */
[----:B------:R-:W-:-:S04]  /*0fc0*/  IADD3 R20, R23, c[0x0][0x0], R36 ;  /* 0x0000000017147a10 */ /* 0x000fc80007ffe024 */
[----:B------:R-:W-:-:S04]  /*0fd0*/  LEA R23, R25, R20, 0x1 ;  /* 0x0000001419177211 */ /* 0x000fc800078e08ff */
[----:B------:R-:W-:-:S04]  /*0fe0*/  ISETP.GE.AND P3, PT, R23, c[0x0][0x160], PT ;  /* 0x0000580017007a0c */ /* 0x000fc80003f66270 */
[C---:B------:R-:W-:Y:S02]  /*0ff0*/  ISETP.LT.AND P3, PT, R23.reuse, UR9, !P3 ;  /* 0x0000000917007c0c */ /* 0x040fe4000df61270 */
[----:B-1----:R-:W-:Y:S02]  /*1000*/  IADD3 R22, P4, R23, UR8, RZ ;  /* 0x0000000817167c10 */ /* 0x002fe4000ff9e0ff */
[----:B------:R-:W-:Y:S02]  /*1010*/  IADD3 R10, P5, R13, UR12, RZ ;  /* 0x0000000c0d0a7c10 */ /* 0x000fe4000ffbe0ff */
[----:B------:R-:W-:Y:S01]  /*1020*/  SHF.L.U64.HI R15, R12, 0x2, R15 ;  /* 0x000000020c0f7819 */ /* 0x000fe2000001020f */
[----:B------:R-:W-:Y:S01]  /*1030*/  IMAD.SHL.U32 R28, R22, 0x2, RZ ;  /* 0x00000002161c7824 */ /* 0x000fe200078e00ff */
[----:B------:R-:W-:Y:S02]  /*1040*/  LEA.HI.X.SX32 R23, R23, UR18, 0x1, P4 ;  /* 0x0000001217177c11 */ /* 0x000fe4000a0f0eff */
[----:B------:R-:W-:Y:S01]  /*1050*/  IADD3.X R11, R0, UR13, RZ, P5, !PT ;  /* 0x0000000d000b7c10 */ /* 0x000fe2000affe4ff */
[----:B------:R-:W-:Y:S01]  /*1060*/  IMAD.MOV.U32 R29, RZ, RZ, RZ ;  /* 0x000000ffff1d7224 */ /* 0x000fe200078e00ff */
[----:B------:R-:W-:Y:S01]  /*1070*/  SHF.L.U64.HI R46, R22, 0x1, R23 ;  /* 0x00000001162e7819 */ /* 0x000fe20000010217 */
[----:B------:R-:W-:Y:S01]  /*1080*/  IMAD.MOV.U32 R0, RZ, RZ, RZ ;  /* 0x000000ffff007224 */ /* 0x000fe200078e00ff */
[----:B------:R-:W-:Y:S01]  /*1090*/  @P3 IADD3 R24, P6, R28, UR10, RZ ;  /* 0x0000000a1c183c10 */ /* 0x000fe2000ffde0ff */
[----:B------:R-:W4:Y:S03]  /*10a0*/  @P1 LDG.E.U16 R43, [R10.64] ;  /* 0x000000100a2b1981 */ /* 0x000f26000c1e1500 */
[----:B------:R-:W-:Y:S01]  /*10b0*/  @P3 IADD3.X R25, R46, UR11, RZ, P6, !PT ;  /* 0x0000000b2e193c10 */ /* 0x000fe2000b7fe4ff */
[----:B--2---:R-:W-:-:S05]  /*10c0*/  @P2 HADD2.F32 R14, -RZ, R14.H0_H0 ;  /* 0x2000000eff0e2230 */ /* 0x004fca0000004100 */
[----:B---3--:R-:W-:Y:S02]  /*10d0*/  @P2 FMUL.FTZ R30, R14, R21 ;  /* 0x000000150e1e2220 */ /* 0x008fe40000410000 */
[----:B------:R-:W-:-:S03]  /*10e0*/  IMAD.SHL.U32 R14, R12, 0x4, RZ ;  /* 0x000000040c0e7824 */ /* 0x000fc600078e00ff */
[----:B------:R-:W-:Y:S02]  /*10f0*/  @P2 F2FP.PACK_AB R20, RZ, R30 ;  /* 0x0000001eff14223e */ /* 0x000fe400000000ff */
[C---:B------:R-:W-:Y:S02]  /*1100*/  IADD3 R12, P4, R14.reuse, UR14, RZ ;  /* 0x0000000e0e0c7c10 */ /* 0x040fe4000ff9e0ff */
[----:B------:R-:W-:Y:S02]  /*1110*/  IADD3 R14, P5, R14, UR6, RZ ;  /* 0x000000060e0e7c10 */ /* 0x000fe4000ffbe0ff */
        /* <DEDUP_REMOVED lines=8> */
[----:B------:R-:W-:Y:S01]  /*11a0*/  IMAD.MOV.U32 R42, RZ, RZ, RZ ;  /* 0x000000ffff2a7224 */ /* 0x000fe200078e00ff */
[----:B------:R-:W-:-:S02]  /*11b0*/  @P2 IADD3 R20, P4, R32, UR12, RZ ;  /* 0x0000000c20142c10 */ /* 0x000fc4000ff9e0ff */
[C---:B------:R-:W-:Y:S01]  /*11c0*/  SHF.L.U64.HI R23, R22.reuse, 0x2, R23 ;  /* 0x0000000216177819 */ /* 0x040fe20000010217 */
[----:B------:R-:W-:Y:S01]  /*11d0*/  IMAD.SHL.U32 R22, R22, 0x4, RZ ;  /* 0x0000000416167824 */ /* 0x000fe200078e00ff */
[----:B-1----:R-:W-:Y:S01]  /*11e0*/  CS2R R44, SRZ ;  /* 0x00000000002c7805 */ /* 0x002fe2000001ff00 */
[----:B------:R-:W-:Y:S01]  /*11f0*/  HFMA2.MMA R50, -RZ, RZ, 0, 0 ;  /* 0x00000000ff327435 */ /* 0x000fe200000001ff */
[----:B------:R-:W-:Y:S01]  /*1200*/  CS2R R48, SRZ ;  /* 0x0000000000307805 */ /* 0x000fe2000001ff00 */
[----:B--2---:R-:W-:-:S05]  /*1210*/  @P3 HADD2.F32 R26, -RZ, R21.H0_H0 ;  /* 0x20000015ff1a3230 */ /* 0x004fca0000004100 */
[----:B---3--:R-:W-:Y:S01]  /*1220*/  @P3 FMUL.FTZ R42, R26, R27 ;  /* 0x0000001b1a2a3220 */ /* 0x008fe20000410000 */
[C---:B------:R-:W-:Y:S01]  /*1230*/  SHF.L.U64.HI R26, R19.reuse, 0x2, R18 ;  /* 0x00000002131a7819 */ /* 0x040fe20000010212 */
[----:B------:R-:W-:Y:S01]  /*1240*/  IMAD.SHL.U32 R19, R19, 0x4, RZ ;  /* 0x0000000413137824 */ /* 0x000fe200078e00ff */
[----:B------:R-:W-:-:S04]  /*1250*/  @P2 IADD3.X R21, R47, UR13, RZ, P4, !PT ;  /* 0x0000000d2f152c10 */ /* 0x000fc8000a7fe4ff */
[C---:B------:R-:W-:Y:S01]  /*1260*/  IADD3 R16, P4, R19.reuse, UR14, RZ ;  /* 0x0000000e13107c10 */ /* 0x040fe2000ff9e0ff */
[----:B------:R1:W2:Y:S01]  /*1270*/  @P2 LDG.E.U16 R51, [R20.64] ;  /* 0x0000001014332981 */ /* 0x0002a2000c1e1500 */
[----:B------:R-:W-:Y:S02]  /*1280*/  IADD3 R18, P5, R19, UR6, RZ ;  /* 0x0000000613127c10 */ /* 0x000fe4000ffbe0ff */
[C---:B------:R-:W-:Y:S02]  /*1290*/  IADD3.X R17, R26.reuse, UR15, RZ, P4, !PT ;  /* 0x0000000f1a117c10 */ /* 0x040fe4000a7fe4ff */
[----:B------:R-:W-:Y:S02]  /*12a0*/  IADD3.X R19, R26, UR7, RZ, P5, !PT ;  /* 0x000000071a137c10 */ /* 0x000fe4000affe4ff */
[----:B------:R-:W-:Y:S01]  /*12b0*/  @P3 IADD3 R26, P5, R28, UR12, RZ ;  /* 0x0000000c1c1a3c10 */ /* 0x000fe2000ffbe0ff */
[----:B------:R0:W5:Y:S01]  /*12c0*/  @P2 LDG.E R45, [R16.64] ;  /* 0x00000010102d2981 */ /* 0x000162000c1e1900 */
[----:B-1----:R-:W-:-:S02]  /*12d0*/  @P3 F2FP.PACK_AB R21, RZ, R42 ;  /* 0x0000002aff15323e */ /* 0x002fc400000000ff */
[----:B------:R-:W-:Y:S01]  /*12e0*/  IADD3 R20, P4, R22, UR14, RZ ;  /* 0x0000000e16147c10 */ /* 0x000fe2000ff9e0ff */
[----:B------:R0:W5:Y:S01]  /*12f0*/  @P2 LDG.E R44, [R18.64] ;  /* 0x00000010122c2981 */ /* 0x000162000c1e1900 */
[----:B------:R-:W-:Y:S02]  /*1300*/  @P3 IADD3.X R27, R46, UR13, RZ, P5, !PT ;  /* 0x0000000d2e1b3c10 */ /* 0x000fe4000affe4ff */
[----:B------:R-:W-:Y:S01]  /*1310*/  IADD3 R22, P5, R22, UR6, RZ ;  /* 0x0000000616167c10 */ /* 0x000fe2000ffbe0ff */
[----:B------:R1:W-:Y:S04]  /*1320*/  @P3 STG.E.U16 [R24.64], R21 ;  /* 0x0000001518003986 */ /* 0x0003e8000c101510 */
[----:B------:R3:W2:Y:S01]  /*1330*/  @P3 LDG.E.U16 R26, [R26.64] ;  /* 0x000000101a1a3981 */ /* 0x0006a2000c1e1500 */
[----:B-1----:R-:W-:-:S02]  /*1340*/  IADD3.X R21, R23, UR15, RZ, P4, !PT ;  /* 0x0000000f17157c10 */ /* 0x002fc4000a7fe4ff */
[----:B------:R-:W-:-:S03]  /*1350*/  IADD3.X R23, R23, UR7, RZ, P5, !PT ;  /* 0x0000000717177c10 */ /* 0x000fc6000affe4ff */
[----:B------:R0:W5:Y:S04]  /*1360*/  @P3 LDG.E R49, [R20.64] ;  /* 0x0000001014313981 */ /* 0x000168000c1e1900 */
[----:B------:R0:W5:Y:S01]  /*1370*/  @P3 LDG.E R50, [R22.64] ;  /* 0x0000001016323981 */ /* 0x000162000c1e1900 */
[----:B------:R-:W-:Y:S01]  /*1380*/  ISETP.NE.AND P4, PT, RZ, c[0x0][0xd80], PT ;  /* 0x00036000ff007a0c */ /* 0x000fe20003f85270 */
[----:B----4-:R-:W-:Y:S01]  /*1390*/  @P0 HADD2.F32 R48, -RZ, R41.H0_H0 ;  /* 0x20000029ff300230 */ /* 0x010fe20000004100 */
[----:B------:R-:W-:Y:S01]  /*13a0*/  IMAD.MOV.U32 R41, RZ, RZ, RZ ;  /* 0x000000ffff297224 */ /* 0x000fe200078e00ff */
[----:B------:R-:W-:Y:S01]  /*13b0*/  @P1 HADD2.F32 R41, -RZ, R43.H0_H0 ;  /* 0x2000002bff291230 */ /* 0x000fe20000004100 */
[----:B------:R-:W-:Y:S02]  /*13c0*/  IMAD.MOV.U32 R43, RZ, RZ, RZ ;  /* 0x000000ffff2b7224 */ /* 0x000fe400078e00ff */
[----:B---3--:R-:W-:-:S02]  /*13d0*/  IMAD.MOV.U32 R27, RZ, RZ, RZ ;  /* 0x000000ffff1b7224 */ /* 0x008fc400078e00ff */
[----:B------:R-:W-:Y:S02]  /*13e0*/  IMAD.MOV.U32 R24, RZ, RZ, c[0x0][0xd78] ;  /* 0x00035e00ff187624 */ /* 0x000fe400078e00ff */
[----:B------:R-:W-:Y:S01]  /*13f0*/  IMAD.MOV.U32 R25, RZ, RZ, c[0x0][0xd7c] ;  /* 0x00035f00ff197624 */ /* 0x000fe200078e00ff */
[----:B--2---:R-:W-:Y:S02]  /*1400*/  @P2 HADD2.F32 R43, -RZ, R51.H0_H0 ;  /* 0x20000033ff2b2230 */ /* 0x004fe40000004100 */
[----:B------:R-:W-:Y:S01]  /*1410*/  @P3 HADD2.F32 R27, -RZ, R26.H0_H0 ;  /* 0x2000001aff1b3230 */ /* 0x000fe20000004100 */
[----:B------:R-:W-:Y:S05]  /*1420*/  @!P4 BRA `(.L_x_103) ;  /* 0x000003800000c947 */ /* 0x000fea0003800000 */
[----:B0-----:R0:W2:Y:S01]  /*1430*/  LDG.E R24, [R24.64] ;  /* 0x0000001018187981 */ /* 0x0010a2000c1e1900 */
[----:B------:R-:W-:Y:S02]  /*1440*/  FMUL.FTZ R26, R39, R35 ;  /* 0x00000023271a7220 */ /* 0x000fe40000410000 */
[----:B------:R-:W-:Y:S02]  /*1450*/  FMUL.FTZ R51, R37, R34 ;  /* 0x0000002225337220 */ /* 0x000fe40000410000 */
[----:B-----5:R-:W-:-:S02]  /*1460*/  FFMA.FTZ R33, R33, c[0x0][0xd5c], R26 ;  /* 0x0003570021217a23 */ /* 0x020fc4000001001a */
[-C--:B------:R-:W-:Y:S02]  /*1470*/  FMUL.FTZ R26, R37, R35.reuse ;  /* 0x00000023251a7220 */ /* 0x080fe40000410000 */
[----:B------:R-:W-:Y:S02]  /*1480*/  FMUL.FTZ R51, R51, R34 ;  /* 0x0000002233337220 */ /* 0x000fe40000410000 */
[----:B------:R-:W-:Y:S02]  /*1490*/  FMUL.FTZ R26, R26, R35 ;  /* 0x000000231a1a7220 */ /* 0x000fe40000410000 */
[----:B------:R-:W1:Y:S01]  /*14a0*/  MUFU.RCP R35, R38 ;  /* 0x0000002600237308 */ /* 0x000e620000001000 */
[C---:B0-----:R-:W-:Y:S02]  /*14b0*/  FMUL.FTZ R25, R37.reuse, R30 ;  /* 0x0000001e25197220 */ /* 0x041fe40000410000 */
[----:B------:R-:W-:Y:S02]  /*14c0*/  FFMA.FTZ R0, R0, c[0x0][0xd60], R51 ;  /* 0x0003580000007a23 */ /* 0x000fe40000010033 */
[----:B------:R-:W-:-:S02]  /*14d0*/  FMUL.FTZ R51, R37, R42 ;  /* 0x0000002a25337220 */ /* 0x000fc40000410000 */
[----:B------:R-:W-:Y:S02]  /*14e0*/  FFMA.FTZ R31, R31, c[0x0][0xd60], R26 ;  /* 0x000358001f1f7a23 */ /* 0x000fe4000001001a */
[----:B------:R-:W-:Y:S02]  /*14f0*/  FMUL.FTZ R25, R25, R30 ;  /* 0x0000001e19197220 */ /* 0x000fe40000410000 */
[----:B------:R-:W-:Y:S02]  /*1500*/  FMUL.FTZ R26, R39, R34 ;  /* 0x00000022271a7220 */ /* 0x000fe40000410000 */
[----:B------:R-:W-:Y:S02]  /*1510*/  FMUL.FTZ R51, R51, R42 ;  /* 0x0000002a33337220 */ /* 0x000fe40000410000 */
[----:B------:R-:W-:Y:S02]  /*1520*/  FFMA.FTZ R44, R44, c[0x0][0xd60], R25 ;  /* 0x000358002c2c7a23 */ /* 0x000fe40000010019 */
[----:B-1----:R-:W-:-:S02]  /*1530*/  FMUL.FTZ R52, R0, R35 ;  /* 0x0000002300347220 */ /* 0x002fc40000410000 */
[----:B------:R-:W-:Y:S02]  /*1540*/  FFMA.FTZ R50, R50, c[0x0][0xd60], R51 ;  /* 0x0003580032327a23 */ /* 0x000fe40000010033 */
        /* <DEDUP_REMOVED lines=38> */
.L_x_103:
        /* <DEDUP_REMOVED lines=55> */
.L_x_104:
[----:B------:R-:W-:Y:S01]  /*1b20*/  FADD.FTZ R25, -R25, R48 ;  /* 0x0000003019197221 */ /* 0x000fe20000010100 */
[----:B------:R-:W-:Y:S01]  /*1b30*/  @P0 F2FP.PACK_AB R33, RZ, R33 ;  /* 0x00000021ff21023e */ /* 0x000fe200000000ff */
[----:B------:R-:W-:Y:S01]  /*1b40*/  FADD.FTZ R26, -R26, R41 ;  /* 0x000000291a1a7221 */ /* 0x000fe20000010100 */
[----:B------:R-:W-:Y:S01]  /*1b50*/  @P0 F2FP.PACK_AB R31, RZ, R31 ;  /* 0x0000001fff1f023e */ /* 0x000fe200000000ff */
[----:B------:R-:W-:Y:S01]  /*1b60*/  BSSY B0, `(.L_x_105) ;  /* 0x000001c000007945 */ /* 0x000fe20003800000 */
[----:B------:R-:W-:Y:S01]  /*1b70*/  @P0 F2FP.PACK_AB R25, RZ, R25 ;  /* 0x00000019ff19023e */ /* 0x000fe200000000ff */
[----:B------:R-:W-:Y:S01]  /*1b80*/  @P0 HADD2.F32 R33, -RZ, R33.H0_H0 ;  /* 0x20000021ff210230 */ /* 0x000fe20000004100 */
[----:B------:R-:W-:Y:S01]  /*1b90*/  @P1 F2FP.PACK_AB R29, RZ, R29 ;  /* 0x0000001dff1d123e */ /* 0x000fe200000000ff */
[----:B------:R-:W-:Y:S01]  /*1ba0*/  @P0 HADD2.F32 R31, -RZ, R31.H0_H0 ;  /* 0x2000001fff1f0230 */ /* 0x000fe20000004100 */
[----:B------:R-:W-:Y:S01]  /*1bb0*/  PRMT R34, R25, 0x7610, R34 ;  /* 0x0000761019227816 */ /* 0x000fe20000000022 */
[----:B------:R-:W-:Y:S01]  /*1bc0*/  FADD.FTZ R30, -R30, R43 ;  /* 0x0000002b1e1e7221 */ /* 0x000fe20000010100 */
[----:B------:R-:W-:Y:S01]  /*1bd0*/  @P1 F2FP.PACK_AB R0, RZ, R0 ;  /* 0x00000000ff00123e */ /* 0x000fe200000000ff */
[----:B------:R-:W-:-:S02]  /*1be0*/  @P1 HADD2.F32 R29, -RZ, R29.H0_H0 ;  /* 0x2000001dff1d1230 */ /* 0x000fc40000004100 */
[----:B------:R0:W-:Y:S02]  /*1bf0*/  @P0 STG.E.U16 [R4.64], R34 ;  /* 0x0000002204000986 */ /* 0x0001e4000c101510 */
[----:B------:R-:W-:Y:S02]  /*1c00*/  @P1 HADD2.F32 R25, -RZ, R0.H0_H0 ;  /* 0x20000000ff191230 */ /* 0x000fe40000004100 */
[----:B------:R1:W-:Y:S04]  /*1c10*/  @P0 STG.E [R6.64], R33 ;  /* 0x0000002106000986 */ /* 0x0003e8000c101910 */
[----:B------:R1:W-:Y:S01]  /*1c20*/  @P0 STG.E [R8.64], R31 ;  /* 0x0000001f08000986 */ /* 0x0003e2000c101910 */
[----:B0-----:R-:W-:-:S05]  /*1c30*/  @P1 F2FP.PACK_AB R5, RZ, R26 ;  /* 0x0000001aff05123e */ /* 0x001fca00000000ff */
[----:B------:R1:W-:Y:S04]  /*1c40*/  @P1 STG.E.U16 [R10.64], R5 ;  /* 0x000000050a001986 */ /* 0x0003e8000c101510 */
[----:B------:R1:W-:Y:S04]  /*1c50*/  @P1 STG.E [R12.64], R29 ;  /* 0x0000001d0c001986 */ /* 0x0003e8000c101910 */
[----:B------:R1:W-:Y:S01]  /*1c60*/  @P1 STG.E [R14.64], R25 ;  /* 0x000000190e001986 */ /* 0x0003e2000c101910 */
[----:B------:R-:W-:Y:S05]  /*1c70*/  @!P2 BRA `(.L_x_106) ;  /* 0x000000a00000a947 */ /* 0x000fea0003800000 */
[----:B------:R-:W-:Y:S02]  /*1c80*/  IADD3 R32, P0, R32, UR12, RZ ;  /* 0x0000000c20207c10 */ /* 0x000fe4000ff1e0ff */
[----:B------:R-:W-:-:S02]  /*1c90*/  F2FP.PACK_AB R45, R45, R30 ;  /* 0x0000001e2d2d723e */ /* 0x000fc400000000ff */
[----:B------:R-:W-:Y:S02]  /*1ca0*/  F2FP.PACK_AB R44, RZ, R44 ;  /* 0x0000002cff2c723e */ /* 0x000fe400000000ff */
[----:B-1----:R-:W-:Y:S02]  /*1cb0*/  IADD3.X R33, R47, UR13, RZ, P0, !PT ;  /* 0x0000000d2f217c10 */ /* 0x002fe400087fe4ff */
[----:B------:R-:W-:Y:S01]  /*1cc0*/  PRMT R0, R45, 0x7610, R0 ;  /* 0x000076102d007816 */ /* 0x000fe20000000000 */
[----:B------:R-:W-:Y:S02]  /*1cd0*/  HADD2.F32 R45, -RZ, R45.H1_H1 ;  /* 0x3000002dff2d7230 */ /* 0x000fe40000004100 */
[----:B------:R-:W-:Y:S02]  /*1ce0*/  HADD2.F32 R5, -RZ, R44.H0_H0 ;  /* 0x2000002cff057230 */ /* 0x000fe40000004100 */
[----:B------:R0:W-:Y:S04]  /*1cf0*/  STG.E.U16 [R32.64], R0 ;  /* 0x0000000020007986 */ /* 0x0001e8000c101510 */
[----:B------:R0:W-:Y:S04]  /*1d00*/  STG.E [R16.64], R45 ;  /* 0x0000002d10007986 */ /* 0x0001e8000c101910 */
[----:B------:R0:W-:Y:S02]  /*1d10*/  STG.E [R18.64], R5 ;  /* 0x0000000512007986 */ /* 0x0001e4000c101910 */
.L_x_106:
[----:B------:R-:W-:Y:S05]  /*1d20*/  BSYNC B0 ;  /* 0x0000000000007941 */ /* 0x000fea0003800000 */
.L_x_105:
[----:B------:R-:W-:Y:S01]  /*1d30*/  BSSY B0, `(.L_x_107) ;  /* 0x000000d000007945 */ /* 0x000fe20003800000 */
[----:B------:R-:W-:Y:S01]  /*1d40*/  FADD.FTZ R24, -R24, R27 ;  /* 0x0000001b18187221 */ /* 0x000fe20000010100 */
[----:B------:R-:W-:Y:S05]  /*1d50*/  @!P3 BRA `(.L_x_108) ;  /* 0x000000a00000b947 */ /* 0x000fea0003800000 */
[----:B------:R-:W-:Y:S02]  /*1d60*/  IADD3 R28, P0, R28, UR12, RZ ;  /* 0x0000000c1c1c7c10 */ /* 0x000fe4000ff1e0ff */
[----:B------:R-:W-:-:S02]  /*1d70*/  F2FP.PACK_AB R49, R49, R24 ;  /* 0x000000183131723e */ /* 0x000fc400000000ff */
[----:B------:R-:W-:Y:S02]  /*1d80*/  F2FP.PACK_AB R50, RZ, R50 ;  /* 0x00000032ff32723e */ /* 0x000fe400000000ff */
[----:B-1----:R-:W-:Y:S02]  /*1d90*/  IADD3.X R29, R46, UR13, RZ, P0, !PT ;  /* 0x0000000d2e1d7c10 */ /* 0x002fe400087fe4ff */
[----:B------:R-:W-:Y:S01]  /*1da0*/  PRMT R14, R49, 0x7610, R14 ;  /* 0x00007610310e7816 */ /* 0x000fe2000000000e */
[----:B------:R-:W-:Y:S02]  /*1db0*/  HADD2.F32 R49, -RZ, R49.H1_H1 ;  /* 0x30000031ff317230 */ /* 0x000fe40000004100 */
[----:B0-----:R-:W-:Y:S02]  /*1dc0*/  HADD2.F32 R5, -RZ, R50.H0_H0 ;  /* 0x20000032ff057230 */ /* 0x001fe40000004100 */
[----:B------:R0:W-:Y:S04]  /*1dd0*/  STG.E.U16 [R28.64], R14 ;  /* 0x0000000e1c007986 */ /* 0x0001e8000c101510 */
[----:B------:R0:W-:Y:S04]  /*1de0*/  STG.E [R20.64], R49 ;  /* 0x0000003114007986 */ /* 0x0001e8000c101910 */
[----:B------:R0:W-:Y:S02]  /*1df0*/  STG.E [R22.64], R5 ;  /* 0x0000000516007986 */ /* 0x0001e4000c101910 */
.L_x_108:
[----:B------:R-:W-:Y:S05]  /*1e00*/  BSYNC B0 ;  /* 0x0000000000007941 */ /* 0x000fea0003800000 */
.L_x_107:
        /* <DEDUP_REMOVED lines=9> */
        .type           $_Z25multi_tensor_apply_kernelI18TensorListMetadataILi4EE21AdamCapturableFunctorIN3c104HalfEfEJffPiifPf10adamMode_tfS7_EEvlPViT_T0_DpT1_$__internal_accurate_pow,@function
        .size           $_Z25multi_tensor_apply_kernelI18TensorListMetadataILi4EE21AdamCapturableFunctorIN3c104HalfEfEJffPiifPf10adamMode_tfS7_EEvlPViT_T0_DpT1_$__internal_accurate_pow,(.L_x_193 - $_Z25multi_tensor_apply_kernelI18TensorListMetadataILi4EE21AdamCapturableFunctorIN3c104HalfEfEJffPiifPf10adamMode_tfS7_EEvlPViT_T0_DpT1_$__internal_accurate_pow)
$_Z25multi_tensor_apply_kernelI18TensorListMetadataILi4EE21AdamCapturableFunctorIN3c104HalfEfEJffPiifPf10adamMode_tfS7_EEvlPViT_T0_DpT1_$__internal_accurate_pow:
        /* <DEDUP_REMOVED lines=62> */
[C---:B0-----:R-:W-:Y:S02]  /*2280*/  IADD3 R14, R9.reuse, -0x3ff, RZ ;  /* 0xfffffc01090e7810 */ /* 0x041fe40007ffe0ff */
[----:B------:R-:W-:Y:S01]  /*2290*/  @P2 IADD3 R14, R9, -0x3fe, RZ ;  /* 0xfffffc02090e2810 */ /* 0x000fe20007ffe0ff */
[----:B------:R-:W-:Y:S01]  /*22a0*/  IMAD.MOV.U32 R9, RZ, RZ, R7 ;  /* 0x000000ffff097224 */ /* 0x000fe200078e0007 */
[----:B-1----:R-:W0:Y:S01]  /*22b0*/  DADD R10, R26, R10 ;  /* 0x000000001a0a7229 */ /* 0x002e22000000000a */
[----:B------:R-:W-:Y:S02]  /*22c0*/  MOV R15, 0x43300000 ;  /* 0x43300000000f7802 */ /* 0x000fe40000000f00 */
[----:B------:R-:W-:Y:S01]  /*22d0*/  LOP3.LUT R14, R14, 0x80000000, RZ, 0x3c, !PT ;  /* 0x800000000e0e7812 */ /* 0x000fe200078e3cff */
[----:B------:R-:W-:-:S02]  /*22e0*/  IMAD.SHL.U32 R7, R9, 0x2, RZ ;  /* 0x0000000209077824 */ /* 0x000fc400078e00ff */
[----:B0-----:R-:W0:-:S03]  /*22f0*/  DADD R10, R12, R10 ;  /* 0x000000000c0a7229 */ /* 0x001e06000000000a */
[----:B------:R-:W-:Y:S01]  /*2300*/  ISETP.GT.U32.AND P1, PT, R7, -0x2000001, PT ;  /* 0xfdffffff0700780c */ /* 0x000fe20003f24070 */
        /* <DEDUP_REMOVED lines=56> */
.L_x_110:
[----:B-1----:R-:W-:Y:S01]  /*2690*/  DSETP.NEU.AND P1, PT, |R16|, +INF , PT ;  /* 0x7ff000001000742a */ /* 0x002fe20003f2d200 */
[----:B------:R-:W-:-:S03]  /*26a0*/  IMAD.MOV.U32 R7, RZ, RZ, 0x0 ;  /* 0x00000000ff077424 */ /* 0x000fc600078e00ff */
[----:B------:R-:W1:-:S06]  /*26b0*/  DADD R8, R8, -R12 ;  /* 0x0000000008087229 */ /* 0x000e4c000000080c */
[----:B-1----:R-:W1:-:S06]  /*26c0*/  DADD R8, R10, R8 ;  /* 0x000000000a087229 */ /* 0x002e4c0000000008 */
[----:B-1----:R1:W2:Y:S01]  /*26d0*/  @P1 DFMA R16, R8, R16, R16 ;  /* 0x000000100810122b */ /* 0x0022a20000000010 */
[----:B------:R-:W-:Y:S10]  /*26e0*/  RET.REL.NODEC R6 `(_Z25multi_tensor_apply_kernelI18TensorListMetadataILi4EE21AdamCapturableFunctorIN3c104HalfEfEJffPiifPf10adamMode_tfS7_EEvlPViT_T0_DpT1_) ;  /* 0xffffd91006007950 */ /* 0x000ff40003c3ffff */
.L_x_111:
        /* <DEDUP_REMOVED lines=9> */
.L_x_193:


//--------------------- .text._Z25multi_tensor_apply_kernelI18TensorListMetadataILi4EE21AdamCapturableFunctorIffEJffPiifPf10adamMode_tfS5_EEvlPViT_T0_DpT1_ --------------------------
	.section	.text._Z25multi_tensor_apply_kernelI18TensorListMetadataILi4EE21AdamCapturableFunctorIffEJffPiifPf10adamMode_tfS5_EEvlPViT_T0_DpT1_,"ax",@progbits
	.sectioninfo	@"SHI_REGISTERS=56"
	.align	128
        .global         _Z25multi_tensor_apply_kernelI18TensorListMetadataILi4EE21AdamCapturableFunctorIffEJffPiifPf10adamMode_tfS5_EEvlPViT_T0_DpT1_
        .type           _Z25multi_tensor_apply_kernelI18TensorListMetadataILi4EE21AdamCapturableFunctorIffEJffPiifPf10adamMode_tfS5_EEvlPViT_T0_DpT1_,@function
        .size           _Z25multi_tensor_apply_kernelI18TensorListMetadataILi4EE21AdamCapturableFunctorIffEJffPiifPf10adamMode_tfS5_EEvlPViT_T0_DpT1_,(.L_x_194 - _Z25multi_tensor_apply_kernelI18TensorListMetadataILi4EE21AdamCapturableFunctorIffEJffPiifPf10adamMode_tfS5_EEvlPViT_T0_DpT1_)
        .other          _Z25multi_tensor_apply_kernelI18TensorListMetadataILi4EE21AdamCapturableFunctorIffEJffPiifPf10adamMode_tfS5_EEvlPViT_T0_DpT1_,@"STO_CUDA_ENTRY STV_DEFAULT"
_Z25multi_tensor_apply_kernelI18TensorListMetadataILi4EE21AdamCapturableFunctorIffEJffPiifPf10adamMode_tfS5_EEvlPViT_T0_DpT1_:
.text._Z25multi_tensor_apply_kernelI18TensorListMetadataILi4EE21AdamCapturableFunctorIffEJffPiifPf10adamMode_tfS5_EEvlPViT_T0_DpT1_:
        /* <DEDUP_REMOVED lines=32> */
[----:B------:R-:W-:Y:S05]  /*0200*/  CALL.REL.NOINC `($_Z25multi_tensor_apply_kernelI18TensorListMetadataILi4EE21AdamCapturableFunctorIffEJffPiifPf10adamMode_tfS5_EEvlPViT_T0_DpT1_$__internal_accurate_pow) ;  /* 0x000019a000007944 */ /* 0x000fea0003c00000 */
        /* <DEDUP_REMOVED lines=22> */
.L_x_113:
[----:B------:R-:W-:Y:S01]  /*0370*/  ISETP.GE.AND P2, PT, R3, RZ, PT ;  /* 0x000000ff0300720c */ /* 0x000fe20003f46270 */
[----:B------:R-:W2:Y:S01]  /*0380*/  DSETP.NEU.AND P1, PT, |R2|, 0.5, !P0 ;  /* 0x3fe000000200742a */ /* 0x000ea2000472d200 */
[----:B------:R-:W-:-:S05]  /*0390*/  IMAD.MOV.U32 R4, RZ, RZ, RZ ;  /* 0x000000ffff047224 */ /* 0x000fca00078e00ff */
[----:B-12---:R-:W-:-:S06]  /*03a0*/  SEL R5, R9, RZ, P1 ;  /* 0x000000ff09057207 */ /* 0x006fcc0000800000 */
[----:B------:R-:W-:Y:S02]  /*03b0*/  @!P2 LOP3.LUT R5, R5, 0x7ff00000, RZ, 0xfc, !PT ;  /* 0x7ff000000505a812 */ /* 0x000fe400078efcff */
.L_x_114:
        /* <DEDUP_REMOVED lines=17> */
.L_x_117:
        /* <DEDUP_REMOVED lines=10> */
.L_x_116:
[----:B------:R1:W2:-:S04]  /*0570*/  DADD R4, R2, R8 ;  /* 0x0000000002047229 */ /* 0x0002880000000008 */
.L_x_115:
        /* <DEDUP_REMOVED lines=8> */
[----:B0-2---:R-:W-:Y:S05]  /*0600*/  CALL.REL.NOINC `($_Z25multi_tensor_apply_kernelI18TensorListMetadataILi4EE21AdamCapturableFunctorIffEJffPiifPf10adamMode_tfS5_EEvlPViT_T0_DpT1_$__internal_accurate_pow) ;  /* 0x000015a000007944 */ /* 0x005fea0003c00000 */
        /* <DEDUP_REMOVED lines=19> */
.L_x_118:
[----:B------:R-:W-:Y:S01]  /*0740*/  ISETP.GE.AND P1, PT, R3, RZ, PT ;  /* 0x000000ff0300720c */ /* 0x000fe20003f26270 */
[----:B------:R-:W3:Y:S01]  /*0750*/  DSETP.NEU.AND P0, PT, |R2|, 0.5, !P0 ;  /* 0x3fe000000200742a */ /* 0x000ee2000470d200 */
[----:B------:R-:W-:-:S05]  /*0760*/  IMAD.MOV.U32 R6, RZ, RZ, RZ ;  /* 0x000000ffff067224 */ /* 0x000fca00078e00ff */
[----:B--23--:R-:W-:Y:S02]  /*0770*/  SEL R7, R11, RZ, P0 ;  /* 0x000000ff0b077207 */ /* 0x00cfe40000000000 */
[----:B------:R-:W-:-:S04]  /*0780*/  SEL R20, RZ, 0x1, !P0 ;  /* 0x00000001ff147807 */ /* 0x000fc80004000000 */
[----:B------:R-:W-:Y:S02]  /*0790*/  @!P1 LOP3.LUT R7, R7, 0x7ff00000, RZ, 0xfc, !PT ;  /* 0x7ff0000007079812 */ /* 0x000fe400078efcff */
.L_x_119:
        /* <DEDUP_REMOVED lines=17> */
.L_x_122:
        /* <DEDUP_REMOVED lines=11> */
.L_x_121:
[----:B------:R1:W2:-:S06]  /*0960*/  DADD R6, R2, R10 ;  /* 0x0000000002067229 */ /* 0x00028c000000000a */
.L_x_120:
        /* <DEDUP_REMOVED lines=14> */
.L_x_112:
        /* <DEDUP_REMOVED lines=28> */
.L_x_127:
[----:B0-2---:R-:W-:-:S04]  /*0c10*/  IADD3 R8, R49, UR4, RZ ;  /* 0x0000000431087c10 */ /* 0x005fc8000fffe0ff */
        /* <DEDUP_REMOVED lines=13> */
[----:B------:R-:W-:Y:S01]  /*0cf0*/  IADD3 R0, P2, R8, UR8, RZ ;  /* 0x0000000808007c10 */ /* 0x000fe2000ff5e0ff */
[----:B------:R-:W-:-:S03]  /*0d00*/  HFMA2.MMA R42, -RZ, RZ, 0, 0 ;  /* 0x00000000ff2a7435 */ /* 0x000fc600000001ff */
[----:B------:R-:W-:Y:S01]  /*0d10*/  LEA.HI.X.SX32 R9, R8, UR18, 0x1, P2 ;  /* 0x0000001208097c11 */ /* 0x000fe200090f0eff */
[----:B0-----:R-:W-:-:S03]  /*0d20*/  IMAD.SHL.U32 R15, R0, 0x4, RZ ;  /* 0x00000004000f7824 */ /* 0x001fc600078e00ff */
        /* <DEDUP_REMOVED lines=12> */
[----:B------:R-:W-:-:S03]  /*0df0*/  IMAD.MOV.U32 R40, RZ, RZ, RZ ;  /* 0x000000ffff287224 */ /* 0x000fc600078e00ff */
[C---:B------:R-:W-:Y:S01]  /*0e00*/  SHF.L.U64.HI R37, R36.reuse, 0x2, R37 ;  /* 0x0000000224257819 */ /* 0x040fe20000010225 */
[----:B------:R-:W-:Y:S01]  /*0e10*/  IMAD.SHL.U32 R36, R36, 0x4, RZ ;  /* 0x0000000424247824 */ /* 0x000fe200078e00ff */
[C---:B0-----:R-:W-:Y:S02]  /*0e20*/  IADD3 R4, P3, R13.reuse, UR12, RZ ;  /* 0x0000000c0d047c10 */ /* 0x041fe4000ff7e0ff */
[----:B------:R-:W-:Y:S01]  /*0e30*/  IADD3 R8, P5, R13, UR6, RZ ;  /* 0x000000060d087c10 */ /* 0x000fe2000ffbe0ff */
[----:B------:R-:W-:Y:S01]  /*0e40*/  CS2R R38, SRZ ;  /* 0x0000000000267805 */ /* 0x000fe2000001ff00 */
[----:B------:R-:W-:Y:S01]  /*0e50*/  CS2R R34, SRZ ;  /* 0x0000000000227805 */ /* 0x000fe2000001ff00 */
[----:B------:R-:W-:Y:S02]  /*0e60*/  @P2 IADD3 R22, P6, R36, UR10, RZ ;  /* 0x0000000a24162c10 */ /* 0x000fe4000ffde0ff */
[C---:B------:R-:W-:Y:S02]  /*0e70*/  IADD3.X R5, R12.reuse, UR13, RZ, P3, !PT ;  /* 0x0000000d0c057c10 */ /* 0x040fe40009ffe4ff */
[----:B------:R-:W-:-:S02]  /*0e80*/  IADD3.X R9, R12, UR7, RZ, P5, !PT ;  /* 0x000000070c097c10 */ /* 0x000fc4000affe4ff */
[----:B------:R-:W-:Y:S01]  /*0e90*/  @P2 IADD3.X R23, R37, UR11, RZ, P6, !PT ;  /* 0x0000000b25172c10 */ /* 0x000fe2000b7fe4ff */
[----:B------:R0:W5:Y:S04]  /*0ea0*/  @P0 LDG.E R39, [R4.64] ;  /* 0x0000001004270981 */ /* 0x000168000c1e1900 */
[----:B------:R0:W5:Y:S01]  /*0eb0*/  @P0 LDG.E R34, [R8.64] ;  /* 0x0000001008220981 */ /* 0x000162000c1e1900 */
[----:B--2---:R-:W-:Y:S01]  /*0ec0*/  @P1 FMUL.FTZ R40, R6, R7 ;  /* 0x0000000706281220 */ /* 0x004fe20000410000 */
[----:B------:R-:W-:-:S04]  /*0ed0*/  IADD3 R6, P4, R13, UR14, RZ ;  /* 0x0000000e0d067c10 */ /* 0x000fc8000ff9e0ff */
[----:B------:R-:W-:-:S05]  /*0ee0*/  IADD3.X R7, R12, UR15, RZ, P4, !PT ;  /* 0x0000000f0c077c10 */ /* 0x000fca000a7fe4ff */
[----:B------:R0:W5:Y:S04]  /*0ef0*/  @P0 LDG.E R38, [R6.64] ;  /* 0x0000001006260981 */ /* 0x000168000c1e1900 */
[----:B------:R1:W-:Y:S04]  /*0f00*/  @P1 STG.E [R10.64], R40 ;  /* 0x000000280a001986 */ /* 0x0003e8000c101910 */
[----:B------:R-:W2:Y:S04]  /*0f10*/  @P2 LDG.E R12, [R2.64] ;  /* 0x00000010020c2981 */ /* 0x000ea8000c1e1900 */
[----:B------:R-:W2:Y:S01]  /*0f20*/  @P2 LDG.E R13, [R22.64] ;  /* 0x00000010160d2981 */ /* 0x000ea2000c1e1900 */
[----:B------:R-:W-:-:S04]  /*0f30*/  IADD3 R14, R14, c[0x0][0x0], RZ ;  /* 0x000000000e0e7a10 */ /* 0x000fc80007ffe0ff */
[C---:B------:R-:W-:Y:S02]  /*0f40*/  ISETP.GE.AND P3, PT, R14.reuse, c[0x0][0x160], PT ;  /* 0x000058000e007a0c */ /* 0x040fe40003f66270 */
[C---:B------:R-:W-:Y:S02]  /*0f50*/  IADD3 R31, P4, R14.reuse, UR8, RZ ;  /* 0x000000080e1f7c10 */ /* 0x040fe4000ff9e0ff */
[C---:B------:R-:W-:Y:S02]  /*0f60*/  ISETP.LT.AND P3, PT, R14.reuse, UR9, !P3 ;  /* 0x000000090e007c0c */ /* 0x040fe4000df61270 */
[----:B------:R-:W-:Y:S02]  /*0f70*/  LEA.HI.X.SX32 R32, R14, UR18, 0x1, P4 ;  /* 0x000000120e207c11 */ /* 0x000fe4000a0f0eff */
[----:B-1----:R-:W-:Y:S02]  /*0f80*/  IADD3 R10, P6, R15, UR12, RZ ;  /* 0x0000000c0f0a7c10 */ /* 0x002fe4000ffde0ff */
[C---:B------:R-:W-:Y:S01]  /*0f90*/  SHF.L.U64.HI R32, R31.reuse, 0x2, R32 ;  /* 0x000000021f207819 */ /* 0x040fe20000010220 */
[----:B------:R-:W-:Y:S01]  /*0fa0*/  IMAD.SHL.U32 R31, R31, 0x4, RZ ;  /* 0x000000041f1f7824 */ /* 0x000fe200078e00ff */
[----:B------:R-:W-:-:S02]  /*0fb0*/  IADD3 R14, P4, R15, UR6, RZ ;  /* 0x000000060f0e7c10 */ /* 0x000fc4000ff9e0ff */
[----:B------:R-:W-:Y:S01]  /*0fc0*/  IADD3.X R11, R0, UR13, RZ, P6, !PT ;  /* 0x0000000d000b7c10 */ /* 0x000fe2000b7fe4ff */
[----:B------:R-:W-:Y:S01]  /*0fd0*/  IMAD.MOV.U32 R33, RZ, RZ, RZ ;  /* 0x000000ffff217224 */ /* 0x000fe200078e00ff */
[----:B------:R-:W-:Y:S02]  /*0fe0*/  MOV R30, RZ ;  /* 0x000000ff001e7202 */ /* 0x000fe40000000f00 */
[----:B------:R-:W-:-:S03]  /*0ff0*/  @P3 IADD3 R20, P6, R31, UR10, RZ ;  /* 0x0000000a1f143c10 */ /* 0x000fc6000ffde0ff */
[----:B------:R0:W5:Y:S01]  /*1000*/  @P1 LDG.E R33, [R10.64] ;  /* 0x000000100a211981 */ /* 0x000162000c1e1900 */
[----:B------:R-:W-:Y:S01]  /*1010*/  @P3 IADD3.X R21, R32, UR11, RZ, P6, !PT ;  /* 0x0000000b20153c10 */ /* 0x000fe2000b7fe4ff */
[----:B--2---:R-:W-:Y:S01]  /*1020*/  @P2 FMUL.FTZ R35, R12, R13 ;  /* 0x0000000d0c232220 */ /* 0x004fe20000410000 */
[----:B------:R-:W-:Y:S02]  /*1030*/  IADD3 R12, P5, R15, UR14, RZ ;  /* 0x0000000e0f0c7c10 */ /* 0x000fe4000ffbe0ff */
[C---:B------:R-:W-:Y:S02]  /*1040*/  IADD3.X R15, R0.reuse, UR7, RZ, P4, !PT ;  /* 0x00000007000f7c10 */ /* 0x040fe4000a7fe4ff */
[----:B------:R-:W-:Y:S01]  /*1050*/  IADD3.X R13, R0, UR15, RZ, P5, !PT ;  /* 0x0000000f000d7c10 */ /* 0x000fe2000affe4ff */
[----:B------:R-:W-:-:S04]  /*1060*/  IMAD.MOV.U32 R0, RZ, RZ, RZ ;  /* 0x000000ffff007224 */ /* 0x000fc800078e00ff */
[----:B------:R0:W5:Y:S04]  /*1070*/  @P1 LDG.E R30, [R12.64] ;  /* 0x000000100c1e1981 */ /* 0x000168000c1e1900 */
[----:B------:R0:W5:Y:S04]  /*1080*/  @P1 LDG.E R0, [R14.64] ;  /* 0x000000100e001981 */ /* 0x000168000c1e1900 */
[----:B------:R1:W-:Y:S04]  /*1090*/  @P2 STG.E [R22.64], R35 ;  /* 0x0000002316002986 */ /* 0x0003e8000c101910 */
[----:B------:R-:W2:Y:S04]  /*10a0*/  @P3 LDG.E R17, [R2.64] ;  /* 0x0000001002113981 */ /* 0x000ea8000c1e1900 */
[----:B------:R-:W2:Y:S01]  /*10b0*/  @P3 LDG.E R18, [R20.64] ;  /* 0x0000001014123981 */ /* 0x000ea2000c1e1900 */
[----:B------:R-:W-:Y:S01]  /*10c0*/  @P2 IADD3 R26, P4, R36, UR12, RZ ;  /* 0x0000000c241a2c10 */ /* 0x000fe2000ff9e0ff */
[----:B------:R-:W-:-:S03]  /*10d0*/  CS2R R46, SRZ ;  /* 0x00000000002e7805 */ /* 0x000fc6000001ff00 */
[----:B------:R-:W-:Y:S02]  /*10e0*/  @P2 IADD3.X R27, R37, UR13, RZ, P4, !PT ;  /* 0x0000000d251b2c10 */ /* 0x000fe4000a7fe4ff */
[----:B------:R-:W-:Y:S01]  /*10f0*/  IADD3 R16, P4, R36, UR14, RZ ;  /* 0x0000000e24107c10 */ /* 0x000fe2000ff9e0ff */
[----:B------:R-:W-:Y:S01]  /*1100*/  IMAD.MOV.U32 R48, RZ, RZ, RZ ;  /* 0x000000ffff307224 */ /* 0x000fe200078e00ff */
[----:B------:R-:W-:Y:S01]  /*1110*/  CS2R R50, SRZ ;  /* 0x0000000000327805 */ /* 0x000fe2000001ff00 */
[----:B------:R-:W-:-:S04]  /*1120*/  CS2R R52, SRZ ;  /* 0x0000000000347805 */ /* 0x000fc8000001ff00 */
[----:B------:R3:W5:Y:S01]  /*1130*/  @P2 LDG.E R48, [R26.64] ;  /* 0x000000101a302981 */ /* 0x000762000c1e1900 */
[----:B--2---:R-:W-:Y:S01]  /*1140*/  @P3 FMUL.FTZ R46, R17, R18 ;  /* 0x00000012112e3220 */ /* 0x004fe20000410000 */
[----:B------:R-:W-:Y:S02]  /*1150*/  IADD3.X R17, R37, UR15, RZ, P4, !PT ;  /* 0x0000000f25117c10 */ /* 0x000fe4000a7fe4ff */
[----:B------:R-:W-:Y:S02]  /*1160*/  IADD3 R18, P5, R36, UR6, RZ ;  /* 0x0000000624127c10 */ /* 0x000fe4000ffbe0ff */
[----:B-1----:R-:W-:Y:S01]  /*1170*/  @P3 IADD3 R22, P4, R31, UR6, RZ ;  /* 0x000000061f163c10 */ /* 0x002fe2000ff9e0ff */
[----:B------:R0:W5:Y:S01]  /*1180*/  @P2 LDG.E R51, [R16.64] ;  /* 0x0000001010332981 */ /* 0x000162000c1e1900 */
[----:B------:R-:W-:Y:S02]  /*1190*/  IADD3.X R19, R37, UR7, RZ, P5, !PT ;  /* 0x0000000725137c10 */ /* 0x000fe4000affe4ff */
[----:B------:R-:W-:-:S02]  /*11a0*/  @P3 IADD3.X R23, R32, UR7, RZ, P4, !PT ;  /* 0x0000000720173c10 */ /* 0x000fc4000a7fe4ff */
[C---:B------:R-:W-:Y:S01]  /*11b0*/  @P3 IADD3 R24, P5, R31.reuse, UR14, RZ ;  /* 0x0000000e1f183c10 */ /* 0x040fe2000ffbe0ff */
[----:B------:R0:W5:Y:S01]  /*11c0*/  @P2 LDG.E R50, [R18.64] ;  /* 0x0000001012322981 */ /* 0x000162000c1e1900 */
[----:B---3--:R-:W-:Y:S02]  /*11d0*/  @P3 IADD3 R26, P4, R31, UR12, RZ ;  /* 0x0000000c1f1a3c10 */ /* 0x008fe4000ff9e0ff */
[C---:B------:R-:W-:Y:S02]  /*11e0*/  @P3 IADD3.X R25, R32.reuse, UR15, RZ, P5, !PT ;  /* 0x0000000f20193c10 */ /* 0x040fe4000affe4ff */
[----:B------:R-:W-:Y:S01]  /*11f0*/  @P3 IADD3.X R27, R32, UR13, RZ, P4, !PT ;  /* 0x0000000d201b3c10 */ /* 0x000fe2000a7fe4ff */
[----:B------:R0:W-:Y:S04]  /*1200*/  @P3 STG.E [R20.64], R46 ;  /* 0x0000002e14003986 */ /* 0x0001e8000c101910 */
[----:B------:R0:W5:Y:S04]  /*1210*/  @P3 LDG.E R47, [R22.64] ;  /* 0x00000010162f3981 */ /* 0x000168000c1e1900 */
[----:B------:R0:W5:Y:S04]  /*1220*/  @P3 LDG.E R52, [R24.64] ;  /* 0x0000001018343981 */ /* 0x000168000c1e1900 */
[----:B------:R0:W5:Y:S01]  /*1230*/  @P3 LDG.E R53, [R26.64] ;  /* 0x000000101a353981 */ /* 0x000162000c1e1900 */
[----:B------:R-:W-:Y:S01]  /*1240*/  ISETP.NE.AND P4, PT, RZ, c[0x0][0xd80], PT ;  /* 0x00036000ff007a0c */ /* 0x000fe20003f85270 */
[----:B------:R-:W-:-:S02]  /*1250*/  IMAD.MOV.U32 R28, RZ, RZ, c[0x0][0xd78] ;  /* 0x00035e00ff1c7624 */ /* 0x000fc400078e00ff */
[----:B------:R-:W-:-:S10]  /*1260*/  IMAD.MOV.U32 R29, RZ, RZ, c[0x0][0xd7c] ;  /* 0x00035f00ff1d7624 */ /* 0x000fd400078e00ff */
[----:B------:R-:W-:Y:S05]  /*1270*/  @!P4 BRA `(.L_x_123) ;  /* 0x000003800000c947 */ /* 0x000fea0003800000 */
[----:B0-----:R0:W2:Y:S01]  /*1280*/  LDG.E R28, [R28.64] ;  /* 0x000000101c1c7981 */ /* 0x0010a2000c1e1900 */
[----:B------:R-:W1:Y:S01]  /*1290*/  MUFU.RCP R20, R44 ;  /* 0x0000002c00147308 */ /* 0x000e620000001000 */
[C---:B------:R-:W-:Y:S02]  /*12a0*/  FMUL.FTZ R23, R41.reuse, R40 ;  /* 0x0000002829177220 */ /* 0x040fe40000410000 */
[C---:B------:R-:W-:Y:S02]  /*12b0*/  FMUL.FTZ R21, R41.reuse, R42 ;  /* 0x0000002a29157220 */ /* 0x040fe40000410000 */
[----:B------:R-:W-:Y:S02]  /*12c0*/  FMUL.FTZ R22, R41, R35 ;  /* 0x0000002329167220 */ /* 0x000fe40000410000 */
[----:B------:R-:W-:Y:S02]  /*12d0*/  FMUL.FTZ R23, R23, R40 ;  /* 0x0000002817177220 */ /* 0x000fe40000410000 */
[----:B------:R-:W-:-:S02]  /*12e0*/  FMUL.FTZ R21, R21, R42 ;  /* 0x0000002a15157220 */ /* 0x000fc40000410000 */
[-C--:B0-----:R-:W-:Y:S02]  /*12f0*/  FMUL.FTZ R29, R41, R46.reuse ;  /* 0x0000002e291d7220 */ /* 0x081fe40000410000 */
[----:B------:R-:W-:Y:S02]  /*1300*/  FMUL.FTZ R25, R22, R35 ;  /* 0x0000002316197220 */ /* 0x000fe40000410000 */
[----:B-----5:R-:W-:Y:S02]  /*1310*/  FFMA.FTZ R23, R0, c[0x0][0xd60], R23 ;  /* 0x0003580000177a23 */ /* 0x020fe40000010017 */
[----:B------:R-:W-:Y:S02]  /*1320*/  FFMA.FTZ R21, R34, c[0x0][0xd60], R21 ;  /* 0x0003580022157a23 */ /* 0x000fe40000010015 */
[----:B------:R-:W-:Y:S02]  /*1330*/  FMUL.FTZ R22, R29, R46 ;  /* 0x0000002e1d167220 */ /* 0x000fe40000410000 */
[----:B-1----:R-:W-:-:S02]  /*1340*/  FMUL.FTZ R26, R23, R20 ;  /* 0x00000014171a7220 */ /* 0x002fc40000410000 */
[-C--:B------:R-:W-:Y:S02]  /*1350*/  FMUL.FTZ R27, R21, R20.reuse ;  /* 0x00000014151b7220 */ /* 0x080fe40000410000 */
[----:B------:R-:W-:Y:S02]  /*1360*/  FFMA.FTZ R47, R47, c[0x0][0xd60], R22 ;  /* 0x000358002f2f7a23 */ /* 0x000fe40000010016 */
[----:B------:R-:W-:Y:S01]  /*1370*/  FFMA.FTZ R25, R50, c[0x0][0xd60], R25 ;  /* 0x0003580032197a23 */ /* 0x000fe20000010019 */
[----:B------:R0:W1:Y:S01]  /*1380*/  MUFU.SQRT R0, R27 ;  /* 0x0000001b00007308 */ /* 0x0000620000002000 */
[-C--:B------:R-:W-:Y:S02]  /*1390*/  FMUL.FTZ R22, R47, R20.reuse ;  /* 0x000000142f167220 */ /* 0x080fe40000410000 */
[----:B------:R-:W-:Y:S02]  /*13a0*/  FMUL.FTZ R24, R25, R20 ;  /* 0x0000001419187220 */ /* 0x000fe40000410000 */
[----:B------:R-:W-:-:S02]  /*13b0*/  FMUL.FTZ R29, R43, R40 ;  /* 0x000000282b1d7220 */ /* 0x000fc40000410000 */
[C---:B------:R-:W-:Y:S01]  /*13c0*/  FMUL.FTZ R46, R43.reuse, R46 ;  /* 0x0000002e2b2e7220 */ /* 0x040fe20000410000 */
[----:B------:R-:W3:Y:S01]  /*13d0*/  MUFU.SQRT R26, R26 ;  /* 0x0000001a001a7308 */ /* 0x000ee20000002000 */
[C---:B0-----:R-:W-:Y:S02]  /*13e0*/  FMUL.FTZ R27, R43.reuse, R42 ;  /* 0x0000002a2b1b7220 */ /* 0x041fe40000410000 */
[----:B------:R-:W-:Y:S02]  /*13f0*/  FFMA.FTZ R29, R30, c[0x0][0xd5c], R29 ;  /* 0x000357001e1d7a23 */ /* 0x000fe4000001001d */
[----:B------:R-:W-:Y:S02]  /*1400*/  FFMA.FTZ R27, R38, c[0x0][0xd5c], R27 ;  /* 0x00035700261b7a23 */ /* 0x000fe4000001001b */
[----:B------:R-:W-:Y:S01]  /*1410*/  FMUL.FTZ R30, R43, R35 ;  /* 0x000000232b1e7220 */ /* 0x000fe20000410000 */
[----:B------:R-:W0:Y:S01]  /*1420*/  MUFU.SQRT R22, R22 ;  /* 0x0000001600167308 */ /* 0x000e220000002000 */
[----:B-1----:R-:W-:-:S02]  /*1430*/  FADD.FTZ R0, R0, c[0x0][0xd74] ;  /* 0x00035d0000007621 */ /* 0x002fc40000010000 */
[----:B------:R-:W-:Y:S02]  /*1440*/  FFMA.FTZ R51, R51, c[0x0][0xd5c], R30 ;  /* 0x0003570033337a23 */ /* 0x000fe4000001001e */
[----:B------:R-:W-:-:S03]  /*1450*/  FFMA.FTZ R52, R52, c[0x0][0xd5c], R46 ;  /* 0x0003570034347a23 */ /* 0x000fc6000001002e */
[----:B------:R-:W1:Y:S01]  /*1460*/  MUFU.SQRT R24, R24 ;  /* 0x0000001800187308 */ /* 0x000e620000002000 */
[----:B---3--:R-:W-:-:S07]  /*1470*/  FADD.FTZ R20, R26, c[0x0][0xd74] ;  /* 0x00035d001a147621 */ /* 0x008fce0000010000 */
[----:B------:R-:W3:Y:S01]  /*1480*/  MUFU.RCP R26, R45 ;  /* 0x0000002d001a7308 */ /* 0x000ee20000001000 */
[----:B0-----:R-:W-:-:S07]  /*1490*/  FADD.FTZ R22, R22, c[0x0][0xd74] ;  /* 0x00035d0016167621 */ /* 0x001fce0000010000 */
[----:B------:R-:W0:Y:S01]  /*14a0*/  MUFU.RCP R0, R0 ;  /* 0x0000000000007308 */ /* 0x000e220000001000 */
[----:B-1----:R-:W-:-:S07]  /*14b0*/  FADD.FTZ R34, R24, c[0x0][0xd74] ;  /* 0x00035d0018227621 */ /* 0x002fce0000010000 */
[----:B------:R-:W1:Y:S01]  /*14c0*/  MUFU.RCP R20, R20 ;  /* 0x0000001400147308 */ /* 0x000e620000001000 */
[-C--:B---3--:R-:W-:Y:S02]  /*14d0*/  FMUL.FTZ R35, R27, R26.reuse ;  /* 0x0000001a1b237220 */ /* 0x088fe40000410000 */
[----:B------:R-:W-:-:S05]  /*14e0*/  FMUL.FTZ R30, R51, R26 ;  /* 0x0000001a331e7220 */ /* 0x000fca0000410000 */
[----:B------:R-:W3:Y:S01]  /*14f0*/  MUFU.RCP R24, R34 ;  /* 0x0000002200187308 */ /* 0x000ee20000001000 */
[----:B0-----:R-:W-:Y:S02]  /*1500*/  FMUL.FTZ R0, R35, R0 ;  /* 0x0000000023007220 */ /* 0x001fe40000410000 */
[-C--:B------:R-:W-:Y:S02]  /*1510*/  FMUL.FTZ R35, R29, R26.reuse ;  /* 0x0000001a1d237220 */ /* 0x080fe40000410000 */
[----:B------:R-:W-:-:S03]  /*1520*/  FMUL.FTZ R26, R52, R26 ;  /* 0x0000001a341a7220 */ /* 0x000fc60000410000 */
[----:B------:R-:W0:Y:S01]  /*1530*/  MUFU.RCP R22, R22 ;  /* 0x0000001600167308 */ /* 0x000e220000001000 */
[----:B-1----:R-:W-:Y:S02]  /*1540*/  FMUL.FTZ R20, R35, R20 ;  /* 0x0000001423147220 */ /* 0x002fe40000410000 */
[----:B------:R-:W-:Y:S02]  /*1550*/  FFMA.FTZ R35, R39, c[0x0][0xd84], R0 ;  /* 0x0003610027237a23 */ /* 0x000fe40000010000 */
[----:B------:R-:W-:Y:S02]  /*1560*/  FFMA.FTZ R20, R33, c[0x0][0xd84], R20 ;  /* 0x0003610021147a23 */ /* 0x000fe40000010014 */
[----:B---3--:R-:W-:-:S04]  /*1570*/  FMUL.FTZ R24, R30, R24 ;  /* 0x000000181e187220 */ /* 0x008fc80000410000 */
[----:B------:R-:W-:Y:S02]  /*1580*/  FFMA.FTZ R24, R48, c[0x0][0xd84], R24 ;  /* 0x0003610030187a23 */ /* 0x000fe40000010018 */
[----:B0-----:R-:W-:-:S04]  /*1590*/  FMUL.FTZ R22, R26, R22 ;  /* 0x000000161a167220 */ /* 0x001fc80000410000 */
[----:B------:R-:W-:Y:S02]  /*15a0*/  FFMA.FTZ R22, R53, c[0x0][0xd84], R22 ;  /* 0x0003610035167a23 */ /* 0x000fe40000010016 */
[----:B--2---:R-:W-:Y:S02]  /*15b0*/  FMUL.FTZ R0, R35, R28 ;  /* 0x0000001c23007220 */ /* 0x004fe40000410000 */
[C---:B------:R-:W-:Y:S02]  /*15c0*/  FMUL.FTZ R20, R28.reuse, R20 ;  /* 0x000000141c147220 */ /* 0x040fe40000410000 */
[C---:B------:R-:W-:Y:S02]  /*15d0*/  FMUL.FTZ R35, R28.reuse, R24 ;  /* 0x000000181c237220 */ /* 0x040fe40000410000 */
[----:B------:R-:W-:Y:S01]  /*15e0*/  FMUL.FTZ R28, R28, R22 ;  /* 0x000000161c1c7220 */ /* 0x000fe20000410000 */
[----:B------:R-:W-:Y:S05]  /*15f0*/  BRA `(.L_x_124) ;  /* 0x0000037000007947 */ /* 0x000fea0003800000 */
.L_x_123:
[----:B0-----:R0:W2:Y:S01]  /*1600*/  LDG.E R28, [R28.64] ;  /* 0x000000101c1c7981 */ /* 0x0010a2000c1e1900 */
[----:B-----5:R-:W-:Y:S01]  /*1610*/  FFMA.FTZ R42, R39, c[0x0][0xd84], R42 ;  /* 0x00036100272a7a23 */ /* 0x020fe2000001002a */
[----:B------:R-:W0:Y:S01]  /*1620*/  MUFU.RCP R22, R44 ;  /* 0x0000002c00167308 */ /* 0x000e220000001000 */
[----:B------:R-:W-:-:S02]  /*1630*/  FFMA.FTZ R40, R33, c[0x0][0xd84], R40 ;  /* 0x0003610021287a23 */ /* 0x000fc40000010028 */
[C---:B------:R-:W-:Y:S02]  /*1640*/  FMUL.FTZ R21, R41.reuse, R42 ;  /* 0x0000002a29157220 */ /* 0x040fe40000410000 */
[----:B------:R-:W-:Y:S02]  /*1650*/  FMUL.FTZ R23, R41, R40 ;  /* 0x0000002829177220 */ /* 0x000fe40000410000 */
[----:B------:R-:W-:Y:S02]  /*1660*/  FFMA.FTZ R20, R48, c[0x0][0xd84], R35 ;  /* 0x0003610030147a23 */ /* 0x000fe40000010023 */
[----:B------:R-:W-:Y:S02]  /*1670*/  FFMA.FTZ R46, R53, c[0x0][0xd84], R46 ;  /* 0x00036100352e7a23 */ /* 0x000fe4000001002e */
[----:B------:R-:W-:Y:S02]  /*1680*/  FMUL.FTZ R21, R42, R21 ;  /* 0x000000152a157220 */ /* 0x000fe40000410000 */
[----:B------:R-:W-:-:S02]  /*1690*/  FMUL.FTZ R23, R40, R23 ;  /* 0x0000001728177220 */ /* 0x000fc40000410000 */
[C---:B------:R-:W-:Y:S02]  /*16a0*/  FMUL.FTZ R25, R41.reuse, R20 ;  /* 0x0000001429197220 */ /* 0x040fe40000410000 */
[----:B------:R-:W-:Y:S02]  /*16b0*/  FMUL.FTZ R27, R41, R46 ;  /* 0x0000002e291b7220 */ /* 0x000fe40000410000 */
[----:B------:R-:W-:Y:S02]  /*16c0*/  FFMA.FTZ R21, R34, c[0x0][0xd60], R21 ;  /* 0x0003580022157a23 */ /* 0x000fe40000010015 */
[----:B------:R-:W-:Y:S02]  /*16d0*/  FFMA.FTZ R23, R0, c[0x0][0xd60], R23 ;  /* 0x0003580000177a23 */ /* 0x000fe40000010017 */
[----:B------:R-:W-:Y:S02]  /*16e0*/  FMUL.FTZ R25, R20, R25 ;  /* 0x0000001914197220 */ /* 0x000fe40000410000 */
[----:B------:R-:W-:-:S02]  /*16f0*/  FMUL.FTZ R24, R46, R27 ;  /* 0x0000001b2e187220 */ /* 0x000fc40000410000 */
[-C--:B0-----:R-:W-:Y:S02]  /*1700*/  FMUL.FTZ R29, R21, R22.reuse ;  /* 0x00000016151d7220 */ /* 0x081fe40000410000 */
[----:B------:R-:W-:Y:S02]  /*1710*/  FFMA.FTZ R25, R50, c[0x0][0xd60], R25 ;  /* 0x0003580032197a23 */ /* 0x000fe40000010019 */
[-C--:B------:R-:W-:Y:S01]  /*1720*/  FMUL.FTZ R34, R23, R22.reuse ;  /* 0x0000001617227220 */ /* 0x080fe20000410000 */
[----:B------:R0:W1:Y:S01]  /*1730*/  MUFU.SQRT R0, R29 ;  /* 0x0000001d00007308 */ /* 0x0000620000002000 */
[----:B------:R-:W-:Y:S02]  /*1740*/  FFMA.FTZ R47, R47, c[0x0][0xd60], R24 ;  /* 0x000358002f2f7a23 */ /* 0x000fe40000010018 */
[-C--:B------:R-:W-:Y:S02]  /*1750*/  FMUL.FTZ R26, R25, R22.reuse ;  /* 0x00000016191a7220 */ /* 0x080fe40000410000 */
[----:B------:R-:W-:-:S02]  /*1760*/  FMUL.FTZ R24, R47, R22 ;  /* 0x000000162f187220 */ /* 0x000fc40000410000 */
[C---:B------:R-:W-:Y:S01]  /*1770*/  FMUL.FTZ R46, R43.reuse, R46 ;  /* 0x0000002e2b2e7220 */ /* 0x040fe20000410000 */
[----:B------:R-:W3:Y:S01]  /*1780*/  MUFU.SQRT R27, R34 ;  /* 0x00000022001b7308 */ /* 0x000ee20000002000 */
[----:B0-----:R-:W-:Y:S02]  /*1790*/  FMUL.FTZ R29, R43, R40 ;  /* 0x000000282b1d7220 */ /* 0x001fe40000410000 */
[----:B------:R-:W-:Y:S02]  /*17a0*/  FFMA.FTZ R52, R52, c[0x0][0xd5c], R46 ;  /* 0x0003570034347a23 */ /* 0x000fe4000001002e */
[----:B------:R-:W-:-:S03]  /*17b0*/  FFMA.FTZ R29, R30, c[0x0][0xd5c], R29 ;  /* 0x000357001e1d7a23 */ /* 0x000fc6000001001d */
[----:B------:R-:W0:Y:S01]  /*17c0*/  MUFU.SQRT R26, R26 ;  /* 0x0000001a001a7308 */ /* 0x000e220000002000 */
[----:B-1----:R-:W-:-:S07]  /*17d0*/  FADD.FTZ R0, R0, c[0x0][0xd74] ;  /* 0x00035d0000007621 */ /* 0x002fce0000010000 */
[----:B------:R-:W1:Y:S01]  /*17e0*/  MUFU.SQRT R24, R24 ;  /* 0x0000001800187308 */ /* 0x000e620000002000 */
[----:B---3--:R-:W-:Y:S02]  /*17f0*/  FADD.FTZ R22, R27, c[0x0][0xd74] ;  /* 0x00035d001b167621 */ /* 0x008fe40000010000 */
[----:B------:R-:W-:-:S04]  /*1800*/  FMUL.FTZ R27, R43, R42 ;  /* 0x0000002a2b1b7220 */ /* 0x000fc80000410000 */
[----:B------:R-:W-:Y:S01]  /*1810*/  FFMA.FTZ R27, R38, c[0x0][0xd5c], R27 ;  /* 0x00035700261b7a23 */ /* 0x000fe2000001001b */
[----:B------:R-:W3:Y:S01]  /*1820*/  MUFU.RCP R34, R45 ;  /* 0x0000002d00227308 */ /* 0x000ee20000001000 */
[----:B0-----:R-:W-:-:S07]  /*1830*/  FADD.FTZ R38, R26, c[0x0][0xd74] ;  /* 0x00035d001a267621 */ /* 0x001fce0000010000 */
[----:B------:R-:W0:Y:S01]  /*1840*/  MUFU.RCP R0, R0 ;  /* 0x0000000000007308 */ /* 0x000e220000001000 */
[----:B-1----:R-:W-:Y:S02]  /*1850*/  FADD.FTZ R30, R24, c[0x0][0xd74] ;  /* 0x00035d00181e7621 */ /* 0x002fe40000010000 */
[----:B------:R-:W-:-:S04]  /*1860*/  FMUL.FTZ R24, R43, R20 ;  /* 0x000000142b187220 */ /* 0x000fc80000410000 */
[----:B------:R-:W-:Y:S01]  /*1870*/  FFMA.FTZ R51, R51, c[0x0][0xd5c], R24 ;  /* 0x0003570033337a23 */ /* 0x000fe20000010018 */
        /* <DEDUP_REMOVED lines=9> */
[----:B---3--:R-:W-:Y:S02]  /*1910*/  FMUL.FTZ R24, R24, R26 ;  /* 0x0000001a18187220 */ /* 0x008fe40000410000 */
[----:B0-----:R-:W-:Y:S02]  /*1920*/  FMUL.FTZ R34, R34, R20 ;  /* 0x0000001422227220 */ /* 0x001fe40000410000 */
[C---:B--2---:R-:W-:Y:S02]  /*1930*/  FMUL.FTZ R0, R28.reuse, R35 ;  /* 0x000000231c007220 */ /* 0x044fe40000410000 */
[C---:B------:R-:W-:Y:S02]  /*1940*/  FMUL.FTZ R20, R28.reuse, R22 ;  /* 0x000000161c147220 */ /* 0x040fe40000410000 */
[----:B------:R-:W-:-:S02]  /*1950*/  FMUL.FTZ R35, R28, R24 ;  /* 0x000000181c237220 */ /* 0x000fc40000410000 */
[----:B------:R-:W-:Y:S02]  /*1960*/  FMUL.FTZ R28, R28, R34 ;  /* 0x000000221c1c7220 */ /* 0x000fe40000410000 */
.L_x_124:
[----:B------:R-:W-:Y:S01]  /*1970*/  FADD.FTZ R39, -R0, R39 ;  /* 0x0000002700277221 */ /* 0x000fe20000010100 */
[----:B------:R-:W-:Y:S01]  /*1980*/  @P2 IADD3 R36, P4, R36, UR12, RZ ;  /* 0x0000000c24242c10 */ /* 0x000fe2000ff9e0ff */
[----:B------:R-:W-:Y:S01]  /*1990*/  FADD.FTZ R33, -R20, R33 ;  /* 0x0000002114217221 */ /* 0x000fe20000010100 */
[----:B------:R-:W-:Y:S01]  /*19a0*/  BSSY B0, `(.L_x_125) ;  /* 0x0000017000007945 */ /* 0x000fe20003800000 */
[----:B------:R-:W-:Y:S01]  /*19b0*/  FADD.FTZ R35, -R35, R48 ;  /* 0x0000003023237221 */ /* 0x000fe20000010100 */
[----:B------:R0:W-:Y:S01]  /*19c0*/  @P0 STG.E [R4.64], R39 ;  /* 0x0000002704000986 */ /* 0x0001e2000c101910 */
[----:B------:R-:W-:Y:S01]  /*19d0*/  @P2 IADD3.X R37, R37, UR13, RZ, P4, !PT ;  /* 0x0000000d25252c10 */ /* 0x000fe2000a7fe4ff */
[----:B------:R-:W-:Y:S02]  /*19e0*/  FADD.FTZ R53, -R28, R53 ;  /* 0x000000351c357221 */ /* 0x000fe40000010100 */
        /* <DEDUP_REMOVED lines=8> */
[----:B------:R-:W-:Y:S05]  /*1a70*/  @!P3 BRA `(.L_x_126) ;  /* 0x000000900000b947 */ /* 0x000fea0003800000 */
[C---:B0-----:R-:W-:Y:S02]  /*1a80*/  IADD3 R4, P2, R31.reuse, UR12, RZ ;  /* 0x0000000c1f047c10 */ /* 0x041fe4000ff5e0ff */
[----:B------:R-:W-:-:S02]  /*1a90*/  IADD3 R6, P1, R31, UR14, RZ ;  /* 0x0000000e1f067c10 */ /* 0x000fc4000ff3e0ff */
[----:B------:R-:W-:Y:S02]  /*1aa0*/  IADD3 R8, P0, R31, UR6, RZ ;  /* 0x000000061f087c10 */ /* 0x000fe4000ff1e0ff */
[C---:B------:R-:W-:Y:S02]  /*1ab0*/  IADD3.X R5, R32.reuse, UR13, RZ, P2, !PT ;  /* 0x0000000d20057c10 */ /* 0x040fe400097fe4ff */
[C---:B------:R-:W-:Y:S02]  /*1ac0*/  IADD3.X R7, R32.reuse, UR15, RZ, P1, !PT ;  /* 0x0000000f20077c10 */ /* 0x040fe40008ffe4ff */
[----:B------:R-:W-:Y:S01]  /*1ad0*/  IADD3.X R9, R32, UR7, RZ, P0, !PT ;  /* 0x0000000720097c10 */ /* 0x000fe200087fe4ff */
[----:B------:R0:W-:Y:S04]  /*1ae0*/  STG.E [R4.64], R53 ;  /* 0x0000003504007986 */ /* 0x0001e8000c101910 */
[----:B------:R0:W-:Y:S04]  /*1af0*/  STG.E [R6.64], R52 ;  /* 0x0000003406007986 */ /* 0x0001e8000c101910 */
[----:B------:R0:W-:Y:S02]  /*1b00*/  STG.E [R8.64], R47 ;  /* 0x0000002f08007986 */ /* 0x0001e4000c101910 */
.L_x_126:
[----:B------:R-:W-:Y:S05]  /*1b10*/  BSYNC B0 ;  /* 0x0000000000007941 */ /* 0x000fea0003800000 */
.L_x_125:
[----:B------:R-:W-:Y:S02]  /*1b20*/  ULDC UR5, c[0x0][0x0] ;  /* 0x0000000000057ab9 */ /* 0x000fe40000000800 */
[----:B------:R-:W-:-:S03]  /*1b30*/  ULEA UR4, UR5, UR4, 0x2 ;  /* 0x0000000405047291 */ /* 0x000fc6000f8e103f */
[----:B------:R-:W-:Y:S02]  /*1b40*/  ULDC UR5, c[0x0][0x160] ;  /* 0x0000580000057ab9 */ /* 0x000fe40000000800 */
[----:B------:R-:W-:Y:S01]  /*1b50*/  UISETP.GE.AND UP0, UPT, UR4, UR5, UPT ;  /* 0x000000050400728c */ /* 0x000fe2000bf06270 */
[----:B------:R-:W-:-:S04]  /*1b60*/  MOV R0, UR4 ;  /* 0x0000000400007c02 */ /* 0x000fc80008000f00 */
[----:B------:R-:W-:Y:S02]  /*1b70*/  ISETP.LT.AND P1, PT, R0, UR9, PT ;  /* 0x0000000900007c0c */ /* 0x000fe4000bf21270 */
[----:B------:R-:W-:-:S13]  /*1b80*/  PLOP3.LUT P0, PT, PT, PT, UP0, 0x80, 0x0 ;  /* 0x000000000000781c */ /* 0x000fda0003f0f008 */
[----:B------:R-:W-:Y:S05]  /*1b90*/  @!P0 BRA P1, `(.L_x_127) ;  /* 0xfffff07000008947 */ /* 0x000fea000083ffff */
[----:B------:R-:W-:Y:S05]  /*1ba0*/  EXIT ;  /* 0x000000000000794d */ /* 0x000fea0003800000 */
        .type           $_Z25multi_tensor_apply_kernelI18TensorListMetadataILi4EE21AdamCapturableFunctorIffEJffPiifPf10adamMode_tfS5_EEvlPViT_T0_DpT1_$__internal_accurate_pow,@function
        .size           $_Z25multi_tensor_apply_kernelI18TensorListMetadataILi4EE21AdamCapturableFunctorIffEJffPiifPf10adamMode_tfS5_EEvlPViT_T0_DpT1_$__internal_accurate_pow,(.L_x_194 - $_Z25multi_tensor_apply_kernelI18TensorListMetadataILi4EE21AdamCapturableFunctorIffEJffPiifPf10adamMode_tfS5_EEvlPViT_T0_DpT1_$__internal_accurate_pow)
$_Z25multi_tensor_apply_kernelI18TensorListMetadataILi4EE21AdamCapturableFunctorIffEJffPiifPf10adamMode_tfS5_EEvlPViT_T0_DpT1_$__internal_accurate_pow:
        /* <DEDUP_REMOVED lines=127> */
.L_x_128:
[----:B-1----:R-:W-:Y:S01]  /*23a0*/  DSETP.NEU.AND P1, PT, |R16|, +INF , PT ;  /* 0x7ff000001000742a */ /* 0x002fe20003f2d200 */
[----:B------:R-:W-:-:S03]  /*23b0*/  IMAD.MOV.U32 R7, RZ, RZ, 0x0 ;  /* 0x00000000ff077424 */ /* 0x000fc600078e00ff */
[----:B------:R-:W1:-:S06]  /*23c0*/  DADD R8, R8, -R12 ;  /* 0x0000000008087229 */ /* 0x000e4c000000080c */
[----:B-1----:R-:W1:-:S06]  /*23d0*/  DADD R8, R10, R8 ;  /* 0x000000000a087229 */ /* 0x002e4c0000000008 */
[----:B-1----:R1:W2:Y:S01]  /*23e0*/  @P1 DFMA R16, R8, R16, R16 ;  /* 0x000000100810122b */ /* 0x0022a20000000010 */
[----:B------:R-:W-:Y:S10]  /*23f0*/  RET.REL.NODEC R6 `(_Z25multi_tensor_apply_kernelI18TensorListMetadataILi4EE21AdamCapturableFunctorIffEJffPiifPf10adamMode_tfS5_EEvlPViT_T0_DpT1_) ;  /* 0xffffdc0006007950 */ /* 0x000ff40003c3ffff */
.L_x_129:
        /* <DEDUP_REMOVED lines=16> */
.L_x_194:


//--------------------- .text._Z25multi_tensor_apply_kernelI18TensorListMetadataILi4EE21AdamCapturableFunctorIdfEJffPiifPf10adamMode_tfS5_EEvlPViT_T0_DpT1_ --------------------------
	.section	.text._Z25multi_tensor_apply_kernelI18TensorListMetadataILi4EE21AdamCapturableFunctorIdfEJffPiifPf10adamMode_tfS5_EEvlPViT_T0_DpT1_,"ax",@progbits
	.sectioninfo	@"SHI_REGISTERS=56"
	.align	128
        .global         _Z25multi_tensor_apply_kernelI18TensorListMetadataILi4EE21AdamCapturableFunctorIdfEJffPiifPf10adamMode_tfS5_EEvlPViT_T0_DpT1_
        .type           _Z25multi_tensor_apply_kernelI18TensorListMetadataILi4EE21AdamCapturableFunctorIdfEJffPiifPf10adamMode_tfS5_EEvlPViT_T0_DpT1_,@function
        .size           _Z25multi_tensor_apply_kernelI18TensorListMetadataILi4EE21AdamCapturableFunctorIdfEJffPiifPf10adamMode_tfS5_EEvlPViT_T0_DpT1_,(.L_x_195 - _Z25multi_tensor_apply_kernelI18TensorListMetadataILi4EE21AdamCapturableFunctorIdfEJffPiifPf10adamMode_tfS5_EEvlPViT_T0_DpT1_)
        .other          _Z25multi_tensor_apply_kernelI18TensorListMetadataILi4EE21AdamCapturableFunctorIdfEJffPiifPf10adamMode_tfS5_EEvlPViT_T0_DpT1_,@"STO_CUDA_ENTRY STV_DEFAULT"
_Z25multi_tensor_apply_kernelI18TensorListMetadataILi4EE21AdamCapturableFunctorIdfEJffPiifPf10adamMode_tfS5_EEvlPViT_T0_DpT1_:
.text._Z25multi_tensor_apply_kernelI18TensorListMetadataILi4EE21AdamCapturableFunctorIdfEJffPiifPf10adamMode_tfS5_EEvlPViT_T0_DpT1_:
[----:B------:R-:W-:Y:S02]  /*0000*/  IMAD.MOV.U32 R1, RZ, RZ, c[0x0][0x28] ;  /* 0x00000a00ff017624 */ /* 0x000fe400078e00ff */
[----:B------:R-:W-:Y:S01]  /*0010*/  IMAD.MOV.U32 R2, RZ, RZ, c[0x0][0x168] ;  /* 0x00005a00ff027624 */ /* 0x000fe200078e00ff */
[----:B------:R-:W-:Y:S01]  /*0020*/  ULDC.64 UR16, c[0x0][0x118] ;  /* 0x0000460000107ab9 */ /* 0x000fe20000000a00 */
[----:B------:R-:W-:-:S05]  /*0030*/  IMAD.MOV.U32 R3, RZ, RZ, c[0x0][0x16c] ;  /* 0x00005b00ff037624 */ /* 0x000fca00078e00ff */
[----:B------:R-:W2:Y:S02]  /*0040*/  LDG.E.STRONG.SYS R2, [R2.64] ;  /* 0x0000001002027981 */ /* 0x000ea4000c1f5900 */
[----:B--2---:R-:W-:-:S13]  /*0050*/  ISETP.NE.AND P0, PT, R2, 0x1, PT ;  /* 0x000000010200780c */ /* 0x004fda0003f05270 */
[----:B------:R-:W-:Y:S05]  /*0060*/  @!P0 EXIT ;  /* 0x000000000000894d */ /* 0x000fea0003800000 */
[----:B------:R-:W-:Y:S01]  /*0070*/  MOV R0, c[0x0][0xd70] ;  /* 0x00035c0000007a02 */ /* 0x000fe20000000f00 */
        /* <DEDUP_REMOVED lines=18> */
[----:B------:R-:W-:Y:S02]  /*01a0*/  ISETP.NE.U32.AND P0, PT, R8, RZ, PT ;  /* 0x000000ff0800720c */ /* 0x000fe40003f05070 */
[----:B------:R-:W-:Y:S02]  /*01b0*/  MOV R8, R2 ;  /* 0x0000000200087202 */ /* 0x000fe40000000f00 */
[----:B------:R-:W-:Y:S01]  /*01c0*/  ISETP.NE.AND.EX P0, PT, R11, -0x80000000, PT, P0 ;  /* 0x800000000b00780c */ /* 0x000fe20003f05300 */
[----:B------:R-:W-:Y:S02]  /*01d0*/  IMAD.MOV.U32 R11, RZ, RZ, R7 ;  /* 0x000000ffff0b7224 */ /* 0x000fe400078e0007 */
[----:B------:R-:W-:Y:S01]  /*01e0*/  IMAD.MOV.U32 R7, RZ, RZ, R3 ;  /* 0x000000ffff077224 */ /* 0x000fe200078e0003 */
[----:B------:R-:W-:-:S04]  /*01f0*/  SEL R20, RZ, 0x1, P0 ;  /* 0x00000001ff147807 */ /* 0x000fc80000000000 */
[----:B------:R-:W-:Y:S05]  /*0200*/  CALL.REL.NOINC `($_Z25multi_tensor_apply_kernelI18TensorListMetadataILi4EE21AdamCapturableFunctorIdfEJffPiifPf10adamMode_tfS5_EEvlPViT_T0_DpT1_$__internal_accurate_pow) ;  /* 0x00001d5000007944 */ /* 0x000fea0003c00000 */
        /* <DEDUP_REMOVED lines=22> */
.L_x_131:
[----:B------:R-:W-:Y:S01]  /*0370*/  ISETP.GE.AND P2, PT, R3, RZ, PT ;  /* 0x000000ff0300720c */ /* 0x000fe20003f46270 */
[----:B------:R-:W2:Y:S01]  /*0380*/  DSETP.NEU.AND P1, PT, |R2|, 0.5, !P0 ;  /* 0x3fe000000200742a */ /* 0x000ea2000472d200 */
[----:B------:R-:W-:-:S05]  /*0390*/  IMAD.MOV.U32 R4, RZ, RZ, RZ ;  /* 0x000000ffff047224 */ /* 0x000fca00078e00ff */
[----:B-12---:R-:W-:-:S06]  /*03a0*/  SEL R5, R9, RZ, P1 ;  /* 0x000000ff09057207 */ /* 0x006fcc0000800000 */
[----:B------:R-:W-:Y:S02]  /*03b0*/  @!P2 LOP3.LUT R5, R5, 0x7ff00000, RZ, 0xfc, !PT ;  /* 0x7ff000000505a812 */ /* 0x000fe400078efcff */
.L_x_132:
        /* <DEDUP_REMOVED lines=17> */
.L_x_135:
        /* <DEDUP_REMOVED lines=10> */
.L_x_134:
[----:B------:R1:W2:-:S04]  /*0570*/  DADD R4, R2, R8 ;  /* 0x0000000002047229 */ /* 0x0002880000000008 */
.L_x_133:
[----:B-1----:R-:W-:Y:S01]  /*0580*/  FMUL.FTZ R9, R10, c[0x0][0xd60] ;  /* 0x000358000a097a20 */ /* 0x002fe20000410000 */
[----:B------:R-:W-:-:S03]  /*0590*/  MOV R8, R2 ;  /* 0x0000000200087202 */ /* 0x000fc60000000f00 */
[----:B------:R-:W1:Y:S02]  /*05a0*/  F2F.F64.F32 R6, R9 ;  /* 0x0000000900067310 */ /* 0x000e640000201800 */
[----:B-1----:R-:W1:-:S10]  /*05b0*/  DADD R6, -RZ, |R6| ;  /* 0x00000000ff067229 */ /* 0x002e540000000506 */
[----:B-1----:R-:W-:Y:S01]  /*05c0*/  IMAD.MOV.U32 R18, RZ, RZ, R6 ;  /* 0x000000ffff127224 */ /* 0x002fe200078e0006 */
[----:B------:R-:W-:Y:S01]  /*05d0*/  MOV R6, 0x610 ;  /* 0x0000061000067802 */ /* 0x000fe20000000f00 */
[----:B------:R-:W-:Y:S02]  /*05e0*/  IMAD.MOV.U32 R11, RZ, RZ, R7 ;  /* 0x000000ffff0b7224 */ /* 0x000fe400078e0007 */
[----:B------:R-:W-:Y:S02]  /*05f0*/  IMAD.MOV.U32 R7, RZ, RZ, R3 ;  /* 0x000000ffff077224 */ /* 0x000fe400078e0003 */
[----:B0-2---:R-:W-:Y:S05]  /*0600*/  CALL.REL.NOINC `($_Z25multi_tensor_apply_kernelI18TensorListMetadataILi4EE21AdamCapturableFunctorIdfEJffPiifPf10adamMode_tfS5_EEvlPViT_T0_DpT1_$__internal_accurate_pow) ;  /* 0x0000195000007944 */ /* 0x005fea0003c00000 */
[----:B0-----:R-:W-:Y:S01]  /*0610*/  MOV R14, 0x3f800000 ;  /* 0x3f800000000e7802 */ /* 0x001fe20000000f00 */
[----:B--2---:R-:W-:Y:S01]  /*0620*/  IMAD.MOV.U32 R6, RZ, RZ, R16 ;  /* 0x000000ffff067224 */ /* 0x004fe200078e0010 */
[----:B------:R-:W-:Y:S01]  /*0630*/  FSETP.NEU.FTZ.AND P1, PT, RZ, c[0x0][0xd60], PT ;  /* 0x00035800ff007a0b */ /* 0x000fe20003f3d000 */
[----:B------:R-:W-:Y:S02]  /*0640*/  IMAD.MOV.U32 R7, RZ, RZ, R17 ;  /* 0x000000ffff077224 */ /* 0x000fe400078e0011 */
[----:B------:R-:W-:-:S06]  /*0650*/  FMUL.FTZ R10, R14, c[0x0][0xd60] ;  /* 0x000358000e0a7a20 */ /* 0x000fcc0000410000 */
[----:B------:R-:W0:Y:S04]  /*0660*/  F2F.F64.F32 R10, R10 ;  /* 0x0000000a000a7310 */ /* 0x000e280000201800 */
[----:B------:R-:W-:Y:S05]  /*0670*/  @!P1 BRA `(.L_x_136) ;  /* 0x000000c000009947 */ /* 0x000fea0003800000 */
[----:B0-----:R-:W-:-:S13]  /*0680*/  ISETP.GT.AND P1, PT, R11, -0x1, PT ;  /* 0xffffffff0b00780c */ /* 0x001fda0003f24270 */
[----:B------:R-:W-:Y:S05]  /*0690*/  @P1 BRA `(.L_x_137) ;  /* 0x0000010000001947 */ /* 0x000fea0003800000 */
[----:B------:R-:W0:Y:S01]  /*06a0*/  FRND.F64.TRUNC R12, R2 ;  /* 0x00000002000c7313 */ /* 0x000e22000030d800 */
[----:B-1----:R-:W1:Y:S01]  /*06b0*/  DADD R8, -RZ, -R6 ;  /* 0x00000000ff087229 */ /* 0x002e620000000906 */
[----:B------:R-:W-:-:S09]  /*06c0*/  ISETP.LT.AND P0, PT, R11, RZ, !P0 ;  /* 0x000000ff0b00720c */ /* 0x000fd20004701270 */
[----:B-1----:R-:W-:Y:S02]  /*06d0*/  FSEL R6, R8, R6, P0 ;  /* 0x0000000608067208 */ /* 0x002fe40000000000 */
[----:B------:R-:W-:Y:S01]  /*06e0*/  FSEL R7, R9, R7, P0 ;  /* 0x0000000709077208 */ /* 0x000fe20000000000 */
[----:B0-----:R-:W0:-:S14]  /*06f0*/  DSETP.NEU.AND P1, PT, R12, R2, PT ;  /* 0x000000020c00722a */ /* 0x001e1c0003f2d000 */
[----:B0-----:R-:W-:Y:S05]  /*0700*/  @!P1 BRA `(.L_x_137) ;  /* 0x0000009000009947 */ /* 0x001fea0003800000 */
[----:B------:R-:W-:Y:S01]  /*0710*/  IMAD.MOV.U32 R6, RZ, RZ, 0x0 ;  /* 0x00000000ff067424 */ /* 0x000fe200078e00ff */
[----:B------:R-:W-:Y:S01]  /*0720*/  MOV R7, 0xfff80000 ;  /* 0xfff8000000077802 */ /* 0x000fe20000000f00 */
[----:B------:R-:W-:Y:S05]  /*0730*/  BRA `(.L_x_137) ;  /* 0x0000006000007947 */ /* 0x000fea0003800000 */
.L_x_136:
[----:B------:R-:W-:Y:S01]  /*0740*/  ISETP.GE.AND P1, PT, R3, RZ, PT ;  /* 0x000000ff0300720c */ /* 0x000fe20003f26270 */
[----:B------:R-:W2:Y:S01]  /*0750*/  DSETP.NEU.AND P0, PT, |R2|, 0.5, !P0 ;  /* 0x3fe000000200742a */ /* 0x000ea2000470d200 */
[----:B------:R-:W-:-:S05]  /*0760*/  IMAD.MOV.U32 R6, RZ, RZ, RZ ;  /* 0x000000ffff067224 */ /* 0x000fca00078e00ff */
[----:B0-2---:R-:W-:Y:S02]  /*0770*/  SEL R7, R11, RZ, P0 ;  /* 0x000000ff0b077207 */ /* 0x005fe40000000000 */
[----:B------:R-:W-:-:S04]  /*0780*/  SEL R20, RZ, 0x1, !P0 ;  /* 0x00000001ff147807 */ /* 0x000fc80004000000 */
[----:B------:R-:W-:Y:S02]  /*0790*/  @!P1 LOP3.LUT R7, R7, 0x7ff00000, RZ, 0xfc, !PT ;  /* 0x7ff0000007079812 */ /* 0x000fe400078efcff */
.L_x_137:
[----:B-1----:R-:W0:-:S10]  /*07a0*/  DADD R8, R2, R10 ;  /* 0x0000000002087229 */ /* 0x002e14000000000a */
[----:B0-----:R-:W-:-:S04]  /*07b0*/  LOP3.LUT R8, R9, 0x7ff00000, RZ, 0xc0, !PT ;  /* 0x7ff0000009087812 */ /* 0x001fc800078ec0ff */
[----:B------:R-:W-:-:S13]  /*07c0*/  ISETP.NE.AND P0, PT, R8, 0x7ff00000, PT ;  /* 0x7ff000000800780c */ /* 0x000fda0003f05270 */
[----:B------:R-:W-:Y:S05]  /*07d0*/  @P0 BRA `(.L_x_138) ;  /* 0x0000019000000947 */ /* 0x000fea0003800000 */
[----:B------:R-:W0:-:S06]  /*07e0*/  DSETP.GTU.AND P0, PT, |R2|, +INF , PT ;  /* 0x7ff000000200742a */ /* 0x000e0c0003f0c200 */
[----:B0-----:R-:W0:-:S14]  /*07f0*/  DSETP.GTU.OR P0, PT, |R10|, +INF , P0 ;  /* 0x7ff000000a00742a */ /* 0x001e1c000070c600 */
[----:B0-----:R-:W-:Y:S05]  /*0800*/  @P0 BRA `(.L_x_139) ;  /* 0x0000015000000947 */ /* 0x001fea0003800000 */
[----:B------:R-:W0:-:S14]  /*0810*/  DSETP.NEU.AND P0, PT, |R2|, +INF , PT ;  /* 0x7ff000000200742a */ /* 0x000e1c0003f0d200 */
[----:B0-----:R-:W-:Y:S05]  /*0820*/  @P0 BRA `(.L_x_140) ;  /* 0x0000008000000947 */ /* 0x001fea0003800000 */
[----:B------:R-:W-:Y:S01]  /*0830*/  ISETP.GE.AND P1, PT, R3, RZ, PT ;  /* 0x000000ff0300720c */ /* 0x000fe20003f26270 */
[----:B------:R-:W0:Y:S01]  /*0840*/  DSETP.GT.AND P0, PT, |R10|, 1, PT ;  /* 0x3ff000000a00742a */ /* 0x000e220003f04200 */
[----:B------:R-:W-:-:S05]  /*0850*/  IMAD.MOV.U32 R6, RZ, RZ, RZ ;  /* 0x000000ffff067224 */ /* 0x000fca00078e00ff */
[----:B0-----:R-:W-:Y:S02]  /*0860*/  SEL R2, RZ, 0x7ff00000, !P0 ;  /* 0x7ff00000ff027807 */ /* 0x001fe40004000000 */
[----:B------:R-:W-:-:S04]  /*0870*/  FSETP.NEU.FTZ.AND P0, PT, -R14, c[0x0][0xd60], PT ;  /* 0x000358000e007a0b */ /* 0x000fc80003f1d100 */
[----:B------:R-:W-:-:S04]  /*0880*/  @!P1 LOP3.LUT R2, R2, 0x7ff00000, RZ, 0x3c, !PT ;  /* 0x7ff0000002029812 */ /* 0x000fc800078e3cff */
[----:B------:R-:W-:Y:S01]  /*0890*/  SEL R7, R2, 0x3ff00000, P0 ;  /* 0x3ff0000002077807 */ /* 0x000fe20000000000 */
[----:B------:R-:W-:Y:S05]  /*08a0*/  BRA `(.L_x_138) ;  /* 0x000000c000007947 */ /* 0x000fea0003800000 */
.L_x_140:
[----:B------:R-:W0:-:S14]  /*08b0*/  DSETP.NEU.AND P0, PT, |R10|, +INF , PT ;  /* 0x7ff000000a00742a */ /* 0x000e1c0003f0d200 */
[----:B0-----:R-:W-:Y:S05]  /*08c0*/  @P0 BRA `(.L_x_138) ;  /* 0x000000a000000947 */ /* 0x001fea0003800000 */
        /* <DEDUP_REMOVED lines=9> */
.L_x_139:
[----:B------:R0:W1:-:S06]  /*0960*/  DADD R6, R2, R10 ;  /* 0x0000000002067229 */ /* 0x00004c000000000a */
.L_x_138:
[----:B-1----:R-:W1:Y:S01]  /*0970*/  DADD R6, -R6, 1 ;  /* 0x3ff0000006067429 */ /* 0x002e620000000100 */
[C---:B------:R-:W-:Y:S02]  /*0980*/  FSETP.NEU.FTZ.AND P0, PT, R14.reuse, c[0x0][0xd60], PT ;  /* 0x000358000e007a0b */ /* 0x040fe40003f1d000 */
[----:B------:R-:W-:Y:S01]  /*0990*/  FSETP.NEU.FTZ.AND P1, PT, R14, c[0x0][0xd5c], PT ;  /* 0x000357000e007a0b */ /* 0x000fe20003f3d000 */
[----:B------:R-:W2:Y:S01]  /*09a0*/  DADD R4, -R4, 1 ;  /* 0x3ff0000004047429 */ /* 0x000ea20000000100 */
[C---:B------:R-:W-:Y:S01]  /*09b0*/  ISETP.EQ.OR P0, PT, R0.reuse, RZ, !P0 ;  /* 0x000000ff0000720c */ /* 0x040fe20004702670 */
[----:B01----:R-:W0:Y:S01]  /*09c0*/  F2F.F32.F64 R2, R6 ;  /* 0x0000000600027310 */ /* 0x003e220000301000 */
[----:B------:R-:W-:Y:S01]  /*09d0*/  ISETP.EQ.OR P1, PT, R0, RZ, !P1 ;  /* 0x000000ff0000720c */ /* 0x000fe20004f22670 */
[----:B------:R-:W0:-:S04]  /*09e0*/  DSETP.GEU.AND P2, PT, |R6|, c[0x2][0x0], PT ;  /* 0x008000000600762a */ /* 0x000e080003f4e200 */
[----:B--2---:R-:W1:Y:S02]  /*09f0*/  DSETP.GEU.AND P3, PT, |R4|, c[0x2][0x0], PT ;  /* 0x008000000400762a */ /* 0x004e640003f6e200 */
[----:B------:R-:W1:Y:S08]  /*0a00*/  F2F.F32.F64 R3, R4 ;  /* 0x0000000400037310 */ /* 0x000e700000301000 */
[----:B0-----:R-:W-:-:S05]  /*0a10*/  @!P2 FMUL R2, R2, 1.175494350822287508e-38 ;  /* 0x008000000202a820 */ /* 0x001fca0000400000 */
[----:B------:R-:W-:Y:S01]  /*0a20*/  FSEL R2, R2, RZ, !P0 ;  /* 0x000000ff02027208 */ /* 0x000fe20004000000 */
[----:B-1----:R-:W-:-:S05]  /*0a30*/  @!P3 FMUL R3, R3, 1.175494350822287508e-38 ;  /* 0x008000000303b820 */ /* 0x002fca0000400000 */
[----:B------:R-:W-:Y:S02]  /*0a40*/  FSEL R0, R3, RZ, !P1 ;  /* 0x000000ff03007208 */ /* 0x000fe40004800000 */
.L_x_130:
[----:B------:R-:W0:Y:S01]  /*0a50*/  S2UR UR5, SR_CTAID.X ;  /* 0x00000000000579c3 */ /* 0x000e220000002500 */
[----:B------:R-:W-:Y:S02]  /*0a60*/  UMOV UR4, 0x4 ;  /* 0x0000000400047882 */ /* 0x000fe40000000000 */
[----:B------:R-:W-:Y:S02]  /*0a70*/  ULDC UR7, c[0x2][0x8] ;  /* 0x0080020000077ab9 */ /* 0x000fe40000000800 */
[----:B------:R-:W-:Y:S02]  /*0a80*/  UMOV UR6, 0x8 ;  /* 0x0000000800067882 */ /* 0x000fe40000000000 */
[----:B------:R-:W-:Y:S02]  /*0a90*/  ULDC UR8, c[0x0][0x160] ;  /* 0x0000580000087ab9 */ /* 0x000fe40000000800 */
[----:B0-----:R-:W-:-:S03]  /*0aa0*/  UIMAD UR4, UR5, UR4, UR7 ;  /* 0x00000004050472a4 */ /* 0x001fc6000f8e0207 */
        /* <DEDUP_REMOVED lines=11> */
[----:B------:R-:W0:Y:S01]  /*0b60*/  S2R R3, SR_TID.X ;  /* 0x0000000000037919 */ /* 0x000e220000002100 */
        /* <DEDUP_REMOVED lines=10> */
.L_x_147:
[----:B0-----:R-:W-:-:S04]  /*0c10*/  IADD3 R28, R3, UR4, RZ ;  /* 0x00000004031c7c10 */ /* 0x001fc8000fffe0ff */
        /* <DEDUP_REMOVED lines=9> */
[----:B------:R-:W3:Y:S01]  /*0cb0*/  @P2 LDG.E.64 R10, [R8.64] ;  /* 0x00000010080a2981 */ /* 0x000ee2000c1e1b00 */
[----:B------:R-:W-:Y:S02]  /*0cc0*/  PLOP3.LUT P0, PT, PT, PT, PT, 0x80, 0x0 ;  /* 0x000000000000781c */ /* 0x000fe40003f0f070 */
[----:B------:R-:W-:Y:S01]  /*0cd0*/  IADD3 R28, R28, c[0x0][0x0], RZ ;  /* 0x000000001c1c7a10 */ /* 0x000fe20007ffe0ff */
[----:B------:R-:W-:-:S03]  /*0ce0*/  IMAD.MOV.U32 R6, RZ, RZ, RZ ;  /* 0x000000ffff067224 */ /* 0x000fc600078e00ff */
[----:B------:R-:W-:-:S04]  /*0cf0*/  ISETP.GE.AND P3, PT, R28, c[0x0][0x160], PT ;  /* 0x000058001c007a0c */ /* 0x000fc80003f66270 */
[----:B------:R-:W-:Y:S01]  /*0d00*/  ISETP.LT.AND P3, PT, R28, UR9, !P3 ;  /* 0x000000091c007c0c */ /* 0x000fe2000df61270 */
[----:B---3--:R-:W0:Y:S01]  /*0d10*/  @P2 DSETP.GEU.AND P1, PT, |R10|, c[0x2][0x0], PT ;  /* 0x008000000a00262a */ /* 0x008e220003f2e200 */
[----:B------:R-:W1:Y:S05]  /*0d20*/  @P2 F2F.F32.F64 R7, R10 ;  /* 0x0000000a00072310 */ /* 0x000e6a0000301000 */
[----:B0-----:R-:W-:-:S13]  /*0d30*/  @P2 PLOP3.LUT P0, PT, P1, PT, PT, 0x80, 0x0 ;  /* 0x000000000000281c */ /* 0x001fda0000f0f070 */
[----:B-1----:R-:W-:-:S04]  /*0d40*/  @!P0 FMUL R7, R7, 1.175494350822287508e-38 ;  /* 0x0080000007078820 */ /* 0x002fc80000400000 */
[----:B--2---:R-:W-:-:S04]  /*0d50*/  @P2 FMUL.FTZ R6, R7, R12 ;  /* 0x0000000c07062220 */ /* 0x004fc80000410000 */
[----:B------:R-:W-:Y:S01]  /*0d60*/  @P2 FMUL.FTZ R14, R6, 1 ;  /* 0x3f800000060e2820 */ /* 0x000fe20000410000 */
[----:B------:R-:W-:-:S05]  /*0d70*/  IADD3 R29, P0, R28, UR8, RZ ;  /* 0x000000081c1d7c10 */ /* 0x000fca000ff1e0ff */
[----:B------:R-:W0:Y:S01]  /*0d80*/  @P2 F2F.F64.F32 R14, R14 ;  /* 0x0000000e000e2310 */ /* 0x000e220000201800 */
[----:B------:R-:W-:Y:S02]  /*0d90*/  LEA.HI.X.SX32 R36, R28, UR18, 0x1, P0 ;  /* 0x000000121c247c11 */ /* 0x000fe400080f0eff */
[C---:B------:R-:W-:Y:S02]  /*0da0*/  SHF.L.U32 R21, R29.reuse, 0x3, RZ ;  /* 0x000000031d157819 */ /* 0x040fe400000006ff */
[----:B------:R-:W-:Y:S02]  /*0db0*/  SHF.L.U64.HI R30, R29, 0x3, R36 ;  /* 0x000000031d1e7819 */ /* 0x000fe40000010224 */
[----:B------:R-:W-:-:S04]  /*0dc0*/  @P3 IADD3 R12, P0, R21, UR10, RZ ;  /* 0x0000000a150c3c10 */ /* 0x000fc8000ff1e0ff */
[----:B------:R-:W-:Y:S01]  /*0dd0*/  @P3 IADD3.X R13, R30, UR11, RZ, P0, !PT ;  /* 0x0000000b1e0d3c10 */ /* 0x000fe200087fe4ff */
[----:B0-----:R0:W-:Y:S04]  /*0de0*/  @P2 STG.E.64 [R8.64], R14 ;  /* 0x0000000e08002986 */ /* 0x0011e8000c101b10 */
[----:B------:R-:W2:Y:S04]  /*0df0*/  @P3 LDG.E.64 R10, [R12.64] ;  /* 0x000000100c0a3981 */ /* 0x000ea8000c1e1b00 */
[----:B------:R-:W3:Y:S01]  /*0e00*/  @P3 LDG.E R17, [R26.64] ;  /* 0x000000101a113981 */ /* 0x000ee2000c1e1900 */
[----:B------:R-:W-:Y:S01]  /*0e10*/  PLOP3.LUT P0, PT, PT, PT, PT, 0x80, 0x0 ;  /* 0x000000000000781c */ /* 0x000fe20003f0f070 */
[----:B------:R-:W-:-:S02]  /*0e20*/  IMAD.MOV.U32 R7, RZ, RZ, RZ ;  /* 0x000000ffff077224 */ /* 0x000fc400078e00ff */
[C---:B------:R-:W-:Y:S01]  /*0e30*/  IMAD.SHL.U32 R20, R18.reuse, 0x4, RZ ;  /* 0x0000000412147824 */ /* 0x040fe200078e00ff */
[----:B0-----:R-:W-:Y:S02]  /*0e40*/  SHF.L.U64.HI R9, R18, 0x2, R19 ;  /* 0x0000000212097819 */ /* 0x001fe40000010213 */
[----:B------:R-:W-:-:S04]  /*0e50*/  IADD3 R18, P5, R21, UR12, RZ ;  /* 0x0000000c15127c10 */ /* 0x000fc8000ffbe0ff */
[----:B------:R-:W-:Y:S01]  /*0e60*/  IADD3.X R19, R30, UR13, RZ, P5, !PT ;  /* 0x0000000d1e137c10 */ /* 0x000fe2000affe4ff */
[----:B------:R-:W-:Y:S01]  /*0e70*/  IMAD.SHL.U32 R14, R29, 0x4, RZ ;  /* 0x000000041d0e7824 */ /* 0x000fe200078e00ff */
[----:B--2---:R-:W0:Y:S01]  /*0e80*/  @P3 DSETP.GEU.AND P1, PT, |R10|, c[0x2][0x0], PT ;  /* 0x008000000a00362a */ /* 0x004e220003f2e200 */
[----:B------:R-:W1:Y:S05]  /*0e90*/  @P3 F2F.F32.F64 R16, R10 ;  /* 0x0000000a00103310 */ /* 0x000e6a0000301000 */
[----:B0-----:R-:W-:-:S13]  /*0ea0*/  @P3 PLOP3.LUT P0, PT, P1, PT, PT, 0x80, 0x0 ;  /* 0x000000000000381c */ /* 0x001fda0000f0f070 */
[----:B-1----:R-:W-:-:S04]  /*0eb0*/  @!P0 FMUL R16, R16, 1.175494350822287508e-38 ;  /* 0x0080000010108820 */ /* 0x002fc80000400000 */
[----:B---3--:R-:W-:-:S04]  /*0ec0*/  @P3 FMUL.FTZ R7, R16, R17 ;  /* 0x0000001110073220 */ /* 0x008fc80000410000 */
[----:B------:R-:W-:Y:S01]  /*0ed0*/  @P3 FMUL.FTZ R32, R7, 1 ;  /* 0x3f80000007203820 */ /* 0x000fe20000410000 */
[----:B------:R-:W-:Y:S02]  /*0ee0*/  IADD3 R24, P0, R24, UR12, RZ ;  /* 0x0000000c18187c10 */ /* 0x000fe4000ff1e0ff */
[----:B------:R-:W-:-:S03]  /*0ef0*/  IADD3 R22, P1, R20, UR14, RZ ;  /* 0x0000000e14167c10 */ /* 0x000fc6000ff3e0ff */
[----:B------:R-:W0:Y:S01]  /*0f00*/  @P3 F2F.F64.F32 R32, R32 ;  /* 0x0000002000203310 */ /* 0x000e220000201800 */
[----:B------:R-:W-:Y:S02]  /*0f10*/  IADD3.X R25, R23, UR13, RZ, P0, !PT ;  /* 0x0000000d17197c10 */ /* 0x000fe400087fe4ff */
[----:B------:R-:W-:Y:S02]  /*0f20*/  IADD3 R20, P4, R20, UR6, RZ ;  /* 0x0000000614147c10 */ /* 0x000fe4000ff9e0ff */
[C---:B------:R-:W-:Y:S01]  /*0f30*/  IADD3.X R23, R9.reuse, UR15, RZ, P1, !PT ;  /* 0x0000000f09177c10 */ /* 0x040fe20008ffe4ff */
[----:B------:R-:W2:Y:S01]  /*0f40*/  @P2 LDG.E.64 R30, [R24.64] ;  /* 0x00000010181e2981 */ /* 0x000ea2000c1e1b00 */
[----:B------:R-:W-:Y:S02]  /*0f50*/  IADD3.X R21, R9, UR7, RZ, P4, !PT ;  /* 0x0000000709157c10 */ /* 0x000fe4000a7fe4ff */
[----:B------:R-:W-:-:S06]  /*0f60*/  CS2R R8, SRZ ;  /* 0x0000000000087805 */ /* 0x000fcc000001ff00 */
[----:B------:R1:W5:Y:S04]  /*0f70*/  @P2 LDG.E R8, [R22.64] ;  /* 0x0000001016082981 */ /* 0x000368000c1e1900 */
[----:B------:R1:W5:Y:S04]  /*0f80*/  @P2 LDG.E R9, [R20.64] ;  /* 0x0000001014092981 */ /* 0x000368000c1e1900 */
[----:B0-----:R0:W-:Y:S04]  /*0f90*/  @P3 STG.E.64 [R12.64], R32 ;  /* 0x000000200c003986 */ /* 0x0011e8000c101b10 */
[----:B------:R-:W3:Y:S01]  /*0fa0*/  @P3 LDG.E.64 R34, [R18.64] ;  /* 0x0000001012223981 */ /* 0x000ee2000c1e1b00 */
[----:B------:R-:W-:-:S02]  /*0fb0*/  IADD3 R16, P0, R14, UR14, RZ ;  /* 0x0000000e0e107c10 */ /* 0x000fc4000ff1e0ff */
[----:B------:R-:W-:Y:S02]  /*0fc0*/  SHF.L.U64.HI R10, R29, 0x2, R36 ;  /* 0x000000021d0a7819 */ /* 0x000fe40000010224 */
[----:B------:R-:W-:Y:S02]  /*0fd0*/  IADD3 R14, P1, R14, UR6, RZ ;  /* 0x000000060e0e7c10 */ /* 0x000fe4000ff3e0ff */
[C---:B------:R-:W-:Y:S02]  /*0fe0*/  IADD3.X R17, R10.reuse, UR15, RZ, P0, !PT ;  /* 0x0000000f0a117c10 */ /* 0x040fe400087fe4ff */
[----:B------:R-:W-:Y:S02]  /*0ff0*/  IADD3.X R15, R10, UR7, RZ, P1, !PT ;  /* 0x000000070a0f7c10 */ /* 0x000fe40008ffe4ff */
[----:B------:R-:W-:-:S06]  /*1000*/  CS2R R10, SRZ ;  /* 0x00000000000a7805 */ /* 0x000fcc000001ff00 */
[----:B------:R1:W5:Y:S04]  /*1010*/  @P3 LDG.E R10, [R16.64] ;  /* 0x00000010100a3981 */ /* 0x000368000c1e1900 */
[----:B------:R1:W5:Y:S01]  /*1020*/  @P3 LDG.E R11, [R14.64] ;  /* 0x000000100e0b3981 */ /* 0x000362000c1e1900 */
[----:B------:R-:W-:Y:S02]  /*1030*/  PLOP3.LUT P0, PT, PT, PT, PT, 0x80, 0x0 ;  /* 0x000000000000781c */ /* 0x000fe40003f0f070 */
[----:B------:R-:W-:Y:S02]  /*1040*/  PLOP3.LUT P1, PT, PT, PT, PT, 0x80, 0x0 ;  /* 0x000000000000781c */ /* 0x000fe40003f2f070 */
[----:B0-----:R-:W-:Y:S02]  /*1050*/  MOV R12, UR4 ;  /* 0x00000004000c7c02 */ /* 0x001fe40008000f00 */
[----:B------:R-:W-:Y:S01]  /*1060*/  IADD3 R28, R28, c[0x0][0x0], RZ ;  /* 0x000000001c1c7a10 */ /* 0x000fe20007ffe0ff */
[----:B------:R-:W-:Y:S01]  /*1070*/  IMAD.MOV.U32 R33, RZ, RZ, c[0x0][0x0] ;  /* 0x00000000ff217624 */ /* 0x000fe200078e00ff */
[----:B------:R-:W-:Y:S01]  /*1080*/  BSSY B0, `(.L_x_141) ;  /* 0x0000037000007945 */ /* 0x000fe20003800000 */
[----:B------:R-:W-:Y:S01]  /*1090*/  CS2R R40, SRZ ;  /* 0x0000000000287805 */ /* 0x000fe2000001ff00 */
[----:B------:R-:W-:Y:S01]  /*10a0*/  CS2R R44, SRZ ;  /* 0x00000000002c7805 */ /* 0x000fe2000001ff00 */
[----:B------:R-:W-:Y:S01]  /*10b0*/  IMAD.MOV.U32 R46, RZ, RZ, RZ ;  /* 0x000000ffff2e7224 */ /* 0x000fe200078e00ff */
[----:B--2---:R-:W0:Y:S01]  /*10c0*/  @P2 DSETP.GEU.AND P4, PT, |R30|, c[0x2][0x0], PT ;  /* 0x008000001e00262a */ /* 0x004e220003f8e200 */
[----:B------:R2:W4:Y:S05]  /*10d0*/  @P2 F2F.F32.F64 R29, R30 ;  /* 0x0000001e001d2310 */ /* 0x00052a0000301000 */
[----:B0-----:R-:W-:-:S02]  /*10e0*/  @P2 PLOP3.LUT P0, PT, P4, PT, PT, 0x80, 0x0 ;  /* 0x000000000000281c */ /* 0x001fc4000270f070 */
[----:B--2---:R-:W-:Y:S01]  /*10f0*/  IADD3 R30, R12, c[0x0][0x0], R3 ;  /* 0x000000000c1e7a10 */ /* 0x004fe20007ffe003 */
[----:B---3--:R-:W0:Y:S01]  /*1100*/  @P3 DSETP.GEU.AND P5, PT, |R34|, c[0x2][0x0], PT ;  /* 0x008000002200362a */ /* 0x008e220003fae200 */
[----:B------:R-:W2:Y:S09]  /*1110*/  @P3 F2F.F32.F64 R32, R34 ;  /* 0x0000002200203310 */ /* 0x000eb20000301000 */
[----:B----4-:R-:W-:Y:S01]  /*1120*/  @!P0 FMUL R29, R29, 1.175494350822287508e-38 ;  /* 0x008000001d1d8820 */ /* 0x010fe20000400000 */
[----:B0-----:R-:W-:-:S02]  /*1130*/  @P3 PLOP3.LUT P1, PT, P5, PT, PT, 0x80, 0x0 ;  /* 0x000000000000381c */ /* 0x001fc40002f2f070 */
[C---:B------:R-:W-:Y:S01]  /*1140*/  ISETP.GE.AND P0, PT, R28.reuse, c[0x0][0x160], PT ;  /* 0x000058001c007a0c */ /* 0x040fe20003f06270 */
[----:B------:R-:W-:Y:S01]  /*1150*/  IMAD R50, R33, 0x2, R30 ;  /* 0x0000000221327824 */ /* 0x000fe200078e021e */
[C---:B------:R-:W-:Y:S02]  /*1160*/  IADD3 R48, P4, R28.reuse, UR8, RZ ;  /* 0x000000081c307c10 */ /* 0x040fe4000ff9e0ff */
[C---:B------:R-:W-:Y:S02]  /*1170*/  ISETP.LT.AND P0, PT, R28.reuse, UR9, !P0 ;  /* 0x000000091c007c0c */ /* 0x040fe4000c701270 */
[----:B------:R-:W-:Y:S01]  /*1180*/  LEA.HI.X.SX32 R47, R28, UR18, 0x1, P4 ;  /* 0x000000121c2f7c11 */ /* 0x000fe2000a0f0eff */
[----:B------:R-:W-:Y:S01]  /*1190*/  IMAD.SHL.U32 R30, R48, 0x4, RZ ;  /* 0x00000004301e7824 */ /* 0x000fe200078e00ff */
[----:B------:R-:W-:-:S03]  /*11a0*/  IADD3 R49, P4, R50, UR8, RZ ;  /* 0x0000000832317c10 */ /* 0x000fc6000ff9e0ff */
[----:B--2---:R-:W-:Y:S01]  /*11b0*/  @!P1 FMUL R32, R32, 1.175494350822287508e-38 ;  /* 0x0080000020209820 */ /* 0x004fe20000400000 */
[----:B------:R-:W-:Y:S01]  /*11c0*/  ISETP.GE.AND P1, PT, R50, c[0x0][0x160], PT ;  /* 0x0000580032007a0c */ /* 0x000fe20003f26270 */
[----:B------:R-:W-:Y:S01]  /*11d0*/  CS2R R12, SRZ ;  /* 0x00000000000c7805 */ /* 0x000fe2000001ff00 */
[----:B------:R-:W-:Y:S02]  /*11e0*/  SHF.L.U64.HI R31, R48, 0x2, R47 ;  /* 0x00000002301f7819 */ /* 0x000fe4000001022f */
[----:B------:R-:W-:Y:S02]  /*11f0*/  ISETP.LT.AND P1, PT, R50, UR9, !P1 ;  /* 0x0000000932007c0c */ /* 0x000fe4000cf21270 */
[C---:B------:R-:W-:Y:S02]  /*1200*/  IADD3 R28, P5, R30.reuse, UR14, RZ ;  /* 0x0000000e1e1c7c10 */ /* 0x040fe4000ffbe0ff */
[----:B------:R-:W-:Y:S02]  /*1210*/  IADD3 R30, P6, R30, UR6, RZ ;  /* 0x000000061e1e7c10 */ /* 0x000fe4000ffde0ff */
[----:B------:R-:W-:Y:S01]  /*1220*/  LEA.HI.X.SX32 R50, R50, UR18, 0x1, P4 ;  /* 0x0000001232327c11 */ /* 0x000fe2000a0f0eff */
[----:B------:R-:W-:Y:S01]  /*1230*/  @P2 IMAD.MOV.U32 R13, RZ, RZ, R29 ;  /* 0x000000ffff0d2224 */ /* 0x000fe200078e001d */
[C---:B------:R-:W-:Y:S01]  /*1240*/  SHF.L.U64.HI R47, R48.reuse, 0x3, R47 ;  /* 0x00000003302f7819 */ /* 0x040fe2000001022f */
[----:B------:R-:W-:Y:S01]  /*1250*/  IMAD.SHL.U32 R48, R48, 0x8, RZ ;  /* 0x0000000830307824 */ /* 0x000fe200078e00ff */
[----:B------:R-:W-:-:S02]  /*1260*/  IADD3.X R29, R31, UR15, RZ, P5, !PT ;  /* 0x0000000f1f1d7c10 */ /* 0x000fc4000affe4ff */
[----:B------:R-:W-:Y:S02]  /*1270*/  @P3 MOV R12, R32 ;  /* 0x00000020000c3202 */ /* 0x000fe40000000f00 */
[----:B------:R-:W-:Y:S02]  /*1280*/  IADD3.X R31, R31, UR7, RZ, P6, !PT ;  /* 0x000000071f1f7c10 */ /* 0x000fe4000b7fe4ff */
[C---:B------:R-:W-:Y:S02]  /*1290*/  SHF.L.U32 R39, R49.reuse, 0x2, RZ ;  /* 0x0000000231277819 */ /* 0x040fe400000006ff */
[----:B------:R-:W-:Y:S01]  /*12a0*/  SHF.L.U64.HI R38, R49, 0x2, R50 ;  /* 0x0000000231267819 */ /* 0x000fe20000010232 */
[----:B------:R-:W-:Y:S05]  /*12b0*/  @!P0 BRA `(.L_x_142) ;  /* 0x0000013000008947 */ /* 0x000fea0003800000 */
[----:B-1----:R-:W-:Y:S01]  /*12c0*/  IADD3 R36, P4, R48, UR10, RZ ;  /* 0x0000000a30247c10 */ /* 0x002fe2000ff9e0ff */
[----:B------:R-:W2:Y:S03]  /*12d0*/  LDG.E R32, [R26.64] ;  /* 0x000000101a207981 */ /* 0x000ea6000c1e1900 */
[----:B------:R-:W-:-:S05]  /*12e0*/  IADD3.X R37, R47, UR11, RZ, P4, !PT ;  /* 0x0000000b2f257c10 */ /* 0x000fca000a7fe4ff */
[----:B------:R-:W3:Y:S02]  /*12f0*/  LDG.E.64 R42, [R36.64] ;  /* 0x00000010242a7981 */ /* 0x000ee4000c1e1b00 */
[----:B---3--:R-:W0:Y:S01]  /*1300*/  F2F.F32.F64 R41, R42 ;  /* 0x0000002a00297310 */ /* 0x008e220000301000 */
[----:B------:R-:W0:-:S14]  /*1310*/  DSETP.GEU.AND P4, PT, |R42|, c[0x2][0x0], PT ;  /* 0x008000002a00762a */ /* 0x000e1c0003f8e200 */
[----:B0-----:R-:W-:-:S04]  /*1320*/  @!P4 FMUL R41, R41, 1.175494350822287508e-38 ;  /* 0x008000002929c820 */ /* 0x001fc80000400000 */
[----:B--2---:R-:W-:-:S04]  /*1330*/  FMUL.FTZ R41, R41, R32 ;  /* 0x0000002029297220 */ /* 0x004fc80000410000 */
[----:B------:R-:W-:-:S06]  /*1340*/  FMUL.FTZ R34, R41, 1 ;  /* 0x3f80000029227820 */ /* 0x000fcc0000410000 */
[----:B------:R-:W0:Y:S01]  /*1350*/  F2F.F64.F32 R34, R34 ;  /* 0x0000002200227310 */ /* 0x000e220000201800 */
[----:B------:R-:W-:-:S04]  /*1360*/  IADD3 R32, P4, R48, UR12, RZ ;  /* 0x0000000c30207c10 */ /* 0x000fc8000ff9e0ff */
[----:B------:R-:W-:Y:S01]  /*1370*/  IADD3.X R33, R47, UR13, RZ, P4, !PT ;  /* 0x0000000d2f217c10 */ /* 0x000fe2000a7fe4ff */
[----:B0-----:R0:W-:Y:S05]  /*1380*/  STG.E.64 [R36.64], R34 ;  /* 0x0000002224007986 */ /* 0x0011ea000c101b10 */
[----:B------:R-:W2:Y:S04]  /*1390*/  LDG.E.64 R32, [R32.64] ;  /* 0x0000001020207981 */ /* 0x000ea8000c1e1b00 */
[----:B------:R0:W5:Y:S04]  /*13a0*/  LDG.E R45, [R28.64] ;  /* 0x000000101c2d7981 */ /* 0x000168000c1e1900 */
[----:B------:R0:W5:Y:S01]  /*13b0*/  LDG.E R46, [R30.64] ;  /* 0x000000101e2e7981 */ /* 0x000162000c1e1900 */
[----:B--2---:R-:W1:Y:S01]  /*13c0*/  F2F.F32.F64 R44, R32 ;  /* 0x00000020002c7310 */ /* 0x004e620000301000 */
[----:B------:R-:W1:-:S14]  /*13d0*/  DSETP.GEU.AND P4, PT, |R32|, c[0x2][0x0], PT ;  /* 0x008000002000762a */ /* 0x000e5c0003f8e200 */
[----:B-1----:R-:W-:Y:S02]  /*13e0*/  @!P4 FMUL R44, R44, 1.175494350822287508e-38 ;  /* 0x008000002c2cc820 */ /* 0x002fe40000400000 */
.L_x_142:
[----:B01----:R-:W-:Y:S05]  /*13f0*/  BSYNC B0 ;  /* 0x0000000000007941 */ /* 0x003fea0003800000 */
.L_x_141:
[C---:B------:R-:W-:Y:S01]  /*1400*/  IADD3 R32, P5, R39.reuse, UR14, RZ ;  /* 0x0000000e27207c10 */ /* 0x040fe2000ffbe0ff */
[----:B------:R-:W-:Y:S01]  /*1410*/  BSSY B0, `(.L_x_143) ;  /* 0x000001d000007945 */ /* 0x000fe20003800000 */
[----:B------:R-:W-:Y:S01]  /*1420*/  IADD3 R34, P6, R39, UR6, RZ ;  /* 0x0000000627227c10 */ /* 0x000fe2000ffde0ff */
[----:B------:R-:W-:Y:S01]  /*1430*/  IMAD.MOV.U32 R51, RZ, RZ, RZ ;  /* 0x000000ffff337224 */ /* 0x000fe200078e00ff */
[C---:B------:R-:W-:Y:S01]  /*1440*/  SHF.L.U64.HI R50, R49.reuse, 0x3, R50 ;  /* 0x0000000331327819 */ /* 0x040fe20000010232 */
[----:B------:R-:W-:Y:S01]  /*1450*/  CS2R R52, SRZ ;  /* 0x0000000000347805 */ /* 0x000fe2000001ff00 */
[----:B------:R-:W-:Y:S01]  /*1460*/  ISETP.NE.AND P4, PT, RZ, c[0x0][0xd80], PT ;  /* 0x00036000ff007a0c */ /* 0x000fe20003f85270 */
[----:B------:R-:W-:Y:S01]  /*1470*/  IMAD.SHL.U32 R49, R49, 0x8, RZ ;  /* 0x0000000831317824 */ /* 0x000fe200078e00ff */
[C---:B------:R-:W-:Y:S02]  /*1480*/  IADD3.X R33, R38.reuse, UR15, RZ, P5, !PT ;  /* 0x0000000f26217c10 */ /* 0x040fe4000affe4ff */
[----:B------:R-:W-:Y:S01]  /*1490*/  IADD3.X R35, R38, UR7, RZ, P6, !PT ;  /* 0x0000000726237c10 */ /* 0x000fe2000b7fe4ff */
[----:B------:R-:W-:Y:S05]  /*14a0*/  @!P1 BRA `(.L_x_144) ;  /* 0x0000013000009947 */ /* 0x000fea0003800000 */
[----:B------:R-:W-:Y:S01]  /*14b0*/  IADD3 R36, P5, R49, UR10, RZ ;  /* 0x0000000a31247c10 */ /* 0x000fe2000ffbe0ff */
        /* <DEDUP_REMOVED lines=18> */
.L_x_144:
[----:B0-----:R-:W-:Y:S05]  /*15e0*/  BSYNC B0 ;  /* 0x0000000000007941 */ /* 0x001fea0003800000 */
.L_x_143:
[----:B------:R-:W-:Y:S01]  /*15f0*/  IMAD.MOV.U32 R36, RZ, RZ, c[0x0][0xd78] ;  /* 0x00035e00ff247624 */ /* 0x000fe200078e00ff */
[----:B------:R-:W-:Y:S01]  /*1600*/  MOV R37, c[0x0][0xd7c] ;  /* 0x00035f0000257a02 */ /* 0x000fe20000000f00 */
[----:B------:R-:W-:Y:S05]  /*1610*/  @!P4 BRA `(.L_x_145) ;  /* 0x000003800000c947 */ /* 0x000fea0003800000 */
[----:B------:R0:W2:Y:S01]  /*1620*/  LDG.E R36, [R36.64] ;  /* 0x0000001024247981 */ /* 0x0000a2000c1e1900 */
[-C--:B------:R-:W-:Y:S02]  /*1630*/  FMUL.FTZ R43, R5, R6.reuse ;  /* 0x00000006052b7220 */ /* 0x080fe40000410000 */
[CC--:B------:R-:W-:Y:S02]  /*1640*/  FMUL.FTZ R39, R4.reuse, R6.reuse ;  /* 0x0000000604277220 */ /* 0x0c0fe40000410000 */
[----:B------:R-:W-:Y:S02]  /*1650*/  FMUL.FTZ R6, R43, R6 ;  /* 0x000000062b067220 */ /* 0x000fe40000410000 */
[----:B------:R-:W-:Y:S02]  /*1660*/  FMUL.FTZ R43, R4, R7 ;  /* 0x00000007042b7220 */ /* 0x000fe40000410000 */
[----:B-----5:R-:W-:-:S02]  /*1670*/  FFMA.FTZ R39, R8, c[0x0][0xd5c], R39 ;  /* 0x0003570008277a23 */ /* 0x020fc40000010027 */
[----:B------:R-:W-:Y:S02]  /*1680*/  FFMA.FTZ R9, R9, c[0x0][0xd60], R6 ;  /* 0x0003580009097a23 */ /* 0x000fe40000010006 */
[----:B------:R-:W-:Y:S01]  /*1690*/  FFMA.FTZ R43, R10, c[0x0][0xd5c], R43 ;  /* 0x000357000a2b7a23 */ /* 0x000fe2000001002b */
[----:B------:R-:W1:Y:S01]  /*16a0*/  MUFU.RCP R6, R2 ;  /* 0x0000000200067308 */ /* 0x000e620000001000 */
[C---:B------:R-:W-:Y:S02]  /*16b0*/  FMUL.FTZ R8, R5.reuse, R7 ;  /* 0x0000000705087220 */ /* 0x040fe40000410000 */
[----:B------:R-:W-:Y:S02]  /*16c0*/  FMUL.FTZ R10, R5, R41 ;  /* 0x00000029050a7220 */ /* 0x000fe40000410000 */
[----:B------:R-:W-:Y:S02]  /*16d0*/  FMUL.FTZ R8, R8, R7 ;  /* 0x0000000708087220 */ /* 0x000fe40000410000 */
[----:B------:R-:W-:-:S02]  /*16e0*/  FMUL.FTZ R7, R10, R41 ;  /* 0x000000290a077220 */ /* 0x000fc40000410000 */
[----:B0-----:R-:W-:Y:S02]  /*16f0*/  FFMA.FTZ R37, R11, c[0x0][0xd60], R8 ;  /* 0x000358000b257a23 */ /* 0x001fe40000010008 */
[----:B------:R-:W-:Y:S02]  /*1700*/  FFMA.FTZ R46, R46, c[0x0][0xd60], R7 ;  /* 0x000358002e2e7a23 */ /* 0x000fe40000010007 */
[-C--:B------:R-:W-:Y:S02]  /*1710*/  FMUL.FTZ R7, R5, R40.reuse ;  /* 0x0000002805077220 */ /* 0x080fe40000410000 */
[----:B------:R-:W-:Y:S02]  /*1720*/  FMUL.FTZ R42, R4, R41 ;  /* 0x00000029042a7220 */ /* 0x000fe40000410000 */
[----:B------:R-:W-:Y:S02]  /*1730*/  FMUL.FTZ R8, R7, R40 ;  /* 0x0000002807087220 */ /* 0x000fe40000410000 */
[----:B-1----:R-:W-:-:S02]  /*1740*/  FMUL.FTZ R11, R9, R6 ;  /* 0x00000006090b7220 */ /* 0x002fc40000410000 */
[----:B------:R-:W-:Y:S02]  /*1750*/  FFMA.FTZ R53, R53, c[0x0][0xd60], R8 ;  /* 0x0003580035357a23 */ /* 0x000fe40000010008 */
[-C--:B------:R-:W-:Y:S02]  /*1760*/  FMUL.FTZ R38, R37, R6.reuse ;  /* 0x0000000625267220 */ /* 0x080fe40000410000 */
[----:B------:R-:W0:Y:S01]  /*1770*/  MUFU.SQRT R11, R11 ;  /* 0x0000000b000b7308 */ /* 0x000e220000002000 */
[-C--:B------:R-:W-:Y:S02]  /*1780*/  FMUL.FTZ R10, R53, R6.reuse ;  /* 0x00000006350a7220 */ /* 0x080fe40000410000 */
[----:B------:R-:W-:Y:S02]  /*1790*/  FMUL.FTZ R8, R46, R6 ;  /* 0x000000062e087220 */ /* 0x000fe40000410000 */
[----:B------:R-:W-:Y:S02]  /*17a0*/  FFMA.FTZ R45, R45, c[0x0][0xd5c], R42 ;  /* 0x000357002d2d7a23 */ /* 0x000fe4000001002a */
[----:B------:R-:W-:Y:S01]  /*17b0*/  FMUL.FTZ R41, R4, R40 ;  /* 0x0000002804297220 */ /* 0x000fe20000410000 */
[----:B------:R-:W1:Y:S03]  /*17c0*/  MUFU.SQRT R7, R38 ;  /* 0x0000002600077308 */ /* 0x000e660000002000 */
[----:B------:R-:W-:-:S05]  /*17d0*/  FFMA.FTZ R41, R52, c[0x0][0xd5c], R41 ;  /* 0x0003570034297a23 */ /* 0x000fca0000010029 */
        /* <DEDUP_REMOVED lines=9> */
[-C--:B-1----:R-:W-:Y:S02]  /*1870*/  FMUL.FTZ R11, R39, R38.reuse ;  /* 0x00000026270b7220 */ /* 0x082fe40000410000 */
[----:B------:R-:W-:-:S05]  /*1880*/  FMUL.FTZ R40, R43, R38 ;  /* 0x000000262b287220 */ /* 0x000fca0000410000 */
[----:B------:R-:W1:Y:S01]  /*1890*/  MUFU.RCP R8, R42 ;  /* 0x0000002a00087308 */ /* 0x000e620000001000 */
[----:B---3--:R-:W-:Y:S02]  /*18a0*/  FMUL.FTZ R6, R11, R6 ;  /* 0x000000060b067220 */ /* 0x008fe40000410000 */
[-C--:B------:R-:W-:Y:S02]  /*18b0*/  FMUL.FTZ R11, R45, R38.reuse ;  /* 0x000000262d0b7220 */ /* 0x080fe40000410000 */
[----:B------:R-:W-:-:S03]  /*18c0*/  FMUL.FTZ R38, R41, R38 ;  /* 0x0000002629267220 */ /* 0x000fc60000410000 */
[----:B------:R-:W3:Y:S01]  /*18d0*/  MUFU.RCP R10, R10 ;  /* 0x0000000a000a7308 */ /* 0x000ee20000001000 */
[----:B0-----:R-:W-:-:S04]  /*18e0*/  FMUL.FTZ R7, R40, R7 ;  /* 0x0000000728077220 */ /* 0x001fc80000410000 */
[----:B------:R-:W-:Y:S02]  /*18f0*/  FFMA.FTZ R7, R12, c[0x0][0xd84], R7 ;  /* 0x000361000c077a23 */ /* 0x000fe40000010007 */
[----:B-1----:R-:W-:Y:S02]  /*1900*/  FMUL.FTZ R8, R11, R8 ;  /* 0x000000080b087220 */ /* 0x002fe40000410000 */
[----:B------:R-:W-:Y:S02]  /*1910*/  FFMA.FTZ R11, R13, c[0x0][0xd84], R6 ;  /* 0x000361000d0b7a23 */ /* 0x000fe40000010006 */
[----:B------:R-:W-:Y:S02]  /*1920*/  FFMA.FTZ R8, R44, c[0x0][0xd84], R8 ;  /* 0x000361002c087a23 */ /* 0x000fe40000010008 */
[----:B---3--:R-:W-:-:S04]  /*1930*/  FMUL.FTZ R38, R38, R10 ;  /* 0x0000000a26267220 */ /* 0x008fc80000410000 */
[----:B------:R-:W-:Y:S02]  /*1940*/  FFMA.FTZ R38, R51, c[0x0][0xd84], R38 ;  /* 0x0003610033267a23 */ /* 0x000fe40000010026 */
[----:B--2---:R-:W-:Y:S02]  /*1950*/  FMUL.FTZ R6, R11, R36 ;  /* 0x000000240b067220 */ /* 0x004fe40000410000 */
[C---:B------:R-:W-:Y:S02]  /*1960*/  FMUL.FTZ R7, R36.reuse, R7 ;  /* 0x0000000724077220 */ /* 0x040fe40000410000 */
[C---:B------:R-:W-:Y:S02]  /*1970*/  FMUL.FTZ R11, R36.reuse, R8 ;  /* 0x00000008240b7220 */ /* 0x040fe40000410000 */
[----:B------:R-:W-:Y:S01]  /*1980*/  FMUL.FTZ R36, R36, R38 ;  /* 0x0000002624247220 */ /* 0x000fe20000410000 */
[----:B------:R-:W-:Y:S05]  /*1990*/  BRA `(.L_x_146) ;  /* 0x0000037000007947 */ /* 0x000fea0003800000 */
.L_x_145:
[----:B------:R0:W2:Y:S01]  /*19a0*/  LDG.E R36, [R36.64] ;  /* 0x0000001024247981 */ /* 0x0000a2000c1e1900 */
[----:B------:R-:W-:-:S02]  /*19b0*/  FFMA.FTZ R6, R13, c[0x0][0xd84], R6 ;  /* 0x000361000d067a23 */ /* 0x000fc40000010006 */
[----:B------:R-:W-:Y:S02]  /*19c0*/  FFMA.FTZ R7, R12, c[0x0][0xd84], R7 ;  /* 0x000361000c077a23 */ /* 0x000fe40000010007 */
[-C--:B------:R-:W-:Y:S02]  /*19d0*/  FMUL.FTZ R43, R5, R6.reuse ;  /* 0x00000006052b7220 */ /* 0x080fe40000410000 */
[----:B------:R-:W-:Y:S02]  /*19e0*/  FMUL.FTZ R39, R4, R6 ;  /* 0x0000000604277220 */ /* 0x000fe40000410000 */
[----:B------:R-:W-:Y:S02]  /*19f0*/  FMUL.FTZ R6, R6, R43 ;  /* 0x0000002b06067220 */ /* 0x000fe40000410000 */
[----:B------:R-:W-:Y:S02]  /*1a00*/  FMUL.FTZ R43, R4, R7 ;  /* 0x00000007042b7220 */ /* 0x000fe40000410000 */
[----:B-----5:R-:W-:-:S02]  /*1a10*/  FFMA.FTZ R9, R9, c[0x0][0xd60], R6 ;  /* 0x0003580009097a23 */ /* 0x020fc40000010006 */
[----:B------:R-:W1:Y:S01]  /*1a20*/  MUFU.RCP R6, R2 ;  /* 0x0000000200067308 */ /* 0x000e620000001000 */
[----:B------:R-:W-:Y:S02]  /*1a30*/  FFMA.FTZ R41, R44, c[0x0][0xd84], R41 ;  /* 0x000361002c297a23 */ /* 0x000fe40000010029 */
[----:B------:R-:W-:Y:S02]  /*1a40*/  FFMA.FTZ R39, R8, c[0x0][0xd5c], R39 ;  /* 0x0003570008277a23 */ /* 0x000fe40000010027 */
[----:B------:R-:W-:Y:S02]  /*1a50*/  FFMA.FTZ R43, R10, c[0x0][0xd5c], R43 ;  /* 0x000357000a2b7a23 */ /* 0x000fe4000001002b */
[C---:B------:R-:W-:Y:S02]  /*1a60*/  FMUL.FTZ R8, R5.reuse, R7 ;  /* 0x0000000705087220 */ /* 0x040fe40000410000 */
[----:B------:R-:W-:Y:S02]  /*1a70*/  FMUL.FTZ R10, R5, R41 ;  /* 0x00000029050a7220 */ /* 0x000fe40000410000 */
[----:B------:R-:W-:-:S02]  /*1a80*/  FMUL.FTZ R8, R7, R8 ;  /* 0x0000000807087220 */ /* 0x000fc40000410000 */
[----:B------:R-:W-:Y:S02]  /*1a90*/  FMUL.FTZ R7, R41, R10 ;  /* 0x0000000a29077220 */ /* 0x000fe40000410000 */
[----:B------:R-:W-:Y:S02]  /*1aa0*/  FFMA.FTZ R40, R51, c[0x0][0xd84], R40 ;  /* 0x0003610033287a23 */ /* 0x000fe40000010028 */
[----:B------:R-:W-:Y:S02]  /*1ab0*/  FFMA.FTZ R46, R46, c[0x0][0xd60], R7 ;  /* 0x000358002e2e7a23 */ /* 0x000fe40000010007 */
[----:B0-----:R-:W-:Y:S02]  /*1ac0*/  FFMA.FTZ R37, R11, c[0x0][0xd60], R8 ;  /* 0x000358000b257a23 */ /* 0x001fe40000010008 */
[----:B------:R-:W-:Y:S02]  /*1ad0*/  FMUL.FTZ R7, R5, R40 ;  /* 0x0000002805077220 */ /* 0x000fe40000410000 */
[----:B-1----:R-:W-:-:S02]  /*1ae0*/  FMUL.FTZ R11, R9, R6 ;  /* 0x00000006090b7220 */ /* 0x002fc40000410000 */
[----:B------:R-:W-:Y:S02]  /*1af0*/  FMUL.FTZ R8, R40, R7 ;  /* 0x0000000728087220 */ /* 0x000fe40000410000 */
[-C--:B------:R-:W-:Y:S02]  /*1b00*/  FMUL.FTZ R38, R37, R6.reuse ;  /* 0x0000000625267220 */ /* 0x080fe40000410000 */
[----:B------:R-:W0:Y:S01]  /*1b10*/  MUFU.SQRT R11, R11 ;  /* 0x0000000b000b7308 */ /* 0x000e220000002000 */
[----:B------:R-:W-:Y:S02]  /*1b20*/  FFMA.FTZ R53, R53, c[0x0][0xd60], R8 ;  /* 0x0003580035357a23 */ /* 0x000fe40000010008 */
        /* <DEDUP_REMOVED lines=30> */
.L_x_146:
[----:B------:R-:W-:Y:S01]  /*1d10*/  FADD.FTZ R6, -R6, R13 ;  /* 0x0000000d06067221 */ /* 0x000fe20000010100 */
[----:B------:R-:W-:Y:S01]  /*1d20*/  @P0 IADD3 R48, P4, R48, UR12, RZ ;  /* 0x0000000c30300c10 */ /* 0x000fe2000ff9e0ff */
[----:B------:R-:W-:Y:S01]  /*1d30*/  FADD.FTZ R10, -R7, R12 ;  /* 0x0000000c070a7221 */ /* 0x000fe20000010100 */
[----:B------:R-:W-:Y:S01]  /*1d40*/  ULDC UR5, c[0x0][0x0] ;  /* 0x0000000000057ab9 */ /* 0x000fe20000000800 */
[----:B------:R-:W-:Y:S01]  /*1d50*/  @P2 FMUL.FTZ R8, R6, 1 ;  /* 0x3f80000006082820 */ /* 0x000fe20000410000 */
[----:B------:R-:W-:Y:S01]  /*1d60*/  ULEA UR4, UR5, UR4, 0x2 ;  /* 0x0000000405047291 */ /* 0x000fe2000f8e103f */
[----:B------:R-:W-:-:S02]  /*1d70*/  @P3 FMUL.FTZ R10, R10, 1 ;  /* 0x3f8000000a0a3820 */ /* 0x000fc40000410000 */
[----:B------:R0:W1:Y:S01]  /*1d80*/  @P2 F2F.F64.F32 R6, R8 ;  /* 0x0000000800062310 */ /* 0x0000620000201800 */
[----:B------:R-:W-:Y:S01]  /*1d90*/  FADD.FTZ R12, -R11, R44 ;  /* 0x0000002c0b0c7221 */ /* 0x000fe20000010100 */
[----:B------:R-:W-:Y:S01]  /*1da0*/  ULDC UR5, c[0x0][0x160] ;  /* 0x0000580000057ab9 */ /* 0x000fe20000000800 */
[----:B------:R-:W-:Y:S01]  /*1db0*/  FADD.FTZ R36, -R36, R51 ;  /* 0x0000003324247221 */ /* 0x000fe20000010100 */
[----:B------:R-:W-:Y:S01]  /*1dc0*/  UISETP.GE.AND UP0, UPT, UR4, UR5, UPT ;  /* 0x000000050400728c */ /* 0x000fe2000bf06270 */
[----:B------:R-:W-:Y:S02]  /*1dd0*/  @P0 FMUL.FTZ R12, R12, 1 ;  /* 0x3f8000000c0c0820 */ /* 0x000fe40000410000 */
[----:B------:R-:W-:Y:S01]  /*1de0*/  @P1 FMUL.FTZ R38, R36, 1 ;  /* 0x3f80000024261820 */ /* 0x000fe20000410000 */
[----:B------:R-:W2:Y:S01]  /*1df0*/  @P3 F2F.F64.F32 R10, R10 ;  /* 0x0000000a000a3310 */ /* 0x000ea20000201800 */
[----:B0-----:R-:W-:-:S07]  /*1e00*/  IMAD.U32 R8, RZ, RZ, UR4 ;  /* 0x00000004ff087e24 */ /* 0x001fce000f8e00ff */
[----:B------:R-:W0:Y:S01]  /*1e10*/  @P0 F2F.F64.F32 R12, R12 ;  /* 0x0000000c000c0310 */ /* 0x000e220000201800 */
[----:B-1----:R1:W-:Y:S04]  /*1e20*/  @P2 STG.E.64 [R24.64], R6 ;  /* 0x0000000618002986 */ /* 0x0023e8000c101b10 */
[----:B------:R-:W-:Y:S04]  /*1e30*/  @P2 STG.E [R22.64], R39 ;  /* 0x0000002716002986 */ /* 0x000fe8000c101910 */
[----:B------:R-:W-:Y:S01]  /*1e40*/  @P2 STG.E [R20.64], R9 ;  /* 0x0000000914002986 */ /* 0x000fe2000c101910 */
[----:B------:R-:W-:-:S02]  /*1e50*/  @P1 IADD3 R36, P2, R49, UR12, RZ ;  /* 0x0000000c31241c10 */ /* 0x000fc4000ff5e0ff */
[----:B------:R-:W-:Y:S01]  /*1e60*/  @P0 IADD3.X R49, R47, UR13, RZ, P4, !PT ;  /* 0x0000000d2f310c10 */ /* 0x000fe2000a7fe4ff */
[----:B--2---:R-:W-:Y:S01]  /*1e70*/  @P3 STG.E.64 [R18.64], R10 ;  /* 0x0000000a12003986 */ /* 0x004fe2000c101b10 */
[----:B-1----:R-:W1:Y:S03]  /*1e80*/  @P1 F2F.F64.F32 R6, R38 ;  /* 0x0000002600061310 */ /* 0x002e660000201800 */
[----:B------:R-:W-:Y:S04]  /*1e90*/  @P3 STG.E [R16.64], R43 ;  /* 0x0000002b10003986 */ /* 0x000fe8000c101910 */
[----:B------:R2:W-:Y:S04]  /*1ea0*/  @P3 STG.E [R14.64], R37 ;  /* 0x000000250e003986 */ /* 0x0005e8000c101910 */
[----:B0-----:R0:W-:Y:S04]  /*1eb0*/  @P0 STG.E.64 [R48.64], R12 ;  /* 0x0000000c30000986 */ /* 0x0011e8000c101b10 */
[----:B------:R0:W-:Y:S01]  /*1ec0*/  @P0 STG.E [R28.64], R45 ;  /* 0x0000002d1c000986 */ /* 0x0001e2000c101910 */
[----:B--2---:R-:W-:-:S03]  /*1ed0*/  @P1 IADD3.X R37, R50, UR13, RZ, P2, !PT ;  /* 0x0000000d32251c10 */ /* 0x004fc600097fe4ff */
[----:B------:R0:W-:Y:S01]  /*1ee0*/  @P0 STG.E [R30.64], R46 ;  /* 0x0000002e1e000986 */ /* 0x0001e2000c101910 */
[----:B------:R-:W-:-:S03]  /*1ef0*/  PLOP3.LUT P0, PT, PT, PT, UP0, 0x80, 0x0 ;  /* 0x000000000000781c */ /* 0x000fc60003f0f008 */
[----:B-1----:R0:W-:Y:S04]  /*1f00*/  @P1 STG.E.64 [R36.64], R6 ;  /* 0x0000000624001986 */ /* 0x0021e8000c101b10 */
[----:B------:R0:W-:Y:S04]  /*1f10*/  @P1 STG.E [R32.64], R41 ;  /* 0x0000002920001986 */ /* 0x0001e8000c101910 */
[----:B------:R0:W-:Y:S01]  /*1f20*/  @P1 STG.E [R34.64], R53 ;  /* 0x0000003522001986 */ /* 0x0001e2000c101910 */
[----:B------:R-:W-:-:S13]  /*1f30*/  ISETP.LT.AND P1, PT, R8, UR9, PT ;  /* 0x0000000908007c0c */ /* 0x000fda000bf21270 */
[----:B0-----:R-:W-:Y:S05]  /*1f40*/  @!P0 BRA P1, `(.L_x_147) ;  /* 0xffffecc000008947 */ /* 0x001fea000083ffff */
[----:B------:R-:W-:Y:S05]  /*1f50*/  EXIT ;  /* 0x000000000000794d */ /* 0x000fea0003800000 */
        .type           $_Z25multi_tensor_apply_kernelI18TensorListMetadataILi4EE21AdamCapturableFunctorIdfEJffPiifPf10adamMode_tfS5_EEvlPViT_T0_DpT1_$__internal_accurate_pow,@function
        .size           $_Z25multi_tensor_apply_kernelI18TensorListMetadataILi4EE21AdamCapturableFunctorIdfEJffPiifPf10adamMode_tfS5_EEvlPViT_T0_DpT1_$__internal_accurate_pow,(.L_x_195 - $_Z25multi_tensor_apply_kernelI18TensorListMetadataILi4EE21AdamCapturableFunctorIdfEJffPiifPf10adamMode_tfS5_EEvlPViT_T0_DpT1_$__internal_accurate_pow)
$_Z25multi_tensor_apply_kernelI18TensorListMetadataILi4EE21AdamCapturableFunctorIdfEJffPiifPf10adamMode_tfS5_EEvlPViT_T0_DpT1_$__internal_accurate_pow:
[----:B------:R-:W-:Y:S01]  /*1f60*/  SHF.R.U32.HI R9, RZ, 0x14, R11 ;  /* 0x00000014ff097819 */ /* 0x000fe2000001160b */
[----:B------:R-:W-:Y:S01]  /*1f70*/  IMAD.MOV.U32 R10, RZ, RZ, R18 ;  /* 0x000000ffff0a7224 */ /* 0x000fe200078e0012 */
[----:B------:R-:W-:Y:S01]  /*1f80*/  MOV R23, 0x3eb0f5ff ;  /* 0x3eb0f5ff00177802 */ /* 0x000fe20000000f00 */
[----:B------:R-:W-:Y:S01]  /*1f90*/  IMAD.MOV.U32 R12, RZ, RZ, RZ ;  /* 0x000000ffff0c7224 */ /* 0x000fe200078e00ff */
[----:B------:R-:W-:Y:S01]  /*1fa0*/  ISETP.NE.AND P1, PT, R9, RZ, PT ;  /* 0x000000ff0900720c */ /* 0x000fe20003f25270 */
[----:B------:R-:W-:-:S12]  /*1fb0*/  IMAD.MOV.U32 R22, RZ, RZ, 0x7d2cafe2 ;  /* 0x7d2cafe2ff167424 */ /* 0x000fd800078e00ff */
        /* <DEDUP_REMOVED lines=58> */
[----:B------:R-:W-:Y:S02]  /*2360*/  @P2 IADD3 R14, R9, -0x3fe, RZ ;  /* 0xfffffc02090e2810 */ /* 0x000fe40007ffe0ff */
[----:B-1----:R-:W0:Y:S01]  /*2370*/  DADD R10, R26, R10 ;  /* 0x000000001a0a7229 */ /* 0x002e22000000000a */
[----:B------:R-:W-:Y:S02]  /*2380*/  MOV R9, R7 ;  /* 0x0000000700097202 */ /* 0x000fe40000000f00 */
[----:B------:R-:W-:-:S03]  /*2390*/  LOP3.LUT R14, R14, 0x80000000, RZ, 0x3c, !PT ;  /* 0x800000000e0e7812 */ /* 0x000fc600078e3cff */
[----:B0-----:R-:W0:Y:S01]  /*23a0*/  DADD R10, R12, R10 ;  /* 0x000000000c0a7229 */ /* 0x001e22000000000a */
[----:B------:R-:W-:-:S03]  /*23b0*/  IMAD.SHL.U32 R7, R9, 0x2, RZ ;  /* 0x0000000209077824 */ /* 0x000fc600078e00ff */
[----:B------:R-:W-:Y:S02]  /*23c0*/  DADD R14, R14, c[0x2][0x50] ;  /* 0x008014000e0e7629 */ /* 0x000fe40000000000 */
[----:B------:R-:W-:Y:S02]  /*23d0*/  ISETP.GT.U32.AND P1, PT, R7, -0x2000001, PT ;  /* 0xfdffffff0700780c */ /* 0x000fe40003f24070 */
        /* <DEDUP_REMOVED lines=10> */
[----:B0-----:R-:W-:Y:S01]  /*2480*/  IMAD.MOV.U32 R22, RZ, RZ, 0x69ce2bdf ;  /* 0x69ce2bdfff167424 */ /* 0x001fe200078e00ff */
[----:B------:R-:W-:-:S03]  /*2490*/  MOV R23, 0x3e5ade15 ;  /* 0x3e5ade1500177802 */ /* 0x000fc60000000f00 */
        /* <DEDUP_REMOVED lines=43> */
.L_x_148:
[----:B-1----:R-:W-:Y:S01]  /*2750*/  DSETP.NEU.AND P1, PT, |R16|, +INF , PT ;  /* 0x7ff000001000742a */ /* 0x002fe20003f2d200 */
[----:B------:R-:W-:-:S03]  /*2760*/  IMAD.MOV.U32 R7, RZ, RZ, 0x0 ;  /* 0x00000000ff077424 */ /* 0x000fc600078e00ff */
[----:B------:R-:W1:-:S06]  /*2770*/  DADD R8, R8, -R12 ;  /* 0x0000000008087229 */ /* 0x000e4c000000080c */
[----:B-1----:R-:W1:-:S06]  /*2780*/  DADD R8, R10, R8 ;  /* 0x000000000a087229 */ /* 0x002e4c0000000008 */
[----:B-1----:R1:W2:Y:S01]  /*2790*/  @P1 DFMA R16, R8, R16, R16 ;  /* 0x000000100810122b */ /* 0x0022a20000000010 */
[----:B------:R-:W-:Y:S10]  /*27a0*/  RET.REL.NODEC R6 `(_Z25multi_tensor_apply_kernelI18TensorListMetadataILi4EE21AdamCapturableFunctorIdfEJffPiifPf10adamMode_tfS5_EEvlPViT_T0_DpT1_) ;  /* 0xffffd85006007950 */ /* 0x000ff40003c3ffff */
.L_x_149:
        /* <DEDUP_REMOVED lines=13> */
.L_x_195:


//--------------------- .text._Z25multi_tensor_apply_kernelI18TensorListMetadataILi4EE11AdamFunctorIN3c108BFloat16EfiEJffffff10adamMode_tfEEvlPViT_T0_DpT1_ --------------------------
	.section	.text._Z25multi_tensor_apply_kernelI18TensorListMetadataILi4EE11AdamFunctorIN3c108BFloat16EfiEJffffff10adamMode_tfEEvlPViT_T0_DpT1_,"ax",@progbits
	.sectioninfo	@"SHI_REGISTERS=48"
	.align	128
        .global         _Z25multi_tensor_apply_kernelI18TensorListMetadataILi4EE11AdamFunctorIN3c108BFloat16EfiEJffffff10adamMode_tfEEvlPViT_T0_DpT1_
        .type           _Z25multi_tensor_apply_kernelI18TensorListMetadataILi4EE11AdamFunctorIN3c108BFloat16EfiEJffffff10adamMode_tfEEvlPViT_T0_DpT1_,@function
        .size           _Z25multi_tensor_apply_kernelI18TensorListMetadataILi4EE11AdamFunctorIN3c108BFloat16EfiEJffffff10adamMode_tfEEvlPViT_T0_DpT1_,(.L_x_204 - _Z25multi_tensor_apply_kernelI18TensorListMetadataILi4EE11AdamFunctorIN3c108BFloat16EfiEJffffff10adamMode_tfEEvlPViT_T0_DpT1_)
        .other          _Z25multi_tensor_apply_kernelI18TensorListMetadataILi4EE11AdamFunctorIN3c108BFloat16EfiEJffffff10adamMode_tfEEvlPViT_T0_DpT1_,@"STO_CUDA_ENTRY STV_DEFAULT"
_Z25multi_tensor_apply_kernelI18TensorListMetadataILi4EE11AdamFunctorIN3c108BFloat16EfiEJffffff10adamMode_tfEEvlPViT_T0_DpT1_:
.text._Z25multi_tensor_apply_kernelI18TensorListMetadataILi4EE11AdamFunctorIN3c108BFloat16EfiEJffffff10adamMode_tfEEvlPViT_T0_DpT1_:
[----:B------:R-:W-:Y:S02]  /*0000*/  MOV R1, c[0x0][0x28] ;  /* 0x00000a0000017a02 */ /* 0x000fe40000000f00 */
        /* <DEDUP_REMOVED lines=17> */
[----:B------:R-:W-:Y:S01]  /*0120*/  IMAD.MOV.U32 R0, RZ, RZ, 0x3f800000 ;  /* 0x3f800000ff007424 */ /* 0x000fe200078e00ff */
[----:B------:R-:W0:Y:S01]  /*0130*/  S2R R42, SR_TID.X ;  /* 0x00000000002a7919 */ /* 0x000e220000002100 */
[----:B------:R-:W-:Y:S02]  /*0140*/  USHF.R.S32.HI UR20, URZ, 0x1f, UR8 ;  /* 0x0000001f3f147899 */ /* 0x000fe40008011408 */
[C---:B------:R-:W-:Y:S01]  /*0150*/  FADD.FTZ R2, R0.reuse, -c[0x0][0xd5c] ;  /* 0x8003570000027621 */ /* 0x040fe20000010000 */
[----:B------:R-:W-:Y:S01]  /*0160*/  ULDC.64 UR10, c[0x0][UR5+0x160] ;  /* 0x00005800050a7abb */ /* 0x000fe20008000a00 */
[----:B------:R-:W-:Y:S01]  /*0170*/  FADD.FTZ R0, R0, -c[0x0][0xd60] ;  /* 0x8003580000007621 */ /* 0x000fe20000010000 */
[----:B------:R-:W-:Y:S01]  /*0180*/  ULDC.64 UR12, c[0x0][UR5+0x280] ;  /* 0x0000a000050c7abb */ /* 0x000fe20008000a00 */
[----:B------:R1:W2:Y:S01]  /*0190*/  R2UR UR16, R2 ;  /* 0x00000000021073c2 */ /* 0x0002a200000e0000 */
[----:B------:R-:W-:Y:S02]  /*01a0*/  ULDC.64 UR14, c[0x0][UR5+0x3a0] ;  /* 0x0000e800050e7abb */ /* 0x000fe40008000a00 */
[----:B------:R-:W-:-:S02]  /*01b0*/  ULDC.64 UR6, c[0x0][UR5+0x4c0] ;  /* 0x0001300005067abb */ /* 0x000fc40008000a00 */
[----:B------:R-:W-:Y:S02]  /*01c0*/  UMOV UR4, URZ ;  /* 0x0000003f00047c82 */ /* 0x000fe40008000000 */
[----:B------:R-:W-:Y:S01]  /*01d0*/  ULDC.64 UR18, c[0x0][0x118] ;  /* 0x0000460000127ab9 */ /* 0x000fe20000000a00 */
[----:B------:R1:W3:Y:S01]  /*01e0*/  R2UR UR17, R0 ;  /* 0x00000000001173c2 */ /* 0x0002e200000e0000 */
[----:B------:R-:W-:-:S07]  /*01f0*/  DEPBAR.LE SB1, 0x0, {3,2} ;  /* 0x0000900c0000791a */ /* 0x000fce0000000000 */
.L_x_152:
[----:B0-----:R-:W-:-:S04]  /*0200*/  IADD3 R0, R42, UR4, RZ ;  /* 0x000000042a007c10 */ /* 0x001fc8000fffe0ff */
[C---:B------:R-:W-:Y:S02]  /*0210*/  ISETP.GE.AND P0, PT, R0.reuse, c[0x0][0x160], PT ;  /* 0x0000580000007a0c */ /* 0x040fe40003f06270 */
[C---:B------:R-:W-:Y:S02]  /*0220*/  IADD3 R20, P1, R0.reuse, UR8, RZ ;  /* 0x0000000800147c10 */ /* 0x040fe4000ff3e0ff */
[C---:B------:R-:W-:Y:S02]  /*0230*/  ISETP.LT.AND P0, PT, R0.reuse, UR9, !P0 ;  /* 0x0000000900007c0c */ /* 0x040fe4000c701270 */
[C---:B------:R-:W-:Y:S02]  /*0240*/  IADD3 R18, R0.reuse, c[0x0][0x0], RZ ;  /* 0x0000000000127a10 */ /* 0x040fe40007ffe0ff */
[----:B------:R-:W-:Y:S02]  /*0250*/  LEA.HI.X.SX32 R21, R0, UR20, 0x1, P1 ;  /* 0x0000001400157c11 */ /* 0x000fe400088f0eff */
[----:B------:R-:W-:-:S02]  /*0260*/  SHF.L.U32 R22, R20, 0x1, RZ ;  /* 0x0000000114167819 */ /* 0x000fc400000006ff */
[C---:B-1----:R-:W-:Y:S02]  /*0270*/  IADD3 R5, R18.reuse, c[0x0][0x0], RZ ;  /* 0x0000000012057a10 */ /* 0x042fe40007ffe0ff */
[----:B------:R-:W-:Y:S02]  /*0280*/  ISETP.GE.AND P1, PT, R18, c[0x0][0x160], PT ;  /* 0x0000580012007a0c */ /* 0x000fe40003f26270 */
[----:B------:R-:W-:Y:S02]  /*0290*/  SHF.L.U64.HI R19, R20, 0x1, R21 ;  /* 0x0000000114137819 */ /* 0x000fe40000010215 */
[----:B------:R-:W-:Y:S02]  /*02a0*/  @P0 IADD3 R6, P2, R22, UR10, RZ ;  /* 0x0000000a16060c10 */ /* 0x000fe4000ff5e0ff */
[----:B------:R-:W-:Y:S02]  /*02b0*/  IADD3 R0, R5, c[0x0][0x0], RZ ;  /* 0x0000000005007a10 */ /* 0x000fe40007ffe0ff */
[----:B------:R-:W-:-:S02]  /*02c0*/  ISETP.LT.AND P1, PT, R18, UR9, !P1 ;  /* 0x0000000912007c0c */ /* 0x000fc4000cf21270 */
[----:B------:R-:W-:Y:S02]  /*02d0*/  @P0 IADD3.X R7, R19, UR11, RZ, P2, !PT ;  /* 0x0000000b13070c10 */ /* 0x000fe400097fe4ff */
[C---:B------:R-:W-:Y:S02]  /*02e0*/  ISETP.GE.AND P2, PT, R5.reuse, c[0x0][0x160], PT ;  /* 0x0000580005007a0c */ /* 0x040fe40003f46270 */
[----:B------:R-:W-:Y:S01]  /*02f0*/  IADD3 R17, P4, R18, UR8, RZ ;  /* 0x0000000812117c10 */ /* 0x000fe2000ff9e0ff */
[----:B------:R0:W2:Y:S01]  /*0300*/  @P0 LDG.E.U16 R35, [R6.64] ;  /* 0x0000001206230981 */ /* 0x0000a2000c1e1500 */
[----:B------:R-:W-:Y:S02]  /*0310*/  ISETP.GE.AND P3, PT, R0, c[0x0][0x160], PT ;  /* 0x0000580000007a0c */ /* 0x000fe40003f66270 */
[----:B------:R-:W-:Y:S01]  /*0320*/  IADD3 R4, P5, R5, UR8, RZ ;  /* 0x0000000805047c10 */ /* 0x000fe2000ffbe0ff */
[----:B------:R-:W-:Y:S01]  /*0330*/  IMAD.SHL.U32 R16, R17, 0x2, RZ ;  /* 0x0000000211107824 */ /* 0x000fe200078e00ff */
[----:B------:R-:W-:-:S02]  /*0340*/  ISETP.LT.AND P2, PT, R5, UR9, !P2 ;  /* 0x0000000905007c0c */ /* 0x000fc4000d741270 */
[----:B------:R-:W-:Y:S02]  /*0350*/  ISETP.LT.AND P3, PT, R0, UR9, !P3 ;  /* 0x0000000900007c0c */ /* 0x000fe4000df61270 */
[----:B------:R-:W-:Y:S02]  /*0360*/  LEA.HI.X.SX32 R18, R18, UR20, 0x1, P4 ;  /* 0x0000001412127c11 */ /* 0x000fe4000a0f0eff */
[----:B------:R-:W-:Y:S02]  /*0370*/  LEA.HI.X.SX32 R5, R5, UR20, 0x1, P5 ;  /* 0x0000001405057c11 */ /* 0x000fe4000a8f0eff */
[----:B------:R-:W-:Y:S02]  /*0380*/  IADD3 R3, P5, R0, UR8, RZ ;  /* 0x0000000800037c10 */ /* 0x000fe4000ffbe0ff */
[----:B------:R-:W-:Y:S02]  /*0390*/  SHF.L.U64.HI R2, R17, 0x1, R18 ;  /* 0x0000000111027819 */ /* 0x000fe40000010212 */
[----:B------:R-:W-:Y:S01]  /*03a0*/  @P1 IADD3 R12, P4, R16, UR10, RZ ;  /* 0x0000000a100c1c10 */ /* 0x000fe2000ff9e0ff */
[----:B------:R-:W-:Y:S01]  /*03b0*/  IMAD.SHL.U32 R33, R3, 0x2, RZ ;  /* 0x0000000203217824 */ /* 0x000fe200078e00ff */
[----:B------:R-:W-:-:S02]  /*03c0*/  SHF.L.U32 R10, R4, 0x1, RZ ;  /* 0x00000001040a7819 */ /* 0x000fc400000006ff */
[----:B------:R-:W-:Y:S02]  /*03d0*/  LEA.HI.X.SX32 R0, R0, UR20, 0x1, P5 ;  /* 0x0000001400007c11 */ /* 0x000fe4000a8f0eff */
[----:B------:R-:W-:Y:S02]  /*03e0*/  @P1 IADD3.X R13, R2, UR11, RZ, P4, !PT ;  /* 0x0000000b020d1c10 */ /* 0x000fe4000a7fe4ff */
[----:B------:R-:W-:Y:S02]  /*03f0*/  SHF.L.U64.HI R11, R4, 0x1, R5 ;  /* 0x00000001040b7819 */ /* 0x000fe40000010205 */
[----:B------:R-:W-:Y:S01]  /*0400*/  @P2 IADD3 R14, P5, R10, UR10, RZ ;  /* 0x0000000a0a0e2c10 */ /* 0x000fe2000ffbe0ff */
[----:B------:R1:W3:Y:S01]  /*0410*/  @P1 LDG.E.U16 R27, [R12.64] ;  /* 0x000000120c1b1981 */ /* 0x0002e2000c1e1500 */
[----:B------:R-:W-:Y:S02]  /*0420*/  SHF.L.U64.HI R40, R3, 0x1, R0 ;  /* 0x0000000103287819 */ /* 0x000fe40000010200 */
[----:B0-----:R-:W-:-:S02]  /*0430*/  @P3 IADD3 R6, P4, R33, UR12, RZ ;  /* 0x0000000c21063c10 */ /* 0x001fc4000ff9e0ff */
[----:B------:R-:W-:Y:S02]  /*0440*/  @P3 IADD3 R8, P6, R33, UR10, RZ ;  /* 0x0000000a21083c10 */ /* 0x000fe4000ffde0ff */
[----:B------:R-:W-:Y:S02]  /*0450*/  @P2 IADD3.X R15, R11, UR11, RZ, P5, !PT ;  /* 0x0000000b0b0f2c10 */ /* 0x000fe4000affe4ff */
[----:B------:R-:W-:Y:S02]  /*0460*/  @P3 IADD3.X R7, R40, UR13, RZ, P4, !PT ;  /* 0x0000000d28073c10 */ /* 0x000fe4000a7fe4ff */
[----:B------:R-:W-:Y:S01]  /*0470*/  IADD3 R22, P4, R22, UR12, RZ ;  /* 0x0000000c16167c10 */ /* 0x000fe2000ff9e0ff */
[----:B------:R0:W4:Y:S01]  /*0480*/  @P2 LDG.E.U16 R26, [R14.64] ;  /* 0x000000120e1a2981 */ /* 0x000122000c1e1500 */
[----:B------:R-:W-:Y:S02]  /*0490*/  @P3 IADD3.X R9, R40, UR11, RZ, P6, !PT ;  /* 0x0000000b28093c10 */ /* 0x000fe4000b7fe4ff */
[----:B------:R-:W-:Y:S01]  /*04a0*/  IADD3.X R23, R19, UR13, RZ, P4, !PT ;  /* 0x0000000d13177c10 */ /* 0x000fe2000a7fe4ff */
[----:B------:R0:W4:Y:S01]  /*04b0*/  @P3 LDG.E.U16 R24, [R6.64] ;  /* 0x0000001206183981 */ /* 0x000122000c1e1500 */
[----:B-1----:R-:W-:-:S02]  /*04c0*/  SHF.L.U32 R13, R20, 0x2, RZ ;  /* 0x00000002140d7819 */ /* 0x002fc400000006ff */
[----:B------:R-:W-:Y:S01]  /*04d0*/  IADD3 R16, P4, R16, UR12, RZ ;  /* 0x0000000c10107c10 */ /* 0x000fe2000ff9e0ff */
[----:B------:R1:W4:Y:S01]  /*04e0*/  @P3 LDG.E.U16 R25, [R8.64] ;  /* 0x0000001208193981 */ /* 0x000322000c1e1500 */
[----:B------:R-:W-:Y:S01]  /*04f0*/  SHF.L.U64.HI R28, R20, 0x2, R21 ;  /* 0x00000002141c7819 */ /* 0x000fe20000010215 */
[----:B------:R-:W-:Y:S01]  /*0500*/  IMAD.SHL.U32 R12, R17, 0x4, RZ ;  /* 0x00000004110c7824 */ /* 0x000fe200078e00ff */
[----:B------:R-:W-:Y:S02]  /*0510*/  IADD3 R20, P5, R13, UR14, RZ ;  /* 0x0000000e0d147c10 */ /* 0x000fe4000ffbe0ff */
[----:B0-----:R-:W-:Y:S02]  /*0520*/  SHF.L.U64.HI R6, R17, 0x2, R18 ;  /* 0x0000000211067819 */ /* 0x001fe40000010212 */
[----:B------:R-:W-:Y:S02]  /*0530*/  IADD3 R18, P6, R13, UR6, RZ ;  /* 0x000000060d127c10 */ /* 0x000fe4000ffde0ff */
[----:B------:R-:W-:-:S02]  /*0540*/  IADD3.X R17, R2, UR13, RZ, P4, !PT ;  /* 0x0000000d02117c10 */ /* 0x000fc4000a7fe4ff */
[----:B------:R-:W-:Y:S02]  /*0550*/  IADD3 R10, P4, R10, UR12, RZ ;  /* 0x0000000c0a0a7c10 */ /* 0x000fe4000ff9e0ff */
[C---:B------:R-:W-:Y:S01]  /*0560*/  IADD3.X R21, R28.reuse, UR15, RZ, P5, !PT ;  /* 0x0000000f1c157c10 */ /* 0x040fe2000affe4ff */
[----:B------:R-:W4:Y:S01]  /*0570*/  @P1 LDG.E.U16 R34, [R16.64] ;  /* 0x0000001210221981 */ /* 0x000f22000c1e1500 */
[----:B------:R-:W-:Y:S02]  /*0580*/  IADD3.X R19, R28, UR7, RZ, P6, !PT ;  /* 0x000000071c137c10 */ /* 0x000fe4000b7fe4ff */
[----:B------:R-:W-:Y:S02]  /*0590*/  IADD3.X R11, R11, UR13, RZ, P4, !PT ;  /* 0x0000000d0b0b7c10 */ /* 0x000fe4000a7fe4ff */
[----:B------:R-:W-:Y:S02]  /*05a0*/  SHF.L.U64.HI R28, R3, 0x2, R0 ;  /* 0x00000002031c7819 */ /* 0x000fe40000010200 */
[----:B------:R-:W4:Y:S04]  /*05b0*/  @P0 LDG.E.U16 R0, [R22.64] ;  /* 0x0000001216000981 */ /* 0x000f28000c1e1500 */
[----:B------:R-:W4:Y:S01]  /*05c0*/  @P2 LDG.E.U16 R38, [R10.64] ;  /* 0x000000120a262981 */ /* 0x000f22000c1e1500 */
[----:B------:R-:W-:-:S02]  /*05d0*/  IADD3 R14, P5, R12, UR14, RZ ;  /* 0x0000000e0c0e7c10 */ /* 0x000fc4000ffbe0ff */
[----:B------:R-:W-:Y:S02]  /*05e0*/  SHF.L.U64.HI R5, R4, 0x2, R5 ;  /* 0x0000000204057819 */ /* 0x000fe40000010205 */
[----:B------:R-:W-:Y:S02]  /*05f0*/  IADD3 R12, P6, R12, UR6, RZ ;  /* 0x000000060c0c7c10 */ /* 0x000fe4000ffde0ff */
[----:B------:R-:W-:Y:S01]  /*0600*/  SHF.L.U32 R4, R4, 0x2, RZ ;  /* 0x0000000204047819 */ /* 0x000fe200000006ff */
[----:B------:R-:W-:Y:S01]  /*0610*/  IMAD.MOV.U32 R41, RZ, RZ, RZ ;  /* 0x000000ffff297224 */ /* 0x000fe200078e00ff */
[C---:B------:R-:W-:Y:S02]  /*0620*/  IADD3.X R15, R6.reuse, UR15, RZ, P5, !PT ;  /* 0x0000000f060f7c10 */ /* 0x040fe4000affe4ff */
[----:B------:R-:W-:Y:S02]  /*0630*/  IADD3.X R13, R6, UR7, RZ, P6, !PT ;  /* 0x00000007060d7c10 */ /* 0x000fe4000b7fe4ff */
[----:B------:R-:W-:-:S02]  /*0640*/  IADD3 R6, P4, R4, UR6, RZ ;  /* 0x0000000604067c10 */ /* 0x000fc4000ff9e0ff */
[----:B------:R-:W-:Y:S02]  /*0650*/  SHF.L.U32 R3, R3, 0x2, RZ ;  /* 0x0000000203037819 */ /* 0x000fe400000006ff */
[----:B-1----:R-:W-:Y:S02]  /*0660*/  IADD3 R8, P5, R4, UR14, RZ ;  /* 0x0000000e04087c10 */ /* 0x002fe4000ffbe0ff */
[----:B------:R-:W-:Y:S02]  /*0670*/  IADD3.X R7, R5, UR7, RZ, P4, !PT ;  /* 0x0000000705077c10 */ /* 0x000fe4000a7fe4ff */
[----:B------:R-:W-:Y:S02]  /*0680*/  IADD3 R4, P4, R3, UR14, RZ ;  /* 0x0000000e03047c10 */ /* 0x000fe4000ff9e0ff */
[----:B------:R-:W-:Y:S02]  /*0690*/  IADD3.X R9, R5, UR15, RZ, P5, !PT ;  /* 0x0000000f05097c10 */ /* 0x000fe4000affe4ff */
[----:B------:R-:W-:-:S02]  /*06a0*/  IADD3.X R5, R28, UR15, RZ, P4, !PT ;  /* 0x0000000f1c057c10 */ /* 0x000fc4000a7fe4ff */
[----:B------:R-:W-:Y:S01]  /*06b0*/  ISETP.NE.AND P4, PT, RZ, c[0x0][0xd74], PT ;  /* 0x00035d00ff007a0c */ /* 0x000fe20003f85270 */
[----:B------:R-:W-:Y:S01]  /*06c0*/  HFMA2.MMA R39, -RZ, RZ, 0, 0 ;  /* 0x00000000ff277435 */ /* 0x000fe200000001ff */
[----:B------:R-:W-:Y:S01]  /*06d0*/  IADD3 R2, P5, R3, UR6, RZ ;  /* 0x0000000603027c10 */ /* 0x000fe2000ffbe0ff */
[----:B------:R-:W-:Y:S01]  /*06e0*/  CS2R R36, SRZ ;  /* 0x0000000000247805 */ /* 0x000fe2000001ff00 */
[----:B------:R-:W-:Y:S01]  /*06f0*/  IMAD.MOV.U32 R32, RZ, RZ, RZ ;  /* 0x000000ffff207224 */ /* 0x000fe200078e00ff */
[----:B------:R-:W-:Y:S01]  /*0700*/  CS2R R30, SRZ ;  /* 0x00000000001e7805 */ /* 0x000fe2000001ff00 */
[----:B------:R-:W-:Y:S02]  /*0710*/  IADD3.X R3, R28, UR7, RZ, P5, !PT ;  /* 0x000000071c037c10 */ /* 0x000fe4000affe4ff */
[----:B------:R-:W-:Y:S01]  /*0720*/  CS2R R28, SRZ ;  /* 0x00000000001c7805 */ /* 0x000fe2000001ff00 */
[----:B------:R0:W5:Y:S04]  /*0730*/  @P0 LDG.E R37, [R18.64] ;  /* 0x0000001212250981 */ /* 0x000168000c1e1900 */
[----:B------:R0:W5:Y:S04]  /*0740*/  @P0 LDG.E R39, [R20.64] ;  /* 0x0000001214270981 */ /* 0x000168000c1e1900 */
[----:B------:R0:W5:Y:S04]  /*0750*/  @P1 LDG.E R36, [R14.64] ;  /* 0x000000120e241981 */ /* 0x000168000c1e1900 */
[----:B------:R0:W5:Y:S04]  /*0760*/  @P1 LDG.E R32, [R12.64] ;  /* 0x000000120c201981 */ /* 0x000168000c1e1900 */
[----:B------:R0:W5:Y:S04]  /*0770*/  @P2 LDG.E R31, [R8.64] ;  /* 0x00000012081f2981 */ /* 0x000168000c1e1900 */
[----:B------:R0:W5:Y:S04]  /*0780*/  @P2 LDG.E R30, [R6.64] ;  /* 0x00000012061e2981 */ /* 0x000168000c1e1900 */
[----:B------:R0:W5:Y:S04]  /*0790*/  @P3 LDG.E R29, [R4.64] ;  /* 0x00000012041d3981 */ /* 0x000168000c1e1900 */
[----:B------:R0:W5:Y:S01]  /*07a0*/  @P3 LDG.E R28, [R2.64] ;  /* 0x00000012021c3981 */ /* 0x000162000c1e1900 */
[----:B--2---:R-:W-:-:S02]  /*07b0*/  @P0 PRMT R41, RZ, 0x5410, R35 ;  /* 0x00005410ff290816 */ /* 0x004fc40000000023 */
[----:B------:R-:W-:Y:S02]  /*07c0*/  MOV R35, RZ ;  /* 0x000000ff00237202 */ /* 0x000fe40000000f00 */
[----:B---3--:R-:W-:Y:S01]  /*07d0*/  @P1 PRMT R35, RZ, 0x5410, R27 ;  /* 0x00005410ff231816 */ /* 0x008fe2000000001b */
[----:B------:R-:W-:-:S06]  /*07e0*/  HFMA2.MMA R27, -RZ, RZ, 0, 0 ;  /* 0x00000000ff1b7435 */ /* 0x000fcc00000001ff */
[----:B----4-:R-:W-:Y:S01]  /*07f0*/  @P2 PRMT R27, RZ, 0x5410, R26 ;  /* 0x00005410ff1b2816 */ /* 0x010fe2000000001a */
[----:B------:R-:W-:Y:S01]  /*0800*/  IMAD.MOV.U32 R26, RZ, RZ, RZ ;  /* 0x000000ffff1a7224 */ /* 0x000fe200078e00ff */
[----:B------:R-:W-:Y:S02]  /*0810*/  @P3 PRMT R26, RZ, 0x5410, R25 ;  /* 0x00005410ff1a3816 */ /* 0x000fe40000000019 */
[----:B------:R-:W-:Y:S02]  /*0820*/  MOV R25, RZ ;  /* 0x000000ff00197202 */ /* 0x000fe40000000f00 */
[----:B------:R-:W-:Y:S01]  /*0830*/  @P3 PRMT R25, RZ, 0x5410, R24 ;  /* 0x00005410ff193816 */ /* 0x000fe20000000018 */
[----:B------:R-:W-:-:S06]  /*0840*/  HFMA2.MMA R24, -RZ, RZ, 0, 0 ;  /* 0x00000000ff187435 */ /* 0x000fcc00000001ff */
[----:B------:R-:W-:Y:S01]  /*0850*/  @P0 PRMT R24, RZ, 0x5410, R0 ;  /* 0x00005410ff180816 */ /* 0x000fe20000000000 */
[----:B------:R-:W-:Y:S01]  /*0860*/  IMAD.MOV.U32 R0, RZ, RZ, RZ ;  /* 0x000000ffff007224 */ /* 0x000fe200078e00ff */
[----:B------:R-:W-:Y:S02]  /*0870*/  @P1 PRMT R0, RZ, 0x5410, R34 ;  /* 0x00005410ff001816 */ /* 0x000fe40000000022 */
[----:B------:R-:W-:Y:S02]  /*0880*/  MOV R34, RZ ;  /* 0x000000ff00227202 */ /* 0x000fe40000000f00 */
[----:B------:R-:W-:Y:S01]  /*0890*/  @P2 PRMT R34, RZ, 0x5410, R38 ;  /* 0x00005410ff222816 */ /* 0x000fe20000000026 */
[----:B------:R-:W-:Y:S05]  /*08a0*/  @!P4 BRA `(.L_x_150) ;  /* 0x000003300000c947 */ /* 0x000fea0003800000 */
[----:B0-----:R-:W-:Y:S02]  /*08b0*/  FMUL.FTZ R38, R41, UR16 ;  /* 0x0000001029267c20 */ /* 0x001fe40008410000 */
[----:B------:R-:W-:Y:S02]  /*08c0*/  FMUL.FTZ R44, R35, UR17 ;  /* 0x00000011232c7c20 */ /* 0x000fe40008410000 */
[----:B-----5:R-:W-:-:S02]  /*08d0*/  FFMA.FTZ R39, R39, c[0x0][0xd5c], R38 ;  /* 0x0003570027277a23 */ /* 0x020fc40000010026 */
[----:B------:R-:W-:Y:S02]  /*08e0*/  FMUL.FTZ R38, R41, UR17 ;  /* 0x0000001129267c20 */ /* 0x000fe40008410000 */
[----:B------:R-:W-:Y:S02]  /*08f0*/  FMUL.FTZ R45, R26, UR17 ;  /* 0x000000111a2d7c20 */ /* 0x000fe40008410000 */
[----:B------:R-:W-:Y:S02]  /*0900*/  FMUL.FTZ R38, R38, R41 ;  /* 0x0000002926267220 */ /* 0x000fe40000410000 */
[----:B------:R-:W-:Y:S02]  /*0910*/  FMUL.FTZ R41, R44, R35 ;  /* 0x000000232c297220 */ /* 0x000fe40000410000 */
[----:B------:R-:W-:Y:S02]  /*0920*/  FFMA.FTZ R37, R37, c[0x0][0xd60], R38 ;  /* 0x0003580025257a23 */ /* 0x000fe40000010026 */
[----:B------:R-:W0:Y:S01]  /*0930*/  MUFU.RCP R38, c[0x0][0xd68] ;  /* 0x00035a0000267b08 */ /* 0x000e220000001000 */
[----:B------:R-:W-:-:S02]  /*0940*/  FMUL.FTZ R35, R35, UR16 ;  /* 0x0000001023237c20 */ /* 0x000fc40008410000 */
[----:B------:R-:W-:Y:S02]  /*0950*/  FFMA.FTZ R41, R32, c[0x0][0xd60], R41 ;  /* 0x0003580020297a23 */ /* 0x000fe40000010029 */
[----:B------:R-:W-:Y:S02]  /*0960*/  FMUL.FTZ R32, R27, UR16 ;  /* 0x000000101b207c20 */ /* 0x000fe40008410000 */
[----:B------:R-:W-:Y:S02]  /*0970*/  FFMA.FTZ R35, R36, c[0x0][0xd5c], R35 ;  /* 0x0003570024237a23 */ /* 0x000fe40000010023 */
[----:B------:R-:W-:Y:S02]  /*0980*/  FFMA.FTZ R31, R31, c[0x0][0xd5c], R32 ;  /* 0x000357001f1f7a23 */ /* 0x000fe40000010020 */
[----:B------:R-:W-:Y:S02]  /*0990*/  FMUL.FTZ R32, R27, UR17 ;  /* 0x000000111b207c20 */ /* 0x000fe40008410000 */
[----:B------:R-:W-:-:S02]  /*09a0*/  FMUL.FTZ R45, R45, R26 ;  /* 0x0000001a2d2d7220 */ /* 0x000fc40000410000 */
[----:B------:R-:W-:Y:S02]  /*09b0*/  FMUL.FTZ R27, R32, R27 ;  /* 0x0000001b201b7220 */ /* 0x000fe40000410000 */
[-C--:B0-----:R-:W-:Y:S02]  /*09c0*/  FMUL.FTZ R36, R37, R38.reuse ;  /* 0x0000002625247220 */ /* 0x081fe40000410000 */
[----:B------:R-:W-:Y:S02]  /*09d0*/  FMUL.FTZ R43, R41, R38 ;  /* 0x00000026292b7220 */ /* 0x000fe40000410000 */
[----:B------:R-:W-:Y:S02]  /*09e0*/  FFMA.FTZ R27, R30, c[0x0][0xd60], R27 ;  /* 0x000358001e1b7a23 */ /* 0x000fe4000001001b */
[----:B------:R-:W0:Y:S01]  /*09f0*/  MUFU.SQRT R36, R36 ;  /* 0x0000002400247308 */ /* 0x000e220000002000 */
[----:B------:R-:W-:-:S04]  /*0a00*/  FMUL.FTZ R44, R26, UR16 ;  /* 0x000000101a2c7c20 */ /* 0x000fc80008410000 */
[----:B------:R-:W-:-:S03]  /*0a10*/  FFMA.FTZ R29, R29, c[0x0][0xd5c], R44 ;  /* 0x000357001d1d7a23 */ /* 0x000fc6000001002c */
[----:B------:R1:W2:Y:S01]  /*0a20*/  MUFU.SQRT R32, R43 ;  /* 0x0000002b00207308 */ /* 0x0002a20000002000 */
[----:B0-----:R-:W-:-:S07]  /*0a30*/  FADD.FTZ R30, R36, c[0x0][0xd6c] ;  /* 0x00035b00241e7621 */ /* 0x001fce0000010000 */
[----:B------:R-:W0:Y:S01]  /*0a40*/  MUFU.RCP R26, c[0x0][0xd64] ;  /* 0x00035900001a7b08 */ /* 0x000e220000001000 */
[----:B-1----:R-:W-:Y:S02]  /*0a50*/  FFMA.FTZ R43, R28, c[0x0][0xd60], R45 ;  /* 0x000358001c2b7a23 */ /* 0x002fe4000001002d */
[-C--:B------:R-:W-:Y:S02]  /*0a60*/  FMUL.FTZ R36, R27, R38.reuse ;  /* 0x000000261b247220 */ /* 0x080fe40000410000 */
[----:B------:R-:W-:Y:S02]  /*0a70*/  FMUL.FTZ R38, R43, R38 ;  /* 0x000000262b267220 */ /* 0x000fe40000410000 */
[----:B--2---:R-:W-:Y:S01]  /*0a80*/  FADD.FTZ R32, R32, c[0x0][0xd6c] ;  /* 0x00035b0020207621 */ /* 0x004fe20000010000 */
[----:B------:R-:W1:Y:S08]  /*0a90*/  MUFU.RCP R30, R30 ;  /* 0x0000001e001e7308 */ /* 0x000e700000001000 */
[----:B------:R-:W2:Y:S01]  /*0aa0*/  MUFU.RCP R32, R32 ;  /* 0x0000002000207308 */ /* 0x000ea20000001000 */
[----:B0-----:R-:W-:-:S02]  /*0ab0*/  FMUL.FTZ R28, R35, R26 ;  /* 0x0000001a231c7220 */ /* 0x001fc40000410000 */
[----:B------:R-:W-:-:S05]  /*0ac0*/  FMUL.FTZ R45, R39, R26 ;  /* 0x0000001a272d7220 */ /* 0x000fca0000410000 */
[----:B------:R-:W0:Y:S01]  /*0ad0*/  MUFU.SQRT R36, R36 ;  /* 0x0000002400247308 */ /* 0x000e220000002000 */
[----:B-1----:R-:W-:Y:S02]  /*0ae0*/  FMUL.FTZ R45, R45, R30 ;  /* 0x0000001e2d2d7220 */ /* 0x002fe40000410000 */
[-C--:B------:R-:W-:Y:S02]  /*0af0*/  FMUL.FTZ R30, R31, R26.reuse ;  /* 0x0000001a1f1e7220 */ /* 0x080fe40000410000 */
[----:B------:R-:W-:Y:S02]  /*0b00*/  FMUL.FTZ R26, R29, R26 ;  /* 0x0000001a1d1a7220 */ /* 0x000fe40000410000 */
[----:B------:R-:W-:Y:S01]  /*0b10*/  FFMA.FTZ R45, R24, c[0x0][0xd78], R45 ;  /* 0x00035e00182d7a23 */ /* 0x000fe2000001002d */
[----:B------:R-:W1:Y:S01]  /*0b20*/  MUFU.SQRT R38, R38 ;  /* 0x0000002600267308 */ /* 0x000e620000002000 */
[----:B--2---:R-:W-:-:S04]  /*0b30*/  FMUL.FTZ R28, R28, R32 ;  /* 0x000000201c1c7220 */ /* 0x004fc80000410000 */
[----:B------:R-:W-:Y:S02]  /*0b40*/  FFMA.FTZ R28, R0, c[0x0][0xd78], R28 ;  /* 0x00035e00001c7a23 */ /* 0x000fe4000001001c */
[----:B0-----:R-:W-:-:S06]  /*0b50*/  FADD.FTZ R44, R36, c[0x0][0xd6c] ;  /* 0x00035b00242c7621 */ /* 0x001fcc0000010000 */
[----:B------:R-:W0:Y:S01]  /*0b60*/  MUFU.RCP R44, R44 ;  /* 0x0000002c002c7308 */ /* 0x000e220000001000 */
[----:B-1----:R-:W-:-:S07]  /*0b70*/  FADD.FTZ R32, R38, c[0x0][0xd6c] ;  /* 0x00035b0026207621 */ /* 0x002fce0000010000 */
[----:B------:R-:W1:Y:S01]  /*0b80*/  MUFU.RCP R32, R32 ;  /* 0x0000002000207308 */ /* 0x000e620000001000 */
[----:B0-----:R-:W-:-:S04]  /*0b90*/  FMUL.FTZ R30, R30, R44 ;  /* 0x0000002c1e1e7220 */ /* 0x001fc80000410000 */
[----:B------:R-:W-:Y:S02]  /*0ba0*/  FFMA.FTZ R30, R34, c[0x0][0xd78], R30 ;  /* 0x00035e00221e7a23 */ /* 0x000fe4000001001e */
[----:B-1----:R-:W-:-:S04]  /*0bb0*/  FMUL.FTZ R26, R26, R32 ;  /* 0x000000201a1a7220 */ /* 0x002fc80000410000 */
[----:B------:R-:W-:Y:S01]  /*0bc0*/  FFMA.FTZ R26, R25, c[0x0][0xd78], R26 ;  /* 0x00035e00191a7a23 */ /* 0x000fe2000001001a */
[----:B------:R-:W-:Y:S05]  /*0bd0*/  BRA `(.L_x_151) ;  /* 0x0000032000007947 */ /* 0x000fea0003800000 */
.L_x_150:
[----:B0-----:R-:W-:Y:S02]  /*0be0*/  FFMA.FTZ R41, R24, c[0x0][0xd78], R41 ;  /* 0x00035e0018297a23 */ /* 0x001fe40000010029 */
[----:B------:R-:W-:Y:S02]  /*0bf0*/  FFMA.FTZ R27, R34, c[0x0][0xd78], R27 ;  /* 0x00035e00221b7a23 */ /* 0x000fe4000001001b */
[C---:B------:R-:W-:Y:S02]  /*0c00*/  FMUL.FTZ R38, R41.reuse, UR16 ;  /* 0x0000001029267c20 */ /* 0x040fe40008410000 */
[----:B------:R-:W-:Y:S02]  /*0c10*/  FMUL.FTZ R44, R41, UR17 ;  /* 0x00000011292c7c20 */ /* 0x000fe40008410000 */
[----:B-----5:R-:W-:Y:S02]  /*0c20*/  FFMA.FTZ R39, R39, c[0x0][0xd5c], R38 ;  /* 0x0003570027277a23 */ /* 0x020fe40000010026 */
[----:B------:R-:W-:-:S02]  /*0c30*/  FFMA.FTZ R38, R0, c[0x0][0xd78], R35 ;  /* 0x00035e0000267a23 */ /* 0x000fc40000010023 */
[----:B------:R-:W-:Y:S02]  /*0c40*/  FMUL.FTZ R44, R41, R44 ;  /* 0x0000002c292c7220 */ /* 0x000fe40000410000 */
[C---:B------:R-:W-:Y:S02]  /*0c50*/  FMUL.FTZ R35, R38.reuse, UR16 ;  /* 0x0000001026237c20 */ /* 0x040fe40008410000 */
[----:B------:R-:W-:Y:S02]  /*0c60*/  FMUL.FTZ R41, R38, UR17 ;  /* 0x0000001126297c20 */ /* 0x000fe40008410000 */
[----:B------:R-:W-:Y:S02]  /*0c70*/  FFMA.FTZ R35, R36, c[0x0][0xd5c], R35 ;  /* 0x0003570024237a23 */ /* 0x000fe40000010023 */
[----:B------:R-:W0:Y:S01]  /*0c80*/  MUFU.RCP R36, c[0x0][0xd68] ;  /* 0x00035a0000247b08 */ /* 0x000e220000001000 */
[----:B------:R-:W-:Y:S02]  /*0c90*/  FMUL.FTZ R41, R38, R41 ;  /* 0x0000002926297220 */ /* 0x000fe40000410000 */
[----:B------:R-:W-:-:S02]  /*0ca0*/  FFMA.FTZ R37, R37, c[0x0][0xd60], R44 ;  /* 0x0003580025257a23 */ /* 0x000fc4000001002c */
[----:B------:R-:W-:Y:S02]  /*0cb0*/  FFMA.FTZ R41, R32, c[0x0][0xd60], R41 ;  /* 0x0003580020297a23 */ /* 0x000fe40000010029 */
[----:B------:R-:W-:Y:S02]  /*0cc0*/  FMUL.FTZ R38, R27, UR17 ;  /* 0x000000111b267c20 */ /* 0x000fe40008410000 */
[----:B------:R-:W-:Y:S02]  /*0cd0*/  FFMA.FTZ R26, R25, c[0x0][0xd78], R26 ;  /* 0x00035e00191a7a23 */ /* 0x000fe4000001001a */
[C---:B------:R-:W-:Y:S02]  /*0ce0*/  FMUL.FTZ R43, R27.reuse, R38 ;  /* 0x000000261b2b7220 */ /* 0x040fe40000410000 */
[----:B------:R-:W-:Y:S02]  /*0cf0*/  FMUL.FTZ R38, R27, UR16 ;  /* 0x000000101b267c20 */ /* 0x000fe40008410000 */
[----:B------:R-:W-:-:S02]  /*0d00*/  FFMA.FTZ R27, R30, c[0x0][0xd60], R43 ;  /* 0x000358001e1b7a23 */ /* 0x000fc4000001002b */
[-C--:B0-----:R-:W-:Y:S02]  /*0d10*/  FMUL.FTZ R32, R37, R36.reuse ;  /* 0x0000002425207220 */ /* 0x081fe40000410000 */
[----:B------:R-:W-:Y:S02]  /*0d20*/  FFMA.FTZ R31, R31, c[0x0][0xd5c], R38 ;  /* 0x000357001f1f7a23 */ /* 0x000fe40000010026 */
[----:B------:R-:W-:Y:S02]  /*0d30*/  FMUL.FTZ R43, R41, R36 ;  /* 0x00000024292b7220 */ /* 0x000fe40000410000 */
[----:B------:R-:W0:Y:S01]  /*0d40*/  MUFU.SQRT R32, R32 ;  /* 0x0000002000207308 */ /* 0x000e220000002000 */
[----:B------:R-:W-:-:S04]  /*0d50*/  FMUL.FTZ R44, R26, UR16 ;  /* 0x000000101a2c7c20 */ /* 0x000fc80008410000 */
[----:B------:R-:W-:-:S03]  /*0d60*/  FFMA.FTZ R29, R29, c[0x0][0xd5c], R44 ;  /* 0x000357001d1d7a23 */ /* 0x000fc6000001002c */
[----:B------:R-:W1:Y:S01]  /*0d70*/  MUFU.SQRT R30, R43 ;  /* 0x0000002b001e7308 */ /* 0x000e620000002000 */
[----:B0-----:R-:W-:Y:S02]  /*0d80*/  FADD.FTZ R38, R32, c[0x0][0xd6c] ;  /* 0x00035b0020267621 */ /* 0x001fe40000010000 */
[----:B------:R-:W-:-:S05]  /*0d90*/  FMUL.FTZ R32, R26, UR17 ;  /* 0x000000111a207c20 */ /* 0x000fca0008410000 */
[----:B------:R0:W-:Y:S01]  /*0da0*/  MUFU.RCP R45, R38 ;  /* 0x00000026002d7308 */ /* 0x0001e20000001000 */
[----:B------:R-:W-:Y:S02]  /*0db0*/  FMUL.FTZ R32, R26, R32 ;  /* 0x000000201a207220 */ /* 0x000fe40000410000 */
[----:B-1----:R-:W-:Y:S02]  /*0dc0*/  FADD.FTZ R30, R30, c[0x0][0xd6c] ;  /* 0x00035b001e1e7621 */ /* 0x002fe40000010000 */
[----:B------:R-:W-:-:S03]  /*0dd0*/  FFMA.FTZ R43, R28, c[0x0][0xd60], R32 ;  /* 0x000358001c2b7a23 */ /* 0x000fc60000010020 */
[----:B------:R-:W1:Y:S01]  /*0de0*/  MUFU.RCP R26, c[0x0][0xd64] ;  /* 0x00035900001a7b08 */ /* 0x000e620000001000 */
[-C--:B0-----:R-:W-:Y:S02]  /*0df0*/  FMUL.FTZ R38, R27, R36.reuse ;  /* 0x000000241b267220 */ /* 0x081fe40000410000 */
[----:B------:R-:W-:-:S05]  /*0e00*/  FMUL.FTZ R36, R43, R36 ;  /* 0x000000242b247220 */ /* 0x000fca0000410000 */
[----:B------:R-:W0:Y:S08]  /*0e10*/  MUFU.SQRT R38, R38 ;  /* 0x0000002600267308 */ /* 0x000e300000002000 */
[----:B------:R-:W2:Y:S01]  /*0e20*/  MUFU.RCP R30, R30 ;  /* 0x0000001e001e7308 */ /* 0x000ea20000001000 */
[-C--:B-1----:R-:W-:Y:S02]  /*0e30*/  FMUL.FTZ R28, R39, R26.reuse ;  /* 0x0000001a271c7220 */ /* 0x082fe40000410000 */
[----:B------:R-:W-:-:S02]  /*0e40*/  FMUL.FTZ R32, R31, R26 ;  /* 0x0000001a1f207220 */ /* 0x000fc40000410000 */
[----:B------:R-:W-:Y:S02]  /*0e50*/  FMUL.FTZ R45, R28, R45 ;  /* 0x0000002d1c2d7220 */ /* 0x000fe40000410000 */
[-C--:B------:R-:W-:Y:S01]  /*0e60*/  FMUL.FTZ R28, R35, R26.reuse ;  /* 0x0000001a231c7220 */ /* 0x080fe20000410000 */
[----:B------:R-:W-:Y:S01]  /*0e70*/  MUFU.SQRT R36, R36 ;  /* 0x0000002400247308 */ /* 0x000fe20000002000 */
[----:B0-----:R-:W-:Y:S02]  /*0e80*/  FADD.FTZ R44, R38, c[0x0][0xd6c] ;  /* 0x00035b00262c7621 */ /* 0x001fe40000010000 */
[----:B------:R-:W-:-:S05]  /*0e90*/  FMUL.FTZ R26, R29, R26 ;  /* 0x0000001a1d1a7220 */ /* 0x000fca0000410000 */
[----:B------:R-:W0:Y:S01]  /*0ea0*/  MUFU.RCP R44, R44 ;  /* 0x0000002c002c7308 */ /* 0x000e220000001000 */
[----:B--2---:R-:W-:Y:S02]  /*0eb0*/  FMUL.FTZ R28, R28, R30 ;  /* 0x0000001e1c1c7220 */ /* 0x004fe40000410000 */
[----:B0-----:R-:W-:Y:S02]  /*0ec0*/  FMUL.FTZ R30, R32, R44 ;  /* 0x0000002c201e7220 */ /* 0x001fe40000410000 */
[----:B------:R-:W-:-:S06]  /*0ed0*/  FADD.FTZ R32, R36, c[0x0][0xd6c] ;  /* 0x00035b0024207621 */ /* 0x000fcc0000010000 */
[----:B------:R-:W0:Y:S02]  /*0ee0*/  MUFU.RCP R32, R32 ;  /* 0x0000002000207308 */ /* 0x000e240000001000 */
[----:B0-----:R-:W-:-:S06]  /*0ef0*/  FMUL.FTZ R26, R26, R32 ;  /* 0x000000201a1a7220 */ /* 0x001fcc0000410000 */
.L_x_151:
[----:B------:R-:W-:Y:S01]  /*0f00*/  FFMA.FTZ R45, -R45, c[0x0][0xd70], R24 ;  /* 0x00035c002d2d7a23 */ /* 0x000fe20000010118 */
[----:B------:R-:W-:Y:S01]  /*0f10*/  ULDC UR5, c[0x0][0x0] ;  /* 0x0000000000057ab9 */ /* 0x000fe20000000800 */
[----:B------:R-:W-:Y:S01]  /*0f20*/  FFMA.FTZ R28, -R28, c[0x0][0xd70], R0 ;  /* 0x00035c001c1c7a23 */ /* 0x000fe20000010100 */
[----:B------:R-:W-:Y:S01]  /*0f30*/  ULEA UR4, UR5, UR4, 0x2 ;  /* 0x0000000405047291 */ /* 0x000fe2000f8e103f */
[----:B------:R-:W-:Y:S01]  /*0f40*/  FFMA.FTZ R30, -R30, c[0x0][0xd70], R34 ;  /* 0x00035c001e1e7a23 */ /* 0x000fe20000010122 */
[----:B------:R-:W-:Y:S01]  /*0f50*/  @P0 F2FP.BF16.PACK_AB R0, RZ, R45 ;  /* 0x0000002dff00023e */ /* 0x000fe200000010ff */
[----:B------:R-:W-:Y:S01]  /*0f60*/  ULDC UR5, c[0x0][0x160] ;  /* 0x0000580000057ab9 */ /* 0x000fe20000000800 */
[----:B------:R-:W-:Y:S01]  /*0f70*/  FFMA.FTZ R26, -R26, c[0x0][0xd70], R25 ;  /* 0x00035c001a1a7a23 */ /* 0x000fe20000010119 */
[----:B------:R-:W-:Y:S01]  /*0f80*/  UISETP.GE.AND UP0, UPT, UR4, UR5, UPT ;  /* 0x000000050400728c */ /* 0x000fe2000bf06270 */
[----:B------:R-:W-:-:S02]  /*0f90*/  PRMT R32, R0, 0x7610, R32 ;  /* 0x0000761000207816 */ /* 0x000fc40000000020 */
[----:B------:R-:W-:-:S03]  /*0fa0*/  @P1 F2FP.BF16.PACK_AB R0, RZ, R28 ;  /* 0x0000001cff00123e */ /* 0x000fc600000010ff */
[----:B------:R0:W-:Y:S04]  /*0fb0*/  @P0 STG.E.U16 [R22.64], R32 ;  /* 0x0000002016000986 */ /* 0x0001e8000c101512 */
[----:B------:R-:W-:Y:S04]  /*0fc0*/  @P0 STG.E [R20.64], R39 ;  /* 0x0000002714000986 */ /* 0x000fe8000c101912 */
[----:B------:R1:W-:Y:S01]  /*0fd0*/  @P0 STG.E [R18.64], R37 ;  /* 0x0000002512000986 */ /* 0x0003e2000c101912 */
[----:B------:R-:W-:Y:S02]  /*0fe0*/  @P3 IADD3 R24, P0, R33, UR12, RZ ;  /* 0x0000000c21183c10 */ /* 0x000fe4000ff1e0ff */
[----:B0-----:R-:W-:-:S02]  /*0ff0*/  PRMT R23, R0, 0x7610, R23 ;  /* 0x0000761000177816 */ /* 0x001fc40000000017 */
[----:B------:R-:W-:Y:S02]  /*1000*/  @P2 F2FP.BF16.PACK_AB R0, RZ, R30 ;  /* 0x0000001eff00223e */ /* 0x000fe400000010ff */
[----:B------:R-:W-:Y:S01]  /*1010*/  @P3 IADD3.X R25, R40, UR13, RZ, P0, !PT ;  /* 0x0000000d28193c10 */ /* 0x000fe200087fe4ff */
[----:B------:R0:W-:Y:S01]  /*1020*/  @P1 STG.E.U16 [R16.64], R23 ;  /* 0x0000001710001986 */ /* 0x0001e2000c101512 */
[----:B------:R-:W-:Y:S02]  /*1030*/  PLOP3.LUT P0, PT, PT, PT, UP0, 0x80, 0x0 ;  /* 0x000000000000781c */ /* 0x000fe40003f0f008 */
[----:B-1----:R-:W-:Y:S01]  /*1040*/  @P3 F2FP.BF16.PACK_AB R19, RZ, R26 ;  /* 0x0000001aff13323e */ /* 0x002fe200000010ff */
[----:B------:R1:W-:Y:S04]  /*1050*/  @P1 STG.E [R14.64], R35 ;  /* 0x000000230e001986 */ /* 0x0003e8000c101912 */
[----:B------:R1:W-:Y:S01]  /*1060*/  @P1 STG.E [R12.64], R41 ;  /* 0x000000290c001986 */ /* 0x0003e2000c101912 */
[----:B0-----:R-:W-:-:S02]  /*1070*/  PRMT R17, R0, 0x7610, R17 ;  /* 0x0000761000117816 */ /* 0x001fc40000000011 */
[----:B------:R-:W-:-:S03]  /*1080*/  MOV R0, UR4 ;  /* 0x0000000400007c02 */ /* 0x000fc60008000f00 */
[----:B------:R1:W-:Y:S01]  /*1090*/  @P2 STG.E.U16 [R10.64], R17 ;  /* 0x000000110a002986 */ /* 0x0003e2000c101512 */
[----:B------:R-:W-:-:S03]  /*10a0*/  ISETP.LT.AND P1, PT, R0, UR9, PT ;  /* 0x0000000900007c0c */ /* 0x000fc6000bf21270 */
[----:B------:R1:W-:Y:S04]  /*10b0*/  @P2 STG.E [R8.64], R31 ;  /* 0x0000001f08002986 */ /* 0x0003e8000c101912 */
[----:B------:R1:W-:Y:S04]  /*10c0*/  @P2 STG.E [R6.64], R27 ;  /* 0x0000001b06002986 */ /* 0x0003e8000c101912 */
[----:B------:R1:W-:Y:S04]  /*10d0*/  @P3 STG.E.U16 [R24.64], R19 ;  /* 0x0000001318003986 */ /* 0x0003e8000c101512 */
[----:B------:R1:W-:Y:S04]  /*10e0*/  @P3 STG.E [R4.64], R29 ;  /* 0x0000001d04003986 */ /* 0x0003e8000c101912 */
[----:B------:R1:W-:Y:S01]  /*10f0*/  @P3 STG.E [R2.64], R43 ;  /* 0x0000002b02003986 */ /* 0x0003e2000c101912 */
[----:B------:R-:W-:Y:S05]  /*1100*/  @!P0 BRA P1, `(.L_x_152) ;  /* 0xfffff0f000008947 */ /* 0x000fea000083ffff */
[----:B------:R-:W-:Y:S05]  /*1110*/  EXIT ;  /* 0x000000000000794d */ /* 0x000fea0003800000 */
.L_x_153:
        /* <DEDUP_REMOVED lines=14> */
.L_x_204:


//--------------------- .text._Z25multi_tensor_apply_kernelI18TensorListMetadataILi4EE11AdamFunctorIN3c104HalfEfiEJffffff10adamMode_tfEEvlPViT_T0_DpT1_ --------------------------
	.section	.text._Z25multi_tensor_apply_kernelI18TensorListMetadataILi4EE11AdamFunctorIN3c104HalfEfiEJffffff10adamMode_tfEEvlPViT_T0_DpT1_,"ax",@progbits
	.sectioninfo	@"SHI_REGISTERS=48"
	.align	128
        .global         _Z25multi_tensor_apply_kernelI18TensorListMetadataILi4EE11AdamFunctorIN3c104HalfEfiEJffffff10adamMode_tfEEvlPViT_T0_DpT1_
        .type           _Z25multi_tensor_apply_kernelI18TensorListMetadataILi4EE11AdamFunctorIN3c104HalfEfiEJffffff10adamMode_tfEEvlPViT_T0_DpT1_,@function
        .size           _Z25multi_tensor_apply_kernelI18TensorListMetadataILi4EE11AdamFunctorIN3c104HalfEfiEJffffff10adamMode_tfEEvlPViT_T0_DpT1_,(.L_x_205 - _Z25multi_tensor_apply_kernelI18TensorListMetadataILi4EE11AdamFunctorIN3c104HalfEfiEJffffff10adamMode_tfEEvlPViT_T0_DpT1_)
        .other          _Z25multi_tensor_apply_kernelI18TensorListMetadataILi4EE11AdamFunctorIN3c104HalfEfiEJffffff10adamMode_tfEEvlPViT_T0_DpT1_,@"STO_CUDA_ENTRY STV_DEFAULT"
_Z25multi_tensor_apply_kernelI18TensorListMetadataILi4EE11AdamFunctorIN3c104HalfEfiEJffffff10adamMode_tfEEvlPViT_T0_DpT1_:
.text._Z25multi_tensor_apply_kernelI18TensorListMetadataILi4EE11AdamFunctorIN3c104HalfEfiEJffffff10adamMode_tfEEvlPViT_T0_DpT1_:
        /* <DEDUP_REMOVED lines=18> */
[----:B------:R-:W-:Y:S01]  /*0120*/  HFMA2.MMA R0, -RZ, RZ, 1.875, 0 ;  /* 0x3f800000ff007435 */ /* 0x000fe200000001ff */
[----:B------:R-:W0:Y:S01]  /*0130*/  S2R R41, SR_TID.X ;  /* 0x0000000000297919 */ /* 0x000e220000002100 */
[----:B------:R-:W-:Y:S02]  /*0140*/  USHF.R.S32.HI UR20, URZ, 0x1f, UR8 ;  /* 0x0000001f3f147899 */ /* 0x000fe40008011408 */
[----:B------:R-:W-:Y:S02]  /*0150*/  ULDC.64 UR10, c[0x0][UR5+0x160] ;  /* 0x00005800050a7abb */ /* 0x000fe40008000a00 */
[----:B------:R-:W-:Y:S02]  /*0160*/  ULDC.64 UR12, c[0x0][UR5+0x280] ;  /* 0x0000a000050c7abb */ /* 0x000fe40008000a00 */
[----:B------:R-:W-:Y:S02]  /*0170*/  ULDC.64 UR14, c[0x0][UR5+0x3a0] ;  /* 0x0000e800050e7abb */ /* 0x000fe40008000a00 */
[C---:B------:R-:W-:Y:S01]  /*0180*/  FADD.FTZ R2, R0.reuse, -c[0x0][0xd5c] ;  /* 0x8003570000027621 */ /* 0x040fe20000010000 */
[----:B------:R-:W-:Y:S01]  /*0190*/  ULDC.64 UR6, c[0x0][UR5+0x4c0] ;  /* 0x0001300005067abb */ /* 0x000fe20008000a00 */
[----:B------:R-:W-:Y:S01]  /*01a0*/  FADD.FTZ R0, R0, -c[0x0][0xd60] ;  /* 0x8003580000007621 */ /* 0x000fe20000010000 */
[----:B------:R-:W-:Y:S01]  /*01b0*/  UMOV UR4, URZ ;  /* 0x0000003f00047c82 */ /* 0x000fe20008000000 */
[----:B------:R1:W2:Y:S01]  /*01c0*/  R2UR UR16, R2 ;  /* 0x00000000021073c2 */ /* 0x0002a200000e0000 */
[----:B------:R-:W-:-:S07]  /*01d0*/  ULDC.64 UR18, c[0x0][0x118] ;  /* 0x0000460000127ab9 */ /* 0x000fce0000000a00 */
[----:B------:R1:W3:Y:S01]  /*01e0*/  R2UR UR17, R0 ;  /* 0x00000000001173c2 */ /* 0x0002e200000e0000 */
[----:B------:R-:W-:-:S07]  /*01f0*/  DEPBAR.LE SB1, 0x0, {3,2} ;  /* 0x0000900c0000791a */ /* 0x000fce0000000000 */
.L_x_156:
[----:B0-----:R-:W-:-:S04]  /*0200*/  IADD3 R0, R41, UR4, RZ ;  /* 0x0000000429007c10 */ /* 0x001fc8000fffe0ff */
[C---:B------:R-:W-:Y:S02]  /*0210*/  ISETP.GE.AND P0, PT, R0.reuse, c[0x0][0x160], PT ;  /* 0x0000580000007a0c */ /* 0x040fe40003f06270 */
[C---:B------:R-:W-:Y:S02]  /*0220*/  IADD3 R18, P1, R0.reuse, UR8, RZ ;  /* 0x0000000800127c10 */ /* 0x040fe4000ff3e0ff */
[C---:B------:R-:W-:Y:S02]  /*0230*/  ISETP.LT.AND P0, PT, R0.reuse, UR9, !P0 ;  /* 0x0000000900007c0c */ /* 0x040fe4000c701270 */
[C---:B------:R-:W-:Y:S02]  /*0240*/  LEA.HI.X.SX32 R21, R0.reuse, UR20, 0x1, P1 ;  /* 0x0000001400157c11 */ /* 0x040fe400088f0eff */
[----:B------:R-:W-:Y:S02]  /*0250*/  IADD3 R0, R0, c[0x0][0x0], RZ ;  /* 0x0000000000007a10 */ /* 0x000fe40007ffe0ff */
[----:B------:R-:W-:-:S02]  /*0260*/  SHF.L.U32 R19, R18, 0x1, RZ ;  /* 0x0000000112137819 */ /* 0x000fc400000006ff */
[C---:B------:R-:W-:Y:S02]  /*0270*/  IADD3 R10, R0.reuse, c[0x0][0x0], RZ ;  /* 0x00000000000a7a10 */ /* 0x040fe40007ffe0ff */
[----:B------:R-:W-:Y:S02]  /*0280*/  ISETP.GE.AND P1, PT, R0, c[0x0][0x160], PT ;  /* 0x0000580000007a0c */ /* 0x000fe40003f26270 */
[----:B------:R-:W-:Y:S02]  /*0290*/  IADD3 R17, R10, c[0x0][0x0], RZ ;  /* 0x000000000a117a10 */ /* 0x000fe40007ffe0ff */
[----:B------:R-:W-:Y:S02]  /*02a0*/  SHF.L.U64.HI R16, R18, 0x1, R21 ;  /* 0x0000000112107819 */ /* 0x000fe40000010215 */
[----:B------:R-:W-:Y:S02]  /*02b0*/  @P0 IADD3 R2, P2, R19, UR10, RZ ;  /* 0x0000000a13020c10 */ /* 0x000fe4000ff5e0ff */
[----:B------:R-:W-:-:S02]  /*02c0*/  ISETP.LT.AND P1, PT, R0, UR9, !P1 ;  /* 0x0000000900007c0c */ /* 0x000fc4000cf21270 */
[C---:B------:R-:W-:Y:S02]  /*02d0*/  ISETP.GE.AND P3, PT, R17.reuse, c[0x0][0x160], PT ;  /* 0x0000580011007a0c */ /* 0x040fe40003f66270 */
[----:B------:R-:W-:Y:S02]  /*02e0*/  @P0 IADD3.X R3, R16, UR11, RZ, P2, !PT ;  /* 0x0000000b10030c10 */ /* 0x000fe400097fe4ff */
[C---:B------:R-:W-:Y:S02]  /*02f0*/  ISETP.GE.AND P2, PT, R10.reuse, c[0x0][0x160], PT ;  /* 0x000058000a007a0c */ /* 0x040fe40003f46270 */
[----:B------:R-:W-:Y:S01]  /*0300*/  IADD3 R5, P5, R10, UR8, RZ ;  /* 0x000000080a057c10 */ /* 0x000fe2000ffbe0ff */
[----:B------:R0:W2:Y:S01]  /*0310*/  @P0 LDG.E.U16 R31, [R2.64] ;  /* 0x00000012021f0981 */ /* 0x0000a2000c1e1500 */
[----:B------:R-:W-:Y:S02]  /*0320*/  ISETP.LT.AND P3, PT, R17, UR9, !P3 ;  /* 0x0000000911007c0c */ /* 0x000fe4000df61270 */
[----:B------:R-:W-:-:S02]  /*0330*/  IADD3 R4, P4, R0, UR8, RZ ;  /* 0x0000000800047c10 */ /* 0x000fc4000ff9e0ff */
[C---:B------:R-:W-:Y:S02]  /*0340*/  ISETP.LT.AND P2, PT, R10.reuse, UR9, !P2 ;  /* 0x000000090a007c0c */ /* 0x040fe4000d741270 */
[----:B------:R-:W-:Y:S02]  /*0350*/  LEA.HI.X.SX32 R10, R10, UR20, 0x1, P5 ;  /* 0x000000140a0a7c11 */ /* 0x000fe4000a8f0eff */
[----:B------:R-:W-:Y:S02]  /*0360*/  LEA.HI.X.SX32 R11, R0, UR20, 0x1, P4 ;  /* 0x00000014000b7c11 */ /* 0x000fe4000a0f0eff */
[C---:B------:R-:W-:Y:S02]  /*0370*/  SHF.L.U32 R8, R4.reuse, 0x1, RZ ;  /* 0x0000000104087819 */ /* 0x040fe400000006ff */
[----:B------:R-:W-:Y:S02]  /*0380*/  IADD3 R20, P5, R17, UR8, RZ ;  /* 0x0000000811147c10 */ /* 0x000fe4000ffbe0ff */
[----:B------:R-:W-:-:S02]  /*0390*/  SHF.L.U64.HI R9, R4, 0x1, R11 ;  /* 0x0000000104097819 */ /* 0x000fc4000001020b */
[----:B0-----:R-:W-:Y:S02]  /*03a0*/  @P1 IADD3 R2, P4, R8, UR10, RZ ;  /* 0x0000000a08021c10 */ /* 0x001fe4000ff9e0ff */
[----:B------:R-:W-:Y:S02]  /*03b0*/  LEA.HI.X.SX32 R17, R17, UR20, 0x1, P5 ;  /* 0x0000001411117c11 */ /* 0x000fe4000a8f0eff */
[C---:B------:R-:W-:Y:S02]  /*03c0*/  SHF.L.U32 R0, R20.reuse, 0x1, RZ ;  /* 0x0000000114007819 */ /* 0x040fe400000006ff */
[----:B------:R-:W-:Y:S02]  /*03d0*/  @P1 IADD3.X R3, R9, UR11, RZ, P4, !PT ;  /* 0x0000000b09031c10 */ /* 0x000fe4000a7fe4ff */
[----:B------:R-:W-:Y:S02]  /*03e0*/  SHF.L.U64.HI R42, R20, 0x1, R17 ;  /* 0x00000001142a7819 */ /* 0x000fe40000010211 */
[C---:B------:R-:W-:Y:S01]  /*03f0*/  @P3 IADD3 R12, P6, R0.reuse, UR10, RZ ;  /* 0x0000000a000c3c10 */ /* 0x040fe2000ffde0ff */
[----:B------:R0:W3:Y:S01]  /*0400*/  @P1 LDG.E.U16 R30, [R2.64] ;  /* 0x00000012021e1981 */ /* 0x0000e2000c1e1500 */
[----:B------:R-:W-:-:S02]  /*0410*/  @P3 IADD3 R6, P4, R0, UR12, RZ ;  /* 0x0000000c00063c10 */ /* 0x000fc4000ff9e0ff */
[C---:B------:R-:W-:Y:S02]  /*0420*/  SHF.L.U32 R14, R5.reuse, 0x1, RZ ;  /* 0x00000001050e7819 */ /* 0x040fe400000006ff */
[C---:B------:R-:W-:Y:S02]  /*0430*/  @P3 IADD3.X R13, R42.reuse, UR11, RZ, P6, !PT ;  /* 0x0000000b2a0d3c10 */ /* 0x040fe4000b7fe4ff */
[----:B------:R-:W-:Y:S02]  /*0440*/  @P3 IADD3.X R7, R42, UR13, RZ, P4, !PT ;  /* 0x0000000d2a073c10 */ /* 0x000fe4000a7fe4ff */
[----:B------:R-:W-:Y:S01]  /*0450*/  SHF.L.U64.HI R15, R5, 0x1, R10 ;  /* 0x00000001050f7819 */ /* 0x000fe2000001020a */
[----:B------:R1:W4:Y:S01]  /*0460*/  @P3 LDG.E.U16 R24, [R12.64] ;  /* 0x000000120c183981 */ /* 0x000322000c1e1500 */
[----:B------:R-:W-:Y:S02]  /*0470*/  @P2 IADD3 R26, P5, R14, UR10, RZ ;  /* 0x0000000a0e1a2c10 */ /* 0x000fe4000ffbe0ff */
[----:B0-----:R-:W-:Y:S01]  /*0480*/  SHF.L.U32 R3, R18, 0x2, RZ ;  /* 0x0000000212037819 */ /* 0x001fe200000006ff */
[----:B------:R0:W4:Y:S01]  /*0490*/  @P3 LDG.E.U16 R25, [R6.64] ;  /* 0x0000001206193981 */ /* 0x000122000c1e1500 */
[----:B------:R-:W-:-:S02]  /*04a0*/  IADD3 R2, P4, R19, UR12, RZ ;  /* 0x0000000c13027c10 */ /* 0x000fc4000ff9e0ff */
[----:B------:R-:W-:Y:S02]  /*04b0*/  @P2 IADD3.X R27, R15, UR11, RZ, P5, !PT ;  /* 0x0000000b0f1b2c10 */ /* 0x000fe4000affe4ff */
[C---:B-1----:R-:W-:Y:S02]  /*04c0*/  SHF.L.U64.HI R13, R4.reuse, 0x2, R11 ;  /* 0x00000002040d7819 */ /* 0x042fe4000001020b */
[----:B------:R-:W-:Y:S01]  /*04d0*/  SHF.L.U32 R12, R4, 0x2, RZ ;  /* 0x00000002040c7819 */ /* 0x000fe200000006ff */
[----:B------:R1:W4:Y:S01]  /*04e0*/  @P2 LDG.E.U16 R26, [R26.64] ;  /* 0x000000121a1a2981 */ /* 0x000322000c1e1500 */
[C---:B------:R-:W-:Y:S02]  /*04f0*/  IADD3 R4, P5, R3.reuse, UR14, RZ ;  /* 0x0000000e03047c10 */ /* 0x040fe4000ffbe0ff */
[----:B0-----:R-:W-:Y:S02]  /*0500*/  IADD3 R6, P6, R3, UR6, RZ ;  /* 0x0000000603067c10 */ /* 0x001fe4000ffde0ff */
[----:B------:R-:W-:-:S02]  /*0510*/  IADD3.X R3, R16, UR13, RZ, P4, !PT ;  /* 0x0000000d10037c10 */ /* 0x000fc4000a7fe4ff */
[----:B------:R-:W-:-:S03]  /*0520*/  IADD3 R8, P4, R8, UR12, RZ ;  /* 0x0000000c08087c10 */ /* 0x000fc6000ff9e0ff */
[----:B------:R-:W4:Y:S01]  /*0530*/  @P0 LDG.E.U16 R43, [R2.64] ;  /* 0x00000012022b0981 */ /* 0x000f22000c1e1500 */
[----:B------:R-:W-:Y:S02]  /*0540*/  IADD3.X R9, R9, UR13, RZ, P4, !PT ;  /* 0x0000000d09097c10 */ /* 0x000fe4000a7fe4ff */
[----:B------:R-:W-:-:S03]  /*0550*/  IADD3 R14, P4, R14, UR12, RZ ;  /* 0x0000000c0e0e7c10 */ /* 0x000fc6000ff9e0ff */
[----:B-1----:R-:W4:Y:S01]  /*0560*/  @P1 LDG.E.U16 R27, [R8.64] ;  /* 0x00000012081b1981 */ /* 0x002f22000c1e1500 */
[----:B------:R-:W-:-:S05]  /*0570*/  IADD3.X R15, R15, UR13, RZ, P4, !PT ;  /* 0x0000000d0f0f7c10 */ /* 0x000fca000a7fe4ff */
[----:B------:R-:W4:Y:S01]  /*0580*/  @P2 LDG.E.U16 R39, [R14.64] ;  /* 0x000000120e272981 */ /* 0x000f22000c1e1500 */
[----:B------:R-:W-:Y:S02]  /*0590*/  SHF.L.U64.HI R21, R18, 0x2, R21 ;  /* 0x0000000212157819 */ /* 0x000fe40000010215 */
[C---:B------:R-:W-:Y:S02]  /*05a0*/  SHF.L.U64.HI R19, R5.reuse, 0x2, R10 ;  /* 0x0000000205137819 */ /* 0x040fe4000001020a */
[----:B------:R-:W-:Y:S02]  /*05b0*/  SHF.L.U32 R18, R5, 0x2, RZ ;  /* 0x0000000205127819 */ /* 0x000fe400000006ff */
[----:B------:R-:W-:Y:S02]  /*05c0*/  IADD3.X R5, R21, UR15, RZ, P5, !PT ;  /* 0x0000000f15057c10 */ /* 0x000fe4000affe4ff */
[----:B------:R-:W-:-:S04]  /*05d0*/  IADD3 R10, P5, R12, UR14, RZ ;  /* 0x0000000e0c0a7c10 */ /* 0x000fc8000ffbe0ff */
[----:B------:R-:W-:Y:S02]  /*05e0*/  IADD3.X R11, R13, UR15, RZ, P5, !PT ;  /* 0x0000000f0d0b7c10 */ /* 0x000fe4000affe4ff */
[C---:B------:R-:W-:Y:S02]  /*05f0*/  IADD3 R16, P5, R18.reuse, UR14, RZ ;  /* 0x0000000e12107c10 */ /* 0x040fe4000ffbe0ff */
[----:B------:R-:W-:Y:S02]  /*0600*/  IADD3 R18, P4, R18, UR6, RZ ;  /* 0x0000000612127c10 */ /* 0x000fe4000ff9e0ff */
[C---:B------:R-:W-:Y:S02]  /*0610*/  SHF.L.U32 R22, R20.reuse, 0x2, RZ ;  /* 0x0000000214167819 */ /* 0x040fe400000006ff */
[----:B------:R-:W-:Y:S02]  /*0620*/  SHF.L.U64.HI R23, R20, 0x2, R17 ;  /* 0x0000000214177819 */ /* 0x000fe40000010211 */
[----:B------:R-:W-:-:S02]  /*0630*/  IADD3.X R17, R19, UR15, RZ, P5, !PT ;  /* 0x0000000f13117c10 */ /* 0x000fc4000affe4ff */
[----:B------:R-:W-:Y:S02]  /*0640*/  IADD3.X R19, R19, UR7, RZ, P4, !PT ;  /* 0x0000000713137c10 */ /* 0x000fe4000a7fe4ff */
[----:B------:R-:W-:Y:S02]  /*0650*/  IADD3 R20, P4, R22, UR14, RZ ;  /* 0x0000000e16147c10 */ /* 0x000fe4000ff9e0ff */
[----:B------:R-:W-:Y:S02]  /*0660*/  IADD3.X R7, R21, UR7, RZ, P6, !PT ;  /* 0x0000000715077c10 */ /* 0x000fe4000b7fe4ff */
[----:B------:R-:W-:Y:S02]  /*0670*/  IADD3.X R21, R23, UR15, RZ, P4, !PT ;  /* 0x0000000f17157c10 */ /* 0x000fe4000a7fe4ff */
[----:B------:R-:W-:Y:S02]  /*0680*/  ISETP.NE.AND P4, PT, RZ, c[0x0][0xd74], PT ;  /* 0x00035d00ff007a0c */ /* 0x000fe40003f85270 */
[----:B------:R-:W-:-:S02]  /*0690*/  IADD3 R12, P6, R12, UR6, RZ ;  /* 0x000000060c0c7c10 */ /* 0x000fc4000ffde0ff */
[----:B------:R-:W-:Y:S01]  /*06a0*/  IADD3 R22, P5, R22, UR6, RZ ;  /* 0x0000000616167c10 */ /* 0x000fe2000ffbe0ff */
[----:B------:R-:W-:Y:S01]  /*06b0*/  CS2R R34, SRZ ;  /* 0x0000000000227805 */ /* 0x000fe2000001ff00 */
[----:B------:R-:W-:Y:S01]  /*06c0*/  MOV R38, RZ ;  /* 0x000000ff00267202 */ /* 0x000fe20000000f00 */
[----:B------:R-:W-:Y:S01]  /*06d0*/  CS2R R36, SRZ ;  /* 0x0000000000247805 */ /* 0x000fe2000001ff00 */
[----:B------:R-:W-:Y:S01]  /*06e0*/  CS2R R28, SRZ ;  /* 0x00000000001c7805 */ /* 0x000fe2000001ff00 */
[----:B------:R-:W-:Y:S01]  /*06f0*/  CS2R R32, SRZ ;  /* 0x0000000000207805 */ /* 0x000fe2000001ff00 */
[----:B------:R-:W-:Y:S01]  /*0700*/  IADD3.X R13, R13, UR7, RZ, P6, !PT ;  /* 0x000000070d0d7c10 */ /* 0x000fe2000b7fe4ff */
[----:B------:R0:W5:Y:S01]  /*0710*/  @P0 LDG.E R35, [R4.64] ;  /* 0x0000001204230981 */ /* 0x000162000c1e1900 */
[----:B------:R-:W-:Y:S02]  /*0720*/  IADD3.X R23, R23, UR7, RZ, P5, !PT ;  /* 0x0000000717177c10 */ /* 0x000fe4000affe4ff */
[----:B------:R-:W-:Y:S01]  /*0730*/  MOV R40, RZ ;  /* 0x000000ff00287202 */ /* 0x000fe20000000f00 */
[----:B------:R0:W5:Y:S04]  /*0740*/  @P0 LDG.E R38, [R6.64] ;  /* 0x0000001206260981 */ /* 0x000168000c1e1900 */
[----:B------:R0:W5:Y:S04]  /*0750*/  @P1 LDG.E R36, [R10.64] ;  /* 0x000000120a241981 */ /* 0x000168000c1e1900 */
[----:B------:R0:W5:Y:S04]  /*0760*/  @P1 LDG.E R34, [R12.64] ;  /* 0x000000120c221981 */ /* 0x000168000c1e1900 */
[----:B------:R0:W5:Y:S04]  /*0770*/  @P2 LDG.E R29, [R16.64] ;  /* 0x00000012101d2981 */ /* 0x000168000c1e1900 */
[----:B------:R0:W5:Y:S04]  /*0780*/  @P2 LDG.E R33, [R18.64] ;  /* 0x0000001212212981 */ /* 0x000168000c1e1900 */
[----:B------:R0:W5:Y:S04]  /*0790*/  @P3 LDG.E R32, [R20.64] ;  /* 0x0000001214203981 */ /* 0x000168000c1e1900 */
[----:B------:R0:W5:Y:S01]  /*07a0*/  @P3 LDG.E R28, [R22.64] ;  /* 0x00000012161c3981 */ /* 0x000162000c1e1900 */
[----:B--2---:R-:W-:-:S02]  /*07b0*/  @P0 HADD2.F32 R40, -RZ, R31.H0_H0 ;  /* 0x2000001fff280230 */ /* 0x004fc40000004100 */
[----:B---3--:R-:W-:Y:S01]  /*07c0*/  @P1 HADD2.F32 R37, -RZ, R30.H0_H0 ;  /* 0x2000001eff251230 */ /* 0x008fe20000004100 */
[----:B------:R-:W-:Y:S01]  /*07d0*/  CS2R R30, SRZ ;  /* 0x00000000001e7805 */ /* 0x000fe2000001ff00 */
[----:B----4-:R-:W-:Y:S01]  /*07e0*/  @P3 HADD2.F32 R31, -RZ, R24.H0_H0 ;  /* 0x20000018ff1f3230 */ /* 0x010fe20000004100 */
[----:B------:R-:W-:Y:S01]  /*07f0*/  MOV R24, RZ ;  /* 0x000000ff00187202 */ /* 0x000fe20000000f00 */
[----:B------:R-:W-:Y:S01]  /*0800*/  @P3 HADD2.F32 R24, -RZ, R25.H0_H0 ;  /* 0x20000019ff183230 */ /* 0x000fe20000004100 */
[----:B------:R-:W-:Y:S01]  /*0810*/  MOV R25, RZ ;  /* 0x000000ff00197202 */ /* 0x000fe20000000f00 */
[----:B------:R-:W-:Y:S01]  /*0820*/  @P2 HADD2.F32 R30, -RZ, R26.H0_H0 ;  /* 0x2000001aff1e2230 */ /* 0x000fe20000004100 */
[----:B------:R-:W-:Y:S01]  /*0830*/  MOV R26, RZ ;  /* 0x000000ff001a7202 */ /* 0x000fe20000000f00 */
[----:B------:R-:W-:Y:S02]  /*0840*/  @P0 HADD2.F32 R25, -RZ, R43.H0_H0 ;  /* 0x2000002bff190230 */ /* 0x000fe40000004100 */
[----:B------:R-:W-:Y:S01]  /*0850*/  @P1 HADD2.F32 R26, -RZ, R27.H0_H0 ;  /* 0x2000001bff1a1230 */ /* 0x000fe20000004100 */
[----:B------:R-:W-:Y:S01]  /*0860*/  MOV R27, RZ ;  /* 0x000000ff001b7202 */ /* 0x000fe20000000f00 */
[----:B------:R-:W-:Y:S01]  /*0870*/  @P2 HADD2.F32 R27, -RZ, R39.H0_H0 ;  /* 0x20000027ff1b2230 */ /* 0x000fe20000004100 */
[----:B------:R-:W-:Y:S05]  /*0880*/  @!P4 BRA `(.L_x_154) ;  /* 0x000003300000c947 */ /* 0x000fea0003800000 */
[C---:B0-----:R-:W-:Y:S02]  /*0890*/  FMUL.FTZ R39, R40.reuse, UR17 ;  /* 0x0000001128277c20 */ /* 0x041fe40008410000 */
[----:B------:R-:W-:-:S02]  /*08a0*/  FMUL.FTZ R44, R40, UR16 ;  /* 0x00000010282c7c20 */ /* 0x000fc40008410000 */
[----:B------:R-:W-:Y:S02]  /*08b0*/  FMUL.FTZ R39, R39, R40 ;  /* 0x0000002827277220 */ /* 0x000fe40000410000 */
[C---:B------:R-:W-:Y:S02]  /*08c0*/  FMUL.FTZ R40, R37.reuse, UR17 ;  /* 0x0000001125287c20 */ /* 0x040fe40008410000 */
[----:B-----5:R-:W-:Y:S02]  /*08d0*/  FFMA.FTZ R39, R38, c[0x0][0xd60], R39 ;  /* 0x0003580026277a23 */ /* 0x020fe40000010027 */
[----:B------:R-:W0:Y:S01]  /*08e0*/  MUFU.RCP R38, c[0x0][0xd68] ;  /* 0x00035a0000267b08 */ /* 0x000e220000001000 */
[----:B------:R-:W-:Y:S02]  /*08f0*/  FMUL.FTZ R43, R40, R37 ;  /* 0x00000025282b7220 */ /* 0x000fe40000410000 */
[----:B------:R-:W-:Y:S02]  /*0900*/  FMUL.FTZ R37, R37, UR16 ;  /* 0x0000001025257c20 */ /* 0x000fe40008410000 */
[----:B------:R-:W-:-:S02]  /*0910*/  FFMA.FTZ R43, R34, c[0x0][0xd60], R43 ;  /* 0x00035800222b7a23 */ /* 0x000fc4000001002b */
[----:B------:R-:W-:Y:S02]  /*0920*/  FFMA.FTZ R37, R36, c[0x0][0xd5c], R37 ;  /* 0x0003570024257a23 */ /* 0x000fe40000010025 */
[C---:B------:R-:W-:Y:S02]  /*0930*/  FMUL.FTZ R36, R30.reuse, UR16 ;  /* 0x000000101e247c20 */ /* 0x040fe40008410000 */
[----:B------:R-:W-:Y:S02]  /*0940*/  FMUL.FTZ R45, R30, UR17 ;  /* 0x000000111e2d7c20 */ /* 0x000fe40008410000 */
[----:B------:R-:W-:Y:S02]  /*0950*/  FFMA.FTZ R29, R29, c[0x0][0xd5c], R36 ;  /* 0x000357001d1d7a23 */ /* 0x000fe40000010024 */
[----:B------:R-:W-:Y:S02]  /*0960*/  FMUL.FTZ R30, R45, R30 ;  /* 0x0000001e2d1e7220 */ /* 0x000fe40000410000 */
[----:B0-----:R-:W-:-:S02]  /*0970*/  FMUL.FTZ R40, R39, R38 ;  /* 0x0000002627287220 */ /* 0x001fc40000410000 */
[----:B------:R-:W-:Y:S02]  /*0980*/  FMUL.FTZ R36, R43, R38 ;  /* 0x000000262b247220 */ /* 0x000fe40000410000 */
[----:B------:R-:W0:Y:S01]  /*0990*/  MUFU.SQRT R34, R40 ;  /* 0x0000002800227308 */ /* 0x000e220000002000 */
[----:B------:R-:W-:Y:S02]  /*09a0*/  FFMA.FTZ R33, R33, c[0x0][0xd60], R30 ;  /* 0x0003580021217a23 */ /* 0x000fe4000001001e */
[C---:B------:R-:W-:Y:S02]  /*09b0*/  FMUL.FTZ R30, R31.reuse, UR17 ;  /* 0x000000111f1e7c20 */ /* 0x040fe40008410000 */
[----:B------:R-:W-:Y:S02]  /*09c0*/  FMUL.FTZ R45, R31, UR16 ;  /* 0x000000101f2d7c20 */ /* 0x000fe40008410000 */
[----:B------:R-:W-:Y:S01]  /*09d0*/  FFMA.FTZ R35, R35, c[0x0][0xd5c], R44 ;  /* 0x0003570023237a23 */ /* 0x000fe2000001002c */
[----:B------:R-:W1:Y:S01]  /*09e0*/  MUFU.SQRT R36, R36 ;  /* 0x0000002400247308 */ /* 0x000e620000002000 */
[----:B------:R-:W-:-:S02]  /*09f0*/  FMUL.FTZ R31, R30, R31 ;  /* 0x0000001f1e1f7220 */ /* 0x000fc40000410000 */
[----:B------:R-:W-:Y:S02]  /*0a00*/  FFMA.FTZ R45, R32, c[0x0][0xd5c], R45 ;  /* 0x00035700202d7a23 */ /* 0x000fe4000001002d */
[----:B------:R-:W-:Y:S02]  /*0a10*/  FFMA.FTZ R31, R28, c[0x0][0xd60], R31 ;  /* 0x000358001c1f7a23 */ /* 0x000fe4000001001f */
[----:B0-----:R-:W-:Y:S01]  /*0a20*/  FADD.FTZ R44, R34, c[0x0][0xd6c] ;  /* 0x00035b00222c7621 */ /* 0x001fe20000010000 */
[----:B------:R-:W0:Y:S01]  /*0a30*/  MUFU.RCP R30, c[0x0][0xd64] ;  /* 0x00035900001e7b08 */ /* 0x000e220000001000 */
[----:B-1----:R-:W-:-:S07]  /*0a40*/  FADD.FTZ R40, R36, c[0x0][0xd6c] ;  /* 0x00035b0024287621 */ /* 0x002fce0000010000 */
[----:B------:R-:W1:Y:S08]  /*0a50*/  MUFU.RCP R34, R44 ;  /* 0x0000002c00227308 */ /* 0x000e700000001000 */
[----:B------:R-:W2:Y:S01]  /*0a60*/  MUFU.RCP R32, R40 ;  /* 0x0000002800207308 */ /* 0x000ea20000001000 */
[-C--:B0-----:R-:W-:Y:S02]  /*0a70*/  FMUL.FTZ R28, R35, R30.reuse ;  /* 0x0000001e231c7220 */ /* 0x081fe40000410000 */
[----:B------:R-:W-:-:S02]  /*0a80*/  FMUL.FTZ R36, R29, R30 ;  /* 0x0000001e1d247220 */ /* 0x000fc40000410000 */
[----:B-1----:R-:W-:Y:S02]  /*0a90*/  FMUL.FTZ R34, R28, R34 ;  /* 0x000000221c227220 */ /* 0x002fe40000410000 */
[-C--:B------:R-:W-:Y:S02]  /*0aa0*/  FMUL.FTZ R28, R37, R30.reuse ;  /* 0x0000001e251c7220 */ /* 0x080fe40000410000 */
[----:B------:R-:W-:Y:S02]  /*0ab0*/  FMUL.FTZ R30, R45, R30 ;  /* 0x0000001e2d1e7220 */ /* 0x000fe40000410000 */
[----:B--2---:R-:W-:Y:S02]  /*0ac0*/  FMUL.FTZ R32, R28, R32 ;  /* 0x000000201c207220 */ /* 0x004fe40000410000 */
[-C--:B------:R-:W-:Y:S02]  /*0ad0*/  FMUL.FTZ R28, R33, R38.reuse ;  /* 0x00000026211c7220 */ /* 0x080fe40000410000 */
[----:B------:R-:W-:-:S02]  /*0ae0*/  FMUL.FTZ R38, R31, R38 ;  /* 0x000000261f267220 */ /* 0x000fc40000410000 */
[----:B------:R-:W-:Y:S02]  /*0af0*/  FFMA.FTZ R32, R26, c[0x0][0xd78], R32 ;  /* 0x00035e001a207a23 */ /* 0x000fe40000010020 */
[----:B------:R-:W0:Y:S08]  /*0b00*/  MUFU.SQRT R28, R28 ;  /* 0x0000001c001c7308 */ /* 0x000e300000002000 */
[----:B------:R-:W1:Y:S01]  /*0b10*/  MUFU.SQRT R38, R38 ;  /* 0x0000002600267308 */ /* 0x000e620000002000 */
[----:B0-----:R-:W-:-:S02]  /*0b20*/  FADD.FTZ R44, R28, c[0x0][0xd6c] ;  /* 0x00035b001c2c7621 */ /* 0x001fc40000010000 */
[----:B------:R-:W-:-:S05]  /*0b30*/  FFMA.FTZ R28, R25, c[0x0][0xd78], R34 ;  /* 0x00035e00191c7a23 */ /* 0x000fca0000010022 */
        /* <DEDUP_REMOVED lines=8> */
.L_x_154:
[----:B0-----:R-:W-:Y:S02]  /*0bc0*/  FFMA.FTZ R39, R26, c[0x0][0xd78], R37 ;  /* 0x00035e001a277a23 */ /* 0x001fe40000010025 */
[----:B------:R-:W-:Y:S02]  /*0bd0*/  FFMA.FTZ R40, R25, c[0x0][0xd78], R40 ;  /* 0x00035e0019287a23 */ /* 0x000fe40000010028 */
[C---:B------:R-:W-:Y:S02]  /*0be0*/  FMUL.FTZ R37, R39.reuse, UR16 ;  /* 0x0000001027257c20 */ /* 0x040fe40008410000 */
[----:B------:R-:W-:Y:S02]  /*0bf0*/  FMUL.FTZ R43, R40, UR17 ;  /* 0x00000011282b7c20 */ /* 0x000fe40008410000 */
[----:B-----5:R-:W-:Y:S02]  /*0c00*/  FFMA.FTZ R37, R36, c[0x0][0xd5c], R37 ;  /* 0x0003570024257a23 */ /* 0x020fe40000010025 */
[----:B------:R-:W-:-:S02]  /*0c10*/  FMUL.FTZ R36, R39, UR17 ;  /* 0x0000001127247c20 */ /* 0x000fc40008410000 */
[----:B------:R-:W-:Y:S02]  /*0c20*/  FMUL.FTZ R43, R40, R43 ;  /* 0x0000002b282b7220 */ /* 0x000fe40000410000 */
[----:B------:R-:W-:Y:S02]  /*0c30*/  FMUL.FTZ R45, R39, R36 ;  /* 0x00000024272d7220 */ /* 0x000fe40000410000 */
[----:B------:R-:W0:Y:S01]  /*0c40*/  MUFU.RCP R36, c[0x0][0xd68] ;  /* 0x00035a0000247b08 */ /* 0x000e220000001000 */
[----:B------:R-:W-:Y:S02]  /*0c50*/  FFMA.FTZ R39, R38, c[0x0][0xd60], R43 ;  /* 0x0003580026277a23 */ /* 0x000fe4000001002b */
[----:B------:R-:W-:Y:S02]  /*0c60*/  FFMA.FTZ R43, R34, c[0x0][0xd60], R45 ;  /* 0x00035800222b7a23 */ /* 0x000fe4000001002d */
[----:B------:R-:W-:Y:S02]  /*0c70*/  FFMA.FTZ R34, R27, c[0x0][0xd78], R30 ;  /* 0x00035e001b227a23 */ /* 0x000fe4000001001e */
[----:B------:R-:W-:-:S02]  /*0c80*/  FFMA.FTZ R31, R24, c[0x0][0xd78], R31 ;  /* 0x00035e00181f7a23 */ /* 0x000fc4000001001f */
[----:B------:R-:W-:Y:S02]  /*0c90*/  FMUL.FTZ R45, R34, UR17 ;  /* 0x00000011222d7c20 */ /* 0x000fe40008410000 */
[----:B------:R-:W-:Y:S02]  /*0ca0*/  FMUL.FTZ R44, R40, UR16 ;  /* 0x00000010282c7c20 */ /* 0x000fe40008410000 */
[C---:B------:R-:W-:Y:S02]  /*0cb0*/  FMUL.FTZ R38, R34.reuse, R45 ;  /* 0x0000002d22267220 */ /* 0x040fe40000410000 */
[----:B------:R-:W-:Y:S02]  /*0cc0*/  FMUL.FTZ R34, R34, UR16 ;  /* 0x0000001022227c20 */ /* 0x000fe40008410000 */
[----:B0-----:R-:W-:Y:S02]  /*0cd0*/  FMUL.FTZ R30, R39, R36 ;  /* 0x00000024271e7220 */ /* 0x001fe40000410000 */
[----:B------:R-:W-:-:S02]  /*0ce0*/  FFMA.FTZ R33, R33, c[0x0][0xd60], R38 ;  /* 0x0003580021217a23 */ /* 0x000fc40000010026 */
[----:B------:R-:W-:Y:S02]  /*0cf0*/  FMUL.FTZ R38, R43, R36 ;  /* 0x000000242b267220 */ /* 0x000fe40000410000 */
[----:B------:R-:W0:Y:S01]  /*0d00*/  MUFU.SQRT R30, R30 ;  /* 0x0000001e001e7308 */ /* 0x000e220000002000 */
[----:B------:R-:W-:Y:S02]  /*0d10*/  FFMA.FTZ R29, R29, c[0x0][0xd5c], R34 ;  /* 0x000357001d1d7a23 */ /* 0x000fe40000010022 */
[----:B------:R-:W-:Y:S02]  /*0d20*/  FMUL.FTZ R45, R31, UR16 ;  /* 0x000000101f2d7c20 */ /* 0x000fe40008410000 */
[----:B------:R-:W-:Y:S02]  /*0d30*/  FFMA.FTZ R35, R35, c[0x0][0xd5c], R44 ;  /* 0x0003570023237a23 */ /* 0x000fe4000001002c */
[----:B------:R-:W-:Y:S01]  /*0d40*/  FFMA.FTZ R45, R32, c[0x0][0xd5c], R45 ;  /* 0x00035700202d7a23 */ /* 0x000fe2000001002d */
[----:B------:R-:W1:Y:S01]  /*0d50*/  MUFU.SQRT R38, R38 ;  /* 0x0000002600267308 */ /* 0x000e620000002000 */
[----:B0-----:R-:W-:-:S02]  /*0d60*/  FADD.FTZ R34, R30, c[0x0][0xd6c] ;  /* 0x00035b001e227621 */ /* 0x001fc40000010000 */
[----:B------:R-:W-:-:S04]  /*0d70*/  FMUL.FTZ R30, R31, UR17 ;  /* 0x000000111f1e7c20 */ /* 0x000fc80008410000 */
[----:B------:R-:W-:Y:S01]  /*0d80*/  FMUL.FTZ R31, R31, R30 ;  /* 0x0000001e1f1f7220 */ /* 0x000fe20000410000 */
[----:B------:R-:W-:Y:S01]  /*0d90*/  MUFU.RCP R34, R34 ;  /* 0x0000002200227308 */ /* 0x000fe20000001000 */
[----:B-1----:R-:W-:Y:S02]  /*0da0*/  FADD.FTZ R40, R38, c[0x0][0xd6c] ;  /* 0x00035b0026287621 */ /* 0x002fe40000010000 */
[----:B------:R-:W-:-:S05]  /*0db0*/  FFMA.FTZ R31, R28, c[0x0][0xd60], R31 ;  /* 0x000358001c1f7a23 */ /* 0x000fca000001001f */
[----:B------:R-:W0:Y:S08]  /*0dc0*/  MUFU.RCP R30, c[0x0][0xd64] ;  /* 0x00035900001e7b08 */ /* 0x000e300000001000 */
[----:B------:R-:W1:Y:S01]  /*0dd0*/  MUFU.RCP R32, R40 ;  /* 0x0000002800207308 */ /* 0x000e620000001000 */
[-C--:B0-----:R-:W-:Y:S02]  /*0de0*/  FMUL.FTZ R38, R37, R30.reuse ;  /* 0x0000001e25267220 */ /* 0x081fe40000410000 */
[----:B------:R-:W-:-:S04]  /*0df0*/  FMUL.FTZ R28, R35, R30 ;  /* 0x0000001e231c7220 */ /* 0x000fc80000410000 */
[----:B------:R-:W-:Y:S02]  /*0e00*/  FMUL.FTZ R28, R28, R34 ;  /* 0x000000221c1c7220 */ /* 0x000fe40000410000 */
[----:B-1----:R-:W-:Y:S02]  /*0e10*/  FMUL.FTZ R32, R38, R32 ;  /* 0x0000002026207220 */ /* 0x002fe40000410000 */
[-C--:B------:R-:W-:Y:S02]  /*0e20*/  FMUL.FTZ R38, R33, R36.reuse ;  /* 0x0000002421267220 */ /* 0x080fe40000410000 */
[----:B------:R-:W-:Y:S02]  /*0e30*/  FMUL.FTZ R36, R31, R36 ;  /* 0x000000241f247220 */ /* 0x000fe40000410000 */
[-C--:B------:R-:W-:Y:S02]  /*0e40*/  FMUL.FTZ R34, R29, R30.reuse ;  /* 0x0000001e1d227220 */ /* 0x080fe40000410000 */
[----:B------:R-:W0:Y:S01]  /*0e50*/  MUFU.SQRT R38, R38 ;  /* 0x0000002600267308 */ /* 0x000e220000002000 */
[----:B------:R-:W-:-:S07]  /*0e60*/  FMUL.FTZ R30, R45, R30 ;  /* 0x0000001e2d1e7220 */ /* 0x000fce0000410000 */
[----:B------:R-:W1:Y:S01]  /*0e70*/  MUFU.SQRT R36, R36 ;  /* 0x0000002400247308 */ /* 0x000e620000002000 */
[----:B0-----:R-:W-:-:S07]  /*0e80*/  FADD.FTZ R44, R38, c[0x0][0xd6c] ;  /* 0x00035b00262c7621 */ /* 0x001fce0000010000 */
[----:B------:R-:W0:Y:S01]  /*0e90*/  MUFU.RCP R44, R44 ;  /* 0x0000002c002c7308 */ /* 0x000e220000001000 */
[----:B-1----:R-:W-:-:S07]  /*0ea0*/  FADD.FTZ R40, R36, c[0x0][0xd6c] ;  /* 0x00035b0024287621 */ /* 0x002fce0000010000 */
[----:B------:R-:W1:Y:S01]  /*0eb0*/  MUFU.RCP R40, R40 ;  /* 0x0000002800287308 */ /* 0x000e620000001000 */
[----:B0-----:R-:W-:Y:S02]  /*0ec0*/  FMUL.FTZ R34, R34, R44 ;  /* 0x0000002c22227220 */ /* 0x001fe40000410000 */
[----:B-1----:R-:W-:-:S05]  /*0ed0*/  FMUL.FTZ R30, R30, R40 ;  /* 0x000000281e1e7220 */ /* 0x002fca0000410000 */
.L_x_155:
[----:B------:R-:W-:Y:S01]  /*0ee0*/  FFMA.FTZ R25, -R28, c[0x0][0xd70], R25 ;  /* 0x00035c001c197a23 */ /* 0x000fe20000010119 */
[----:B------:R-:W-:Y:S01]  /*0ef0*/  ULDC UR5, c[0x0][0x0] ;  /* 0x0000000000057ab9 */ /* 0x000fe20000000800 */
[----:B------:R-:W-:Y:S01]  /*0f00*/  FFMA.FTZ R32, -R32, c[0x0][0xd70], R26 ;  /* 0x00035c0020207a23 */ /* 0x000fe2000001011a */
[----:B------:R-:W-:Y:S01]  /*0f10*/  ULEA UR4, UR5, UR4, 0x2 ;  /* 0x0000000405047291 */ /* 0x000fe2000f8e103f */
[----:B------:R-:W-:Y:S01]  /*0f20*/  FFMA.FTZ R30, -R30, c[0x0][0xd70], R24 ;  /* 0x00035c001e1e7a23 */ /* 0x000fe20000010118 */
[----:B------:R-:W-:Y:S01]  /*0f30*/  @P0 F2FP.PACK_AB R25, RZ, R25 ;  /* 0x00000019ff19023e */ /* 0x000fe200000000ff */
[----:B------:R-:W-:Y:S01]  /*0f40*/  ULDC UR5, c[0x0][0x160] ;  /* 0x0000580000057ab9 */ /* 0x000fe20000000800 */
[----:B------:R-:W-:Y:S01]  /*0f50*/  FFMA.FTZ R34, -R34, c[0x0][0xd70], R27 ;  /* 0x00035c0022227a23 */ /* 0x000fe2000001011b */
[----:B------:R-:W-:Y:S01]  /*0f60*/  UISETP.GE.AND UP0, UPT, UR4, UR5, UPT ;  /* 0x000000050400728c */ /* 0x000fe2000bf06270 */
[----:B------:R-:W-:-:S02]  /*0f70*/  PRMT R26, R25, 0x7610, R26 ;  /* 0x00007610191a7816 */ /* 0x000fc4000000001a */
[----:B------:R-:W-:-:S03]  /*0f80*/  @P1 F2FP.PACK_AB R25, RZ, R32 ;  /* 0x00000020ff19123e */ /* 0x000fc600000000ff */
[----:B------:R0:W-:Y:S04]  /*0f90*/  @P0 STG.E.U16 [R2.64], R26 ;  /* 0x0000001a02000986 */ /* 0x0001e8000c101512 */
[----:B------:R1:W-:Y:S04]  /*0fa0*/  @P0 STG.E [R4.64], R35 ;  /* 0x0000002304000986 */ /* 0x0003e8000c101912 */
[----:B------:R-:W-:Y:S01]  /*0fb0*/  @P0 STG.E [R6.64], R39 ;  /* 0x0000002706000986 */ /* 0x000fe2000c101912 */
[----:B------:R-:W-:Y:S02]  /*0fc0*/  @P3 IADD3 R24, P0, R0, UR12, RZ ;  /* 0x0000000c00183c10 */ /* 0x000fe4000ff1e0ff */
[----:B------:R-:W-:Y:S01]  /*0fd0*/  MOV R0, UR4 ;  /* 0x0000000400007c02 */ /* 0x000fe20008000f00 */
[----:B------:R2:W-:Y:S01]  /*0fe0*/  @P1 STG.E.U16 [R8.64], R25 ;  /* 0x0000001908001986 */ /* 0x0005e2000c101512 */
[----:B0-----:R-:W-:-:S03]  /*0ff0*/  @P2 F2FP.PACK_AB R3, RZ, R34 ;  /* 0x00000022ff03223e */ /* 0x001fc600000000ff */
[----:B------:R0:W-:Y:S01]  /*1000*/  @P1 STG.E [R10.64], R37 ;  /* 0x000000250a001986 */ /* 0x0001e2000c101912 */
[----:B-1----:R-:W-:-:S03]  /*1010*/  @P3 F2FP.PACK_AB R5, RZ, R30 ;  /* 0x0000001eff05323e */ /* 0x002fc600000000ff */
[----:B------:R0:W-:Y:S01]  /*1020*/  @P1 STG.E [R12.64], R43 ;  /* 0x0000002b0c001986 */ /* 0x0001e2000c101912 */
[----:B------:R-:W-:Y:S02]  /*1030*/  ISETP.LT.AND P1, PT, R0, UR9, PT ;  /* 0x0000000900007c0c */ /* 0x000fe4000bf21270 */
[----:B--2---:R-:W-:Y:S01]  /*1040*/  @P3 IADD3.X R25, R42, UR13, RZ, P0, !PT ;  /* 0x0000000d2a193c10 */ /* 0x004fe200087fe4ff */
[----:B------:R0:W-:Y:S01]  /*1050*/  @P2 STG.E.U16 [R14.64], R3 ;  /* 0x000000030e002986 */ /* 0x0001e2000c101512 */
[----:B------:R-:W-:-:S03]  /*1060*/  PLOP3.LUT P0, PT, PT, PT, UP0, 0x80, 0x0 ;  /* 0x000000000000781c */ /* 0x000fc60003f0f008 */
[----:B------:R0:W-:Y:S04]  /*1070*/  @P2 STG.E [R16.64], R29 ;  /* 0x0000001d10002986 */ /* 0x0001e8000c101912 */
[----:B------:R0:W-:Y:S04]  /*1080*/  @P2 STG.E [R18.64], R33 ;  /* 0x0000002112002986 */ /* 0x0001e8000c101912 */
[----:B------:R0:W-:Y:S04]  /*1090*/  @P3 STG.E.U16 [R24.64], R5 ;  /* 0x0000000518003986 */ /* 0x0001e8000c101512 */
[----:B------:R0:W-:Y:S04]  /*10a0*/  @P3 STG.E [R20.64], R45 ;  /* 0x0000002d14003986 */ /* 0x0001e8000c101912 */
[----:B------:R0:W-:Y:S01]  /*10b0*/  @P3 STG.E [R22.64], R31 ;  /* 0x0000001f16003986 */ /* 0x0001e2000c101912 */
[----:B------:R-:W-:Y:S05]  /*10c0*/  @!P0 BRA P1, `(.L_x_156) ;  /* 0xfffff13000008947 */ /* 0x000fea000083ffff */
[----:B------:R-:W-:Y:S05]  /*10d0*/  EXIT ;  /* 0x000000000000794d */ /* 0x000fea0003800000 */
.L_x_157:
        /* <DEDUP_REMOVED lines=10> */
.L_x_205:


//--------------------- .text._Z25multi_tensor_apply_kernelI18TensorListMetadataILi4EE11AdamFunctorIffiEJffffff10adamMode_tfEEvlPViT_T0_DpT1_ --------------------------
	.section	.text._Z25multi_tensor_apply_kernelI18TensorListMetadataILi4EE11AdamFunctorIffiEJffffff10adamMode_tfEEvlPViT_T0_DpT1_,"ax",@progbits
	.sectioninfo	@"SHI_REGISTERS=48"
	.align	128
        .global         _Z25multi_tensor_apply_kernelI18TensorListMetadataILi4EE11AdamFunctorIffiEJffffff10adamMode_tfEEvlPViT_T0_DpT1_
        .type           _Z25multi_tensor_apply_kernelI18TensorListMetadataILi4EE11AdamFunctorIffiEJffffff10adamMode_tfEEvlPViT_T0_DpT1_,@function
        .size           _Z25multi_tensor_apply_kernelI18TensorListMetadataILi4EE11AdamFunctorIffiEJffffff10adamMode_tfEEvlPViT_T0_DpT1_,(.L_x_206 - _Z25multi_tensor_apply_kernelI18TensorListMetadataILi4EE11AdamFunctorIffiEJffffff10adamMode_tfEEvlPViT_T0_DpT1_)
        .other          _Z25multi_tensor_apply_kernelI18TensorListMetadataILi4EE11AdamFunctorIffiEJffffff10adamMode_tfEEvlPViT_T0_DpT1_,@"STO_CUDA_ENTRY STV_DEFAULT"
_Z25multi_tensor_apply_kernelI18TensorListMetadataILi4EE11AdamFunctorIffiEJffffff10adamMode_tfEEvlPViT_T0_DpT1_:
.text._Z25multi_tensor_apply_kernelI18TensorListMetadataILi4EE11AdamFunctorIffiEJffffff10adamMode_tfEEvlPViT_T0_DpT1_:
        /* <DEDUP_REMOVED lines=30> */
[----:B------:R1:W3:Y:S02]  /*01e0*/  R2UR UR17, R0 ;  /* 0x00000000001173c2 */ /* 0x0002e400000e0000 */
.L_x_162:
[----:B0-----:R-:W-:Y:S01]  /*01f0*/  IADD3 R3, R38, UR4, RZ ;  /* 0x0000000426037c10 */ /* 0x001fe2000fffe0ff */
[----:B------:R-:W-:-:S03]  /*0200*/  CS2R R34, SRZ ;  /* 0x0000000000227805 */ /* 0x000fc6000001ff00 */
[C---:B------:R-:W-:Y:S02]  /*0210*/  ISETP.GE.AND P0, PT, R3.reuse, c[0x0][0x160], PT ;  /* 0x0000580003007a0c */ /* 0x040fe40003f06270 */
[C---:B------:R-:W-:Y:S02]  /*0220*/  IADD3 R7, P1, R3.reuse, UR8, RZ ;  /* 0x0000000803077c10 */ /* 0x040fe4000ff3e0ff */
[C---:B------:R-:W-:Y:S02]  /*0230*/  ISETP.LT.AND P0, PT, R3.reuse, UR9, !P0 ;  /* 0x0000000903007c0c */ /* 0x040fe4000c701270 */
[----:B-1----:R-:W-:Y:S02]  /*0240*/  LEA.HI.X.SX32 R0, R3, UR20, 0x1, P1 ;  /* 0x0000001403007c11 */ /* 0x002fe400088f0eff */
[----:B------:R-:W-:Y:S02]  /*0250*/  SHF.L.U32 R6, R7, 0x2, RZ ;  /* 0x0000000207067819 */ /* 0x000fe400000006ff */
[----:B------:R-:W-:-:S02]  /*0260*/  IADD3 R13, R3, c[0x0][0x0], RZ ;  /* 0x00000000030d7a10 */ /* 0x000fc40007ffe0ff */
[----:B------:R-:W-:Y:S02]  /*0270*/  SHF.L.U64.HI R7, R7, 0x2, R0 ;  /* 0x0000000207077819 */ /* 0x000fe40000010200 */
[----:B------:R-:W-:-:S03]  /*0280*/  IADD3 R19, R13, c[0x0][0x0], RZ ;  /* 0x000000000d137a10 */ /* 0x000fc60007ffe0ff */
[----:B------:R-:W-:Y:S02]  /*0290*/  @P0 IADD3 R2, P1, R6, UR10, RZ ;  /* 0x0000000a06020c10 */ /* 0x000fe4000ff3e0ff */
[----:B------:R-:W-:Y:S02]  /*02a0*/  IADD3 R12, P3, R13, UR8, RZ ;  /* 0x000000080d0c7c10 */ /* 0x000fe4000ff7e0ff */
[----:B------:R-:W-:Y:S02]  /*02b0*/  @P0 IADD3.X R3, R7, UR11, RZ, P1, !PT ;  /* 0x0000000b07030c10 */ /* 0x000fe40008ffe4ff */
[----:B------:R-:W-:Y:S02]  /*02c0*/  ISETP.GE.AND P1, PT, R13, c[0x0][0x160], PT ;  /* 0x000058000d007a0c */ /* 0x000fe40003f26270 */
[----:B------:R-:W-:Y:S01]  /*02d0*/  IADD3 R0, R19, c[0x0][0x0], RZ ;  /* 0x0000000013007a10 */ /* 0x000fe20007ffe0ff */
[----:B------:R0:W5:Y:S01]  /*02e0*/  @P0 LDG.E R35, [R2.64] ;  /* 0x0000001202230981 */ /* 0x000162000c1e1900 */
[C---:B------:R-:W-:Y:S01]  /*02f0*/  ISETP.LT.AND P1, PT, R13.reuse, UR9, !P1 ;  /* 0x000000090d007c0c */ /* 0x040fe2000cf21270 */
[----:B------:R-:W-:Y:S01]  /*0300*/  CS2R R32, SRZ ;  /* 0x0000000000207805 */ /* 0x000fe2000001ff00 */
[----:B------:R-:W-:-:S02]  /*0310*/  LEA.HI.X.SX32 R13, R13, UR20, 0x1, P3 ;  /* 0x000000140d0d7c11 */ /* 0x000fc400098f0eff */
[C---:B------:R-:W-:Y:S02]  /*0320*/  ISETP.GE.AND P2, PT, R19.reuse, c[0x0][0x160], PT ;  /* 0x0000580013007a0c */ /* 0x040fe40003f46270 */
[C---:B------:R-:W-:Y:S02]  /*0330*/  ISETP.GE.AND P3, PT, R0.reuse, c[0x0][0x160], PT ;  /* 0x0000580000007a0c */ /* 0x040fe40003f66270 */
[C---:B------:R-:W-:Y:S02]  /*0340*/  IADD3 R18, P4, R19.reuse, UR8, RZ ;  /* 0x0000000813127c10 */ /* 0x040fe4000ff9e0ff */
[----:B------:R-:W-:Y:S02]  /*0350*/  ISETP.LT.AND P2, PT, R19, UR9, !P2 ;  /* 0x0000000913007c0c */ /* 0x000fe4000d741270 */
[C---:B------:R-:W-:Y:S02]  /*0360*/  IADD3 R23, P5, R0.reuse, UR8, RZ ;  /* 0x0000000800177c10 */ /* 0x040fe4000ffbe0ff */
[----:B------:R-:W-:-:S02]  /*0370*/  ISETP.LT.AND P3, PT, R0, UR9, !P3 ;  /* 0x0000000900007c0c */ /* 0x000fc4000df61270 */
[C---:B------:R-:W-:Y:S02]  /*0380*/  SHF.L.U64.HI R13, R12.reuse, 0x2, R13 ;  /* 0x000000020c0d7819 */ /* 0x040fe4000001020d */
[----:B------:R-:W-:Y:S02]  /*0390*/  LEA.HI.X.SX32 R19, R19, UR20, 0x1, P4 ;  /* 0x0000001413137c11 */ /* 0x000fe4000a0f0eff */
[----:B------:R-:W-:Y:S02]  /*03a0*/  SHF.L.U32 R12, R12, 0x2, RZ ;  /* 0x000000020c0c7819 */ /* 0x000fe400000006ff */
[----:B------:R-:W-:Y:S02]  /*03b0*/  LEA.HI.X.SX32 R24, R0, UR20, 0x1, P5 ;  /* 0x0000001400187c11 */ /* 0x000fe4000a8f0eff */
[----:B------:R-:W-:Y:S02]  /*03c0*/  SHF.L.U64.HI R19, R18, 0x2, R19 ;  /* 0x0000000212137819 */ /* 0x000fe40000010213 */
[----:B0-----:R-:W-:-:S02]  /*03d0*/  @P1 IADD3 R2, P4, R12, UR10, RZ ;  /* 0x0000000a0c021c10 */ /* 0x001fc4000ff9e0ff */
[C---:B------:R-:W-:Y:S02]  /*03e0*/  SHF.L.U64.HI R24, R23.reuse, 0x2, R24 ;  /* 0x0000000217187819 */ /* 0x040fe40000010218 */
[----:B------:R-:W-:Y:S02]  /*03f0*/  SHF.L.U32 R18, R18, 0x2, RZ ;  /* 0x0000000212127819 */ /* 0x000fe400000006ff */
[----:B------:R-:W-:Y:S02]  /*0400*/  SHF.L.U32 R23, R23, 0x2, RZ ;  /* 0x0000000217177819 */ /* 0x000fe400000006ff */
[----:B------:R-:W-:Y:S02]  /*0410*/  @P1 IADD3.X R3, R13, UR11, RZ, P4, !PT ;  /* 0x0000000b0d031c10 */ /* 0x000fe4000a7fe4ff */
[----:B------:R-:W-:Y:S02]  /*0420*/  @P2 IADD3 R4, P5, R18, UR10, RZ ;  /* 0x0000000a12042c10 */ /* 0x000fe4000ffbe0ff */
[----:B------:R-:W-:-:S02]  /*0430*/  @P3 IADD3 R16, P4, R23, UR6, RZ ;  /* 0x0000000617103c10 */ /* 0x000fc4000ff9e0ff */
[----:B------:R-:W-:Y:S02]  /*0440*/  MOV R37, RZ ;  /* 0x000000ff00257202 */ /* 0x000fe40000000f00 */
[----:B------:R-:W-:Y:S02]  /*0450*/  @P2 IADD3.X R5, R19, UR11, RZ, P5, !PT ;  /* 0x0000000b13052c10 */ /* 0x000fe4000affe4ff */
[C---:B------:R-:W-:Y:S02]  /*0460*/  @P3 IADD3.X R17, R24.reuse, UR7, RZ, P4, !PT ;  /* 0x0000000718113c10 */ /* 0x040fe4000a7fe4ff */
[C---:B------:R-:W-:Y:S01]  /*0470*/  @P3 IADD3 R14, P4, R23.reuse, UR14, RZ ;  /* 0x0000000e170e3c10 */ /* 0x040fe2000ff9e0ff */
[----:B------:R-:W-:Y:S01]  /*0480*/  CS2R R20, SRZ ;  /* 0x0000000000147805 */ /* 0x000fe2000001ff00 */
[C---:B------:R-:W-:Y:S01]  /*0490*/  @P3 IADD3 R10, P5, R23.reuse, UR12, RZ ;  /* 0x0000000c170a3c10 */ /* 0x040fe2000ffbe0ff */
[----:B------:R-:W-:Y:S01]  /*04a0*/  CS2R R30, SRZ ;  /* 0x00000000001e7805 */ /* 0x000fe2000001ff00 */
[----:B------:R-:W-:Y:S01]  /*04b0*/  @P3 IADD3 R8, P6, R23, UR10, RZ ;  /* 0x0000000a17083c10 */ /* 0x000fe2000ffde0ff */
[----:B------:R0:W5:Y:S01]  /*04c0*/  @P1 LDG.E R37, [R2.64] ;  /* 0x0000001202251981 */ /* 0x000162000c1e1900 */
[----:B------:R-:W-:-:S02]  /*04d0*/  @P3 IADD3.X R15, R24, UR15, RZ, P4, !PT ;  /* 0x0000000f180f3c10 */ /* 0x000fc4000a7fe4ff */
[C---:B------:R-:W-:Y:S01]  /*04e0*/  @P3 IADD3.X R11, R24.reuse, UR13, RZ, P5, !PT ;  /* 0x0000000d180b3c10 */ /* 0x040fe2000affe4ff */
[----:B------:R1:W5:Y:S01]  /*04f0*/  @P2 LDG.E R32, [R4.64] ;  /* 0x0000001204202981 */ /* 0x000362000c1e1900 */
[----:B------:R-:W-:Y:S02]  /*0500*/  @P3 IADD3.X R9, R24, UR11, RZ, P6, !PT ;  /* 0x0000000b18093c10 */ /* 0x000fe4000b7fe4ff */
[----:B------:R-:W-:Y:S01]  /*0510*/  MOV R22, RZ ;  /* 0x000000ff00167202 */ /* 0x000fe20000000f00 */
[----:B------:R4:W5:Y:S01]  /*0520*/  @P3 LDG.E R21, [R10.64] ;  /* 0x000000120a153981 */ /* 0x000962000c1e1900 */
[----:B0-----:R-:W-:-:S03]  /*0530*/  IADD3 R2, P4, R6, UR12, RZ ;  /* 0x0000000c06027c10 */ /* 0x001fc6000ff9e0ff */
[----:B------:R0:W5:Y:S01]  /*0540*/  @P3 LDG.E R30, [R8.64] ;  /* 0x00000012081e3981 */ /* 0x000162000c1e1900 */
[C---:B-1----:R-:W-:Y:S02]  /*0550*/  IADD3 R4, P5, R6.reuse, UR14, RZ ;  /* 0x0000000e06047c10 */ /* 0x042fe4000ffbe0ff */
[----:B------:R-:W-:Y:S01]  /*0560*/  IADD3 R6, P6, R6, UR6, RZ ;  /* 0x0000000606067c10 */ /* 0x000fe2000ffde0ff */
[----:B------:R1:W5:Y:S01]  /*0570*/  @P3 LDG.E R34, [R16.64] ;  /* 0x0000001210223981 */ /* 0x000362000c1e1900 */
[C---:B------:R-:W-:Y:S02]  /*0580*/  IADD3.X R3, R7.reuse, UR13, RZ, P4, !PT ;  /* 0x0000000d07037c10 */ /* 0x040fe4000a7fe4ff */
[C---:B------:R-:W-:Y:S01]  /*0590*/  IADD3.X R5, R7.reuse, UR15, RZ, P5, !PT ;  /* 0x0000000f07057c10 */ /* 0x040fe2000affe4ff */
[----:B------:R3:W5:Y:S01]  /*05a0*/  @P3 LDG.E R22, [R14.64] ;  /* 0x000000120e163981 */ /* 0x000762000c1e1900 */
[----:B------:R-:W-:Y:S02]  /*05b0*/  IADD3.X R7, R7, UR7, RZ, P6, !PT ;  /* 0x0000000707077c10 */ /* 0x000fe4000b7fe4ff */
[C---:B0-----:R-:W-:Y:S01]  /*05c0*/  IADD3 R8, P4, R12.reuse, UR12, RZ ;  /* 0x0000000c0c087c10 */ /* 0x041fe2000ff9e0ff */
[----:B------:R-:W-:Y:S01]  /*05d0*/  CS2R R26, SRZ ;  /* 0x00000000001a7805 */ /* 0x000fe2000001ff00 */
[C---:B----4-:R-:W-:Y:S01]  /*05e0*/  IADD3 R10, P5, R12.reuse, UR14, RZ ;  /* 0x0000000e0c0a7c10 */ /* 0x050fe2000ffbe0ff */
[----:B------:R-:W-:Y:S01]  /*05f0*/  CS2R R28, SRZ ;  /* 0x00000000001c7805 */ /* 0x000fe2000001ff00 */
[----:B------:R-:W-:Y:S01]  /*0600*/  IADD3 R12, P6, R12, UR6, RZ ;  /* 0x000000060c0c7c10 */ /* 0x000fe2000ffde0ff */
[----:B------:R0:W5:Y:S01]  /*0610*/  @P0 LDG.E R20, [R2.64] ;  /* 0x0000001202140981 */ /* 0x000162000c1e1900 */
[----:B------:R-:W-:-:S02]  /*0620*/  IADD3.X R9, R13, UR13, RZ, P4, !PT ;  /* 0x0000000d0d097c10 */ /* 0x000fc4000a7fe4ff */
[C---:B------:R-:W-:Y:S01]  /*0630*/  IADD3.X R11, R13.reuse, UR15, RZ, P5, !PT ;  /* 0x0000000f0d0b7c10 */ /* 0x040fe2000affe4ff */
[----:B------:R0:W5:Y:S01]  /*0640*/  @P0 LDG.E R33, [R4.64] ;  /* 0x0000001204210981 */ /* 0x000162000c1e1900 */
[----:B------:R-:W-:Y:S02]  /*0650*/  IADD3.X R13, R13, UR7, RZ, P6, !PT ;  /* 0x000000070d0d7c10 */ /* 0x000fe4000b7fe4ff */
[C---:B---3--:R-:W-:Y:S01]  /*0660*/  IADD3 R14, P4, R18.reuse, UR12, RZ ;  /* 0x0000000c120e7c10 */ /* 0x048fe2000ff9e0ff */
[----:B------:R0:W5:Y:S01]  /*0670*/  @P0 LDG.E R27, [R6.64] ;  /* 0x00000012061b0981 */ /* 0x000162000c1e1900 */
[C---:B-1----:R-:W-:Y:S02]  /*0680*/  IADD3 R16, P5, R18.reuse, UR14, RZ ;  /* 0x0000000e12107c10 */ /* 0x042fe4000ffbe0ff */
[----:B------:R-:W-:Y:S01]  /*0690*/  IADD3 R18, P6, R18, UR6, RZ ;  /* 0x0000000612127c10 */ /* 0x000fe2000ffde0ff */
[----:B------:R0:W5:Y:S01]  /*06a0*/  @P1 LDG.E R28, [R10.64] ;  /* 0x000000120a1c1981 */ /* 0x000162000c1e1900 */
[----:B------:R-:W-:-:S02]  /*06b0*/  MOV R0, RZ ;  /* 0x000000ff00007202 */ /* 0x000fc40000000f00 */
[----:B------:R-:W-:Y:S01]  /*06c0*/  MOV R25, RZ ;  /* 0x000000ff00197202 */ /* 0x000fe20000000f00 */
[----:B------:R0:W5:Y:S01]  /*06d0*/  @P1 LDG.E R29, [R12.64] ;  /* 0x000000120c1d1981 */ /* 0x000162000c1e1900 */
[C---:B------:R-:W-:Y:S02]  /*06e0*/  IADD3.X R15, R19.reuse, UR13, RZ, P4, !PT ;  /* 0x0000000d130f7c10 */ /* 0x040fe4000a7fe4ff */
[C---:B------:R-:W-:Y:S01]  /*06f0*/  IADD3.X R17, R19.reuse, UR15, RZ, P5, !PT ;  /* 0x0000000f13117c10 */ /* 0x040fe2000affe4ff */
[----:B------:R0:W5:Y:S01]  /*0700*/  @P1 LDG.E R0, [R8.64] ;  /* 0x0000001208001981 */ /* 0x000162000c1e1900 */
[----:B------:R-:W-:-:S03]  /*0710*/  IADD3.X R19, R19, UR7, RZ, P6, !PT ;  /* 0x0000000713137c10 */ /* 0x000fc6000b7fe4ff */
[----:B------:R0:W5:Y:S04]  /*0720*/  @P2 LDG.E R25, [R14.64] ;  /* 0x000000120e192981 */ /* 0x000168000c1e1900 */
[----:B------:R0:W5:Y:S04]  /*0730*/  @P2 LDG.E R26, [R16.64] ;  /* 0x00000012101a2981 */ /* 0x000168000c1e1900 */
[----:B------:R0:W5:Y:S01]  /*0740*/  @P2 LDG.E R31, [R18.64] ;  /* 0x00000012121f2981 */ /* 0x000162000c1e1900 */
[----:B------:R-:W-:-:S13]  /*0750*/  ISETP.NE.AND P4, PT, RZ, c[0x0][0xd74], PT ;  /* 0x00035d00ff007a0c */ /* 0x000fda0003f85270 */
[----:B------:R-:W-:Y:S05]  /*0760*/  @!P4 BRA `(.L_x_158) ;  /* 0x000003300000c947 */ /* 0x000fea0003800000 */
[----:B0----5:R-:W-:Y:S01]  /*0770*/  FMUL.FTZ R40, R35, UR17 ;  /* 0x0000001123287c20 */ /* 0x021fe20008410000 */
[----:B------:R-:W0:Y:S01]  /*0780*/  MUFU.RCP R36, c[0x0][0xd68] ;  /* 0x00035a0000247b08 */ /* 0x000e220000001000 */
[----:B------:R-:W-:Y:S02]  /*0790*/  FMUL.FTZ R39, R32, UR17 ;  /* 0x0000001120277c20 */ /* 0x000fe40008410000 */
[----:B------:R-:W-:Y:S02]  /*07a0*/  FMUL.FTZ R40, R40, R35 ;  /* 0x0000002328287220 */ /* 0x000fe40000410000 */
[----:B------:R-:W-:Y:S02]  /*07b0*/  FMUL.FTZ R42, R39, R32 ;  /* 0x00000020272a7220 */ /* 0x000fe40000410000 */
[----:B------:R-:W-:Y:S02]  /*07c0*/  FFMA.FTZ R27, R27, c[0x0][0xd60], R40 ;  /* 0x000358001b1b7a23 */ /* 0x000fe40000010028 */
[----:B------:R-:W-:-:S02]  /*07d0*/  FMUL.FTZ R40, R37, UR17 ;  /* 0x0000001125287c20 */ /* 0x000fc40008410000 */
[----:B------:R-:W-:Y:S02]  /*07e0*/  FMUL.FTZ R39, R30, UR17 ;  /* 0x000000111e277c20 */ /* 0x000fe40008410000 */
[----:B------:R-:W-:Y:S02]  /*07f0*/  FMUL.FTZ R40, R40, R37 ;  /* 0x0000002528287220 */ /* 0x000fe40000410000 */
[----:B------:R-:W-:Y:S02]  /*0800*/  FMUL.FTZ R41, R39, R30 ;  /* 0x0000001e27297220 */ /* 0x000fe40000410000 */
[----:B------:R-:W-:Y:S02]  /*0810*/  FFMA.FTZ R29, R29, c[0x0][0xd60], R40 ;  /* 0x000358001d1d7a23 */ /* 0x000fe40000010028 */
[----:B0-----:R-:W-:Y:S02]  /*0820*/  FMUL.FTZ R40, R27, R36 ;  /* 0x000000241b287220 */ /* 0x001fe40000410000 */
[----:B------:R-:W-:-:S02]  /*0830*/  FFMA.FTZ R34, R34, c[0x0][0xd60], R41 ;  /* 0x0003580022227a23 */ /* 0x000fc40000010029 */
[----:B------:R-:W-:Y:S02]  /*0840*/  FFMA.FTZ R31, R31, c[0x0][0xd60], R42 ;  /* 0x000358001f1f7a23 */ /* 0x000fe4000001002a */
[----:B------:R-:W0:Y:S01]  /*0850*/  MUFU.SQRT R40, R40 ;  /* 0x0000002800287308 */ /* 0x000e220000002000 */
[-C--:B------:R-:W-:Y:S02]  /*0860*/  FMUL.FTZ R41, R34, R36.reuse ;  /* 0x0000002422297220 */ /* 0x080fe40000410000 */
[-C--:B------:R-:W-:Y:S02]  /*0870*/  FMUL.FTZ R43, R29, R36.reuse ;  /* 0x000000241d2b7220 */ /* 0x080fe40000410000 */
[----:B------:R-:W-:-:S03]  /*0880*/  FMUL.FTZ R42, R31, R36 ;  /* 0x000000241f2a7220 */ /* 0x000fc60000410000 */
[----:B------:R-:W1:Y:S08]  /*0890*/  MUFU.SQRT R39, R43 ;  /* 0x0000002b00277308 */ /* 0x000e700000002000 */
[----:B------:R-:W3:Y:S01]  /*08a0*/  MUFU.SQRT R41, R41 ;  /* 0x0000002900297308 */ /* 0x000ee20000002000 */
[----:B0-----:R-:W-:Y:S02]  /*08b0*/  FADD.FTZ R36, R40, c[0x0][0xd6c] ;  /* 0x00035b0028247621 */ /* 0x001fe40000010000 */
[----:B--2---:R-:W-:-:S02]  /*08c0*/  FMUL.FTZ R40, R35, UR16 ;  /* 0x0000001023287c20 */ /* 0x004fc40008410000 */
[----:B------:R-:W-:Y:S02]  /*08d0*/  FMUL.FTZ R35, R37, UR16 ;  /* 0x0000001025237c20 */ /* 0x000fe40008410000 */
[----:B------:R-:W-:Y:S01]  /*08e0*/  FFMA.FTZ R33, R33, c[0x0][0xd5c], R40 ;  /* 0x0003570021217a23 */ /* 0x000fe20000010028 */
[----:B------:R-:W0:Y:S01]  /*08f0*/  MUFU.SQRT R42, R42 ;  /* 0x0000002a002a7308 */ /* 0x000e220000002000 */
[----:B------:R-:W-:Y:S02]  /*0900*/  FFMA.FTZ R35, R28, c[0x0][0xd5c], R35 ;  /* 0x000357001c237a23 */ /* 0x000fe40000010023 */
[----:B-1----:R-:W-:Y:S02]  /*0910*/  FADD.FTZ R39, R39, c[0x0][0xd6c] ;  /* 0x00035b0027277621 */ /* 0x002fe40000010000 */
[----:B------:R-:W-:Y:S02]  /*0920*/  FMUL.FTZ R43, R30, UR16 ;  /* 0x000000101e2b7c20 */ /* 0x000fe40008410000 */
[----:B---3--:R-:W-:Y:S01]  /*0930*/  FADD.FTZ R28, R41, c[0x0][0xd6c] ;  /* 0x00035b00291c7621 */ /* 0x008fe20000010000 */
[----:B------:R-:W1:Y:S01]  /*0940*/  MUFU.RCP R40, c[0x0][0xd64] ;  /* 0x0003590000287b08 */ /* 0x000e620000001000 */
[----:B------:R-:W-:-:S02]  /*0950*/  FMUL.FTZ R41, R32, UR16 ;  /* 0x0000001020297c20 */ /* 0x000fc40008410000 */
[----:B------:R-:W-:Y:S02]  /*0960*/  FFMA.FTZ R43, R22, c[0x0][0xd5c], R43 ;  /* 0x00035700162b7a23 */ /* 0x000fe4000001002b */
[----:B------:R-:W-:Y:S02]  /*0970*/  FFMA.FTZ R41, R26, c[0x0][0xd5c], R41 ;  /* 0x000357001a297a23 */ /* 0x000fe40000010029 */
[----:B0-----:R-:W-:Y:S01]  /*0980*/  FADD.FTZ R44, R42, c[0x0][0xd6c] ;  /* 0x00035b002a2c7621 */ /* 0x001fe20000010000 */
[----:B------:R-:W0:Y:S08]  /*0990*/  MUFU.RCP R36, R36 ;  /* 0x0000002400247308 */ /* 0x000e300000001000 */
[----:B------:R-:W2:Y:S01]  /*09a0*/  MUFU.RCP R39, R39 ;  /* 0x0000002700277308 */ /* 0x000ea20000001000 */
[----:B-1----:R-:W-:-:S02]  /*09b0*/  FMUL.FTZ R45, R33, R40 ;  /* 0x00000028212d7220 */ /* 0x002fc40000410000 */
[-C--:B------:R-:W-:Y:S02]  /*09c0*/  FMUL.FTZ R22, R35, R40.reuse ;  /* 0x0000002823167220 */ /* 0x080fe40000410000 */
[-C--:B------:R-:W-:Y:S02]  /*09d0*/  FMUL.FTZ R26, R41, R40.reuse ;  /* 0x00000028291a7220 */ /* 0x080fe40000410000 */
[----:B------:R-:W-:Y:S01]  /*09e0*/  FMUL.FTZ R40, R43, R40 ;  /* 0x000000282b287220 */ /* 0x000fe20000410000 */
[----:B------:R-:W1:Y:S01]  /*09f0*/  MUFU.RCP R37, R44 ;  /* 0x0000002c00257308 */ /* 0x000e620000001000 */
[----:B0-----:R-:W-:-:S07]  /*0a00*/  FMUL.FTZ R45, R45, R36 ;  /* 0x000000242d2d7220 */ /* 0x001fce0000410000 */
[----:B------:R-:W0:Y:S01]  /*0a10*/  MUFU.RCP R28, R28 ;  /* 0x0000001c001c7308 */ /* 0x000e220000001000 */
[----:B--2---:R-:W-:-:S04]  /*0a20*/  FMUL.FTZ R39, R22, R39 ;  /* 0x0000002716277220 */ /* 0x004fc80000410000 */
[----:B------:R-:W-:Y:S02]  /*0a30*/  FFMA.FTZ R39, R0, c[0x0][0xd78], R39 ;  /* 0x00035e0000277a23 */ /* 0x000fe40000010027 */
[----:B-1----:R-:W-:Y:S02]  /*0a40*/  FMUL.FTZ R26, R26, R37 ;  /* 0x000000251a1a7220 */ /* 0x002fe40000410000 */
[----:B------:R-:W-:Y:S02]  /*0a50*/  FFMA.FTZ R37, R20, c[0x0][0xd78], R45 ;  /* 0x00035e0014257a23 */ /* 0x000fe4000001002d */
[----:B------:R-:W-:Y:S02]  /*0a60*/  FFMA.FTZ R26, R25, c[0x0][0xd78], R26 ;  /* 0x00035e00191a7a23 */ /* 0x000fe4000001001a */
[----:B0-----:R-:W-:-:S04]  /*0a70*/  FMUL.FTZ R28, R40, R28 ;  /* 0x0000001c281c7220 */ /* 0x001fc80000410000 */
[----:B------:R-:W-:Y:S01]  /*0a80*/  FFMA.FTZ R28, R21, c[0x0][0xd78], R28 ;  /* 0x00035e00151c7a23 */ /* 0x000fe2000001001c */
[----:B------:R-:W-:Y:S05]  /*0a90*/  BRA `(.L_x_159) ;  /* 0x0000032000007947 */ /* 0x000fea0003800000 */
.L_x_158:
[----:B0----5:R-:W-:Y:S01]  /*0aa0*/  FFMA.FTZ R35, R20, c[0x0][0xd78], R35 ;  /* 0x00035e0014237a23 */ /* 0x021fe20000010023 */
[----:B------:R-:W0:Y:S01]  /*0ab0*/  MUFU.RCP R40, c[0x0][0xd68] ;  /* 0x00035a0000287b08 */ /* 0x000e220000001000 */
[----:B------:R-:W-:Y:S02]  /*0ac0*/  FFMA.FTZ R36, R0, c[0x0][0xd78], R37 ;  /* 0x00035e0000247a23 */ /* 0x000fe40000010025 */
[----:B------:R-:W-:Y:S02]  /*0ad0*/  FMUL.FTZ R42, R35, UR17 ;  /* 0x00000011232a7c20 */ /* 0x000fe40008410000 */
[----:B------:R-:W-:Y:S02]  /*0ae0*/  FFMA.FTZ R30, R21, c[0x0][0xd78], R30 ;  /* 0x00035e00151e7a23 */ /* 0x000fe4000001001e */
[----:B------:R-:W-:Y:S02]  /*0af0*/  FMUL.FTZ R42, R35, R42 ;  /* 0x0000002a232a7220 */ /* 0x000fe40000410000 */
[----:B------:R-:W-:-:S02]  /*0b00*/  FMUL.FTZ R37, R36, UR17 ;  /* 0x0000001124257c20 */ /* 0x000fc40008410000 */
[----:B------:R-:W-:Y:S02]  /*0b10*/  FFMA.FTZ R32, R25, c[0x0][0xd78], R32 ;  /* 0x00035e0019207a23 */ /* 0x000fe40000010020 */
[----:B------:R-:W-:Y:S02]  /*0b20*/  FFMA.FTZ R27, R27, c[0x0][0xd60], R42 ;  /* 0x000358001b1b7a23 */ /* 0x000fe4000001002a */
[----:B------:R-:W-:Y:S02]  /*0b30*/  FMUL.FTZ R39, R30, UR17 ;  /* 0x000000111e277c20 */ /* 0x000fe40008410000 */
[----:B------:R-:W-:Y:S02]  /*0b40*/  FMUL.FTZ R42, R36, R37 ;  /* 0x00000025242a7220 */ /* 0x000fe40000410000 */
[----:B------:R-:W-:Y:S02]  /*0b50*/  FMUL.FTZ R37, R32, UR17 ;  /* 0x0000001120257c20 */ /* 0x000fe40008410000 */
[----:B------:R-:W-:-:S02]  /*0b60*/  FMUL.FTZ R41, R30, R39 ;  /* 0x000000271e297220 */ /* 0x000fc40000410000 */
[----:B------:R-:W-:Y:S02]  /*0b70*/  FFMA.FTZ R29, R29, c[0x0][0xd60], R42 ;  /* 0x000358001d1d7a23 */ /* 0x000fe4000001002a */
[----:B------:R-:W-:Y:S02]  /*0b80*/  FMUL.FTZ R42, R32, R37 ;  /* 0x00000025202a7220 */ /* 0x000fe40000410000 */
[----:B------:R-:W-:Y:S02]  /*0b90*/  FFMA.FTZ R34, R34, c[0x0][0xd60], R41 ;  /* 0x0003580022227a23 */ /* 0x000fe40000010029 */
[----:B------:R-:W-:Y:S02]  /*0ba0*/  FFMA.FTZ R31, R31, c[0x0][0xd60], R42 ;  /* 0x000358001f1f7a23 */ /* 0x000fe4000001002a */
[-C--:B0-----:R-:W-:Y:S02]  /*0bb0*/  FMUL.FTZ R41, R34, R40.reuse ;  /* 0x0000002822297220 */ /* 0x081fe40000410000 */
[----:B------:R-:W-:-:S02]  /*0bc0*/  FMUL.FTZ R43, R27, R40 ;  /* 0x000000281b2b7220 */ /* 0x000fc40000410000 */
[-C--:B------:R-:W-:Y:S02]  /*0bd0*/  FMUL.FTZ R44, R29, R40.reuse ;  /* 0x000000281d2c7220 */ /* 0x080fe40000410000 */
[----:B------:R-:W-:Y:S01]  /*0be0*/  FMUL.FTZ R42, R31, R40 ;  /* 0x000000281f2a7220 */ /* 0x000fe20000410000 */
[----:B------:R0:W1:Y:S01]  /*0bf0*/  MUFU.SQRT R37, R43 ;  /* 0x0000002b00257308 */ /* 0x0000620000002000 */
[----:B--2---:R-:W-:Y:S02]  /*0c00*/  FMUL.FTZ R40, R35, UR16 ;  /* 0x0000001023287c20 */ /* 0x004fe40008410000 */
[----:B------:R-:W-:Y:S02]  /*0c10*/  FMUL.FTZ R35, R36, UR16 ;  /* 0x0000001024237c20 */ /* 0x000fe40008410000 */
[----:B------:R-:W-:Y:S02]  /*0c20*/  FFMA.FTZ R33, R33, c[0x0][0xd5c], R40 ;  /* 0x0003570021217a23 */ /* 0x000fe40000010028 */
[----:B------:R-:W-:Y:S01]  /*0c30*/  FFMA.FTZ R35, R28, c[0x0][0xd5c], R35 ;  /* 0x000357001c237a23 */ /* 0x000fe20000010023 */
[----:B------:R-:W2:Y:S01]  /*0c40*/  MUFU.SQRT R39, R44 ;  /* 0x0000002c00277308 */ /* 0x000ea20000002000 */
[----:B0-----:R-:W-:-:S04]  /*0c50*/  FMUL.FTZ R43, R30, UR16 ;  /* 0x000000101e2b7c20 */ /* 0x001fc80008410000 */
[----:B------:R-:W-:-:S03]  /*0c60*/  FFMA.FTZ R43, R22, c[0x0][0xd5c], R43 ;  /* 0x00035700162b7a23 */ /* 0x000fc6000001002b */
[----:B------:R-:W0:Y:S01]  /*0c70*/  MUFU.SQRT R41, R41 ;  /* 0x0000002900297308 */ /* 0x000e220000002000 */
[----:B-1----:R-:W-:-:S07]  /*0c80*/  FADD.FTZ R37, R37, c[0x0][0xd6c] ;  /* 0x00035b0025257621 */ /* 0x002fce0000010000 */
[----:B------:R-:W1:Y:S01]  /*0c90*/  MUFU.SQRT R42, R42 ;  /* 0x0000002a002a7308 */ /* 0x000e620000002000 */
[----:B--2---:R-:W-:Y:S02]  /*0ca0*/  FADD.FTZ R39, R39, c[0x0][0xd6c] ;  /* 0x00035b0027277621 */ /* 0x004fe40000010000 */
[----:B0-----:R-:W-:-:S05]  /*0cb0*/  FADD.FTZ R28, R41, c[0x0][0xd6c] ;  /* 0x00035b00291c7621 */ /* 0x001fca0000010000 */
[----:B------:R-:W0:Y:S01]  /*0cc0*/  MUFU.RCP R40, c[0x0][0xd64] ;  /* 0x0003590000287b08 */ /* 0x000e220000001000 */
[----:B------:R-:W-:-:S04]  /*0cd0*/  FMUL.FTZ R41, R32, UR16 ;  /* 0x0000001020297c20 */ /* 0x000fc80008410000 */
[----:B------:R-:W-:Y:S02]  /*0ce0*/  FFMA.FTZ R41, R26, c[0x0][0xd5c], R41 ;  /* 0x000357001a297a23 */ /* 0x000fe40000010029 */
[----:B-1----:R-:W-:Y:S01]  /*0cf0*/  FADD.FTZ R44, R42, c[0x0][0xd6c] ;  /* 0x00035b002a2c7621 */ /* 0x002fe20000010000 */
[----:B------:R-:W1:Y:S08]  /*0d00*/  MUFU.RCP R37, R37 ;  /* 0x0000002500257308 */ /* 0x000e700000001000 */
[----:B------:R-:W2:Y:S01]  /*0d10*/  MUFU.RCP R39, R39 ;  /* 0x0000002700277308 */ /* 0x000ea20000001000 */
[----:B0-----:R-:W-:-:S02]  /*0d20*/  FMUL.FTZ R26, R33, R40 ;  /* 0x00000028211a7220 */ /* 0x001fc40000410000 */
[-C--:B------:R-:W-:Y:S02]  /*0d30*/  FMUL.FTZ R22, R35, R40.reuse ;  /* 0x0000002823167220 */ /* 0x080fe40000410000 */
[-C--:B------:R-:W-:Y:S02]  /*0d40*/  FMUL.FTZ R45, R41, R40.reuse ;  /* 0x00000028292d7220 */ /* 0x080fe40000410000 */
[----:B------:R-:W-:Y:S01]  /*0d50*/  FMUL.FTZ R40, R43, R40 ;  /* 0x000000282b287220 */ /* 0x000fe20000410000 */
[----:B------:R-:W0:Y:S01]  /*0d60*/  MUFU.RCP R36, R44 ;  /* 0x0000002c00247308 */ /* 0x000e220000001000 */
[----:B-1----:R-:W-:-:S07]  /*0d70*/  FMUL.FTZ R37, R26, R37 ;  /* 0x000000251a257220 */ /* 0x002fce0000410000 */
[----:B------:R-:W1:Y:S01]  /*0d80*/  MUFU.RCP R28, R28 ;  /* 0x0000001c001c7308 */ /* 0x000e620000001000 */
[----:B--2---:R-:W-:Y:S02]  /*0d90*/  FMUL.FTZ R39, R22, R39 ;  /* 0x0000002716277220 */ /* 0x004fe40000410000 */
[----:B0-----:R-:W-:Y:S02]  /*0da0*/  FMUL.FTZ R26, R45, R36 ;  /* 0x000000242d1a7220 */ /* 0x001fe40000410000 */
[----:B-1----:R-:W-:-:S03]  /*0db0*/  FMUL.FTZ R28, R40, R28 ;  /* 0x0000001c281c7220 */ /* 0x002fc60000410000 */
.L_x_159:
[----:B------:R-:W-:Y:S01]  /*0dc0*/  FFMA.FTZ R37, -R37, c[0x0][0xd70], R20 ;  /* 0x00035c0025257a23 */ /* 0x000fe20000010114 */
[----:B------:R-:W-:Y:S01]  /*0dd0*/  BSSY B0, `(.L_x_160) ;  /* 0x0000017000007945 */ /* 0x000fe20003800000 */
[----:B------:R-:W-:Y:S02]  /*0de0*/  FFMA.FTZ R39, -R39, c[0x0][0xd70], R0 ;  /* 0x00035c0027277a23 */ /* 0x000fe40000010100 */
[----:B------:R-:W-:Y:S01]  /*0df0*/  FFMA.FTZ R25, -R26, c[0x0][0xd70], R25 ;  /* 0x00035c001a197a23 */ /* 0x000fe20000010119 */
[----:B------:R0:W-:Y:S01]  /*0e00*/  @P0 STG.E [R2.64], R37 ;  /* 0x0000002502000986 */ /* 0x0001e2000c101912 */
[----:B------:R-:W-:-:S03]  /*0e10*/  FFMA.FTZ R21, -R28, c[0x0][0xd70], R21 ;  /* 0x00035c001c157a23 */ /* 0x000fc60000010115 */
        /* <DEDUP_REMOVED lines=18> */
.L_x_161:
[----:B------:R-:W-:Y:S05]  /*0f40*/  BSYNC B0 ;  /* 0x0000000000007941 */ /* 0x000fea0003800000 */
.L_x_160:
        /* <DEDUP_REMOVED lines=9> */
.L_x_163:
        /* <DEDUP_REMOVED lines=10> */
.L_x_206:


//--------------------- .text._Z25multi_tensor_apply_kernelI18TensorListMetadataILi4EE11AdamFunctorIdfiEJffffff10adamMode_tfEEvlPViT_T0_DpT1_ --------------------------
	.section	.text._Z25multi_tensor_apply_kernelI18TensorListMetadataILi4EE11AdamFunctorIdfiEJffffff10adamMode_tfEEvlPViT_T0_DpT1_,"ax",@progbits
	.sectioninfo	@"SHI_REGISTERS=48"
	.align	128
        .global         _Z25multi_tensor_apply_kernelI18TensorListMetadataILi4EE11AdamFunctorIdfiEJffffff10adamMode_tfEEvlPViT_T0_DpT1_
        .type           _Z25multi_tensor_apply_kernelI18TensorListMetadataILi4EE11AdamFunctorIdfiEJffffff10adamMode_tfEEvlPViT_T0_DpT1_,@function
        .size           _Z25multi_tensor_apply_kernelI18TensorListMetadataILi4EE11AdamFunctorIdfiEJffffff10adamMode_tfEEvlPViT_T0_DpT1_,(.L_x_207 - _Z25multi_tensor_apply_kernelI18TensorListMetadataILi4EE11AdamFunctorIdfiEJffffff10adamMode_tfEEvlPViT_T0_DpT1_)
        .other          _Z25multi_tensor_apply_kernelI18TensorListMetadataILi4EE11AdamFunctorIdfiEJffffff10adamMode_tfEEvlPViT_T0_DpT1_,@"STO_CUDA_ENTRY STV_DEFAULT"
_Z25multi_tensor_apply_kernelI18TensorListMetadataILi4EE11AdamFunctorIdfiEJffffff10adamMode_tfEEvlPViT_T0_DpT1_:
.text._Z25multi_tensor_apply_kernelI18TensorListMetadataILi4EE11AdamFunctorIdfiEJffffff10adamMode_tfEEvlPViT_T0_DpT1_:
        /* <DEDUP_REMOVED lines=32> */
.L_x_166:
[----:B0-----:R-:W-:-:S04]  /*0200*/  IADD3 R28, R36, UR4, RZ ;  /* 0x00000004241c7c10 */ /* 0x001fc8000fffe0ff */
[C---:B------:R-:W-:Y:S02]  /*0210*/  ISETP.GE.AND P2, PT, R28.reuse, c[0x0][0x160], PT ;  /* 0x000058001c007a0c */ /* 0x040fe40003f46270 */
[C---:B------:R-:W-:Y:S02]  /*0220*/  IADD3 R13, R28.reuse, c[0x0][0x0], RZ ;  /* 0x000000001c0d7a10 */ /* 0x040fe40007ffe0ff */
[C---:B------:R-:W-:Y:S02]  /*0230*/  ISETP.LT.AND P2, PT, R28.reuse, UR9, !P2 ;  /* 0x000000091c007c0c */ /* 0x040fe4000d741270 */
[C---:B------:R-:W-:Y:S02]  /*0240*/  ISETP.GE.AND P3, PT, R13.reuse, c[0x0][0x160], PT ;  /* 0x000058000d007a0c */ /* 0x040fe40003f66270 */
[----:B------:R-:W-:Y:S02]  /*0250*/  IADD3 R23, P0, R28, UR8, RZ ;  /* 0x000000081c177c10 */ /* 0x000fe4000ff1e0ff */
[----:B------:R-:W-:-:S02]  /*0260*/  ISETP.LT.AND P3, PT, R13, UR9, !P3 ;  /* 0x000000090d007c0c */ /* 0x000fc4000df61270 */
[----:B------:R-:W-:Y:S02]  /*0270*/  IADD3 R12, P1, R13, UR8, RZ ;  /* 0x000000080d0c7c10 */ /* 0x000fe4000ff3e0ff */
[----:B------:R-:W-:Y:S02]  /*0280*/  LEA.HI.X.SX32 R28, R28, UR20, 0x1, P0 ;  /* 0x000000141c1c7c11 */ /* 0x000fe400080f0eff */
[----:B------:R-:W-:Y:S01]  /*0290*/  SHF.L.U32 R26, R23, 0x3, RZ ;  /* 0x00000003171a7819 */ /* 0x000fe200000006ff */
[----:B------:R-:W-:Y:S01]  /*02a0*/  IMAD.SHL.U32 R20, R12, 0x8, RZ ;  /* 0x000000080c147824 */ /* 0x000fe200078e00ff */
[----:B------:R-:W-:Y:S02]  /*02b0*/  IADD3 R7, R13, c[0x0][0x0], RZ ;  /* 0x000000000d077a10 */ /* 0x000fe40007ffe0ff */
[----:B------:R-:W-:Y:S02]  /*02c0*/  SHF.L.U64.HI R2, R23, 0x3, R28 ;  /* 0x0000000317027819 */ /* 0x000fe4000001021c */
[----:B------:R-:W-:-:S02]  /*02d0*/  @P2 IADD3 R16, P0, R26, UR10, RZ ;  /* 0x0000000a1a102c10 */ /* 0x000fc4000ff1e0ff */
[----:B------:R-:W-:Y:S02]  /*02e0*/  LEA.HI.X.SX32 R13, R13, UR20, 0x1, P1 ;  /* 0x000000140d0d7c11 */ /* 0x000fe400088f0eff */
[----:B------:R-:W-:Y:S02]  /*02f0*/  @P2 IADD3.X R17, R2, UR11, RZ, P0, !PT ;  /* 0x0000000b02112c10 */ /* 0x000fe400087fe4ff */
[----:B------:R-:W-:Y:S02]  /*0300*/  SHF.L.U64.HI R3, R12, 0x3, R13 ;  /* 0x000000030c037819 */ /* 0x000fe4000001020d */
[----:B------:R-:W-:Y:S02]  /*0310*/  @P3 IADD3 R14, P0, R20, UR10, RZ ;  /* 0x0000000a140e3c10 */ /* 0x000fe4000ff1e0ff */
[----:B------:R-:W-:Y:S01]  /*0320*/  ISETP.GE.AND P4, PT, R7, c[0x0][0x160], PT ;  /* 0x0000580007007a0c */ /* 0x000fe20003f86270 */
[----:B------:R-:W2:Y:S01]  /*0330*/  @P2 LDG.E.64 R16, [R16.64] ;  /* 0x0000001210102981 */ /* 0x000ea2000c1e1b00 */
[----:B------:R-:W-:-:S02]  /*0340*/  @P3 IADD3.X R15, R3, UR11, RZ, P0, !PT ;  /* 0x0000000b030f3c10 */ /* 0x000fc400087fe4ff */
[C---:B------:R-:W-:Y:S02]  /*0350*/  ISETP.LT.AND P4, PT, R7.reuse, UR9, !P4 ;  /* 0x0000000907007c0c */ /* 0x040fe4000e781270 */
[C---:B------:R-:W-:Y:S02]  /*0360*/  IADD3 R6, P1, R7.reuse, UR8, RZ ;  /* 0x0000000807067c10 */ /* 0x040fe4000ff3e0ff */
[----:B------:R-:W3:Y:S02]  /*0370*/  @P3 LDG.E.64 R14, [R14.64] ;  /* 0x000000120e0e3981 */ /* 0x000ee4000c1e1b00 */
[----:B------:R-:W-:Y:S02]  /*0380*/  LEA.HI.X.SX32 R9, R7, UR20, 0x1, P1 ;  /* 0x0000001407097c11 */ /* 0x000fe400088f0eff */
[C---:B------:R-:W-:Y:S02]  /*0390*/  SHF.L.U32 R18, R6.reuse, 0x3, RZ ;  /* 0x0000000306127819 */ /* 0x040fe400000006ff */
[----:B------:R-:W-:-:S03]  /*03a0*/  SHF.L.U64.HI R0, R6, 0x3, R9 ;  /* 0x0000000306007819 */ /* 0x000fc60000010209 */
[----:B------:R-:W-:Y:S02]  /*03b0*/  @P4 IADD3 R4, P1, R18, UR10, RZ ;  /* 0x0000000a12044c10 */ /* 0x000fe4000ff3e0ff */
[----:B------:R-:W-:Y:S02]  /*03c0*/  IADD3 R26, P0, R26, UR12, RZ ;  /* 0x0000000c1a1a7c10 */ /* 0x000fe4000ff1e0ff */
[----:B------:R-:W-:Y:S02]  /*03d0*/  @P4 IADD3.X R5, R0, UR11, RZ, P1, !PT ;  /* 0x0000000b00054c10 */ /* 0x000fe40008ffe4ff */
[----:B------:R-:W-:-:S04]  /*03e0*/  IADD3.X R27, R2, UR13, RZ, P0, !PT ;  /* 0x0000000d021b7c10 */ /* 0x000fc800087fe4ff */
[----:B------:R-:W4:Y:S04]  /*03f0*/  @P4 LDG.E.64 R4, [R4.64] ;  /* 0x0000001204044981 */ /* 0x000f28000c1e1b00 */
[----:B------:R-:W4:Y:S01]  /*0400*/  @P2 LDG.E.64 R10, [R26.64] ;  /* 0x000000121a0a2981 */ /* 0x000f22000c1e1b00 */
[----:B------:R-:W-:-:S04]  /*0410*/  IADD3 R20, P0, R20, UR12, RZ ;  /* 0x0000000c14147c10 */ /* 0x000fc8000ff1e0ff */
[----:B------:R-:W-:-:S05]  /*0420*/  IADD3.X R21, R3, UR13, RZ, P0, !PT ;  /* 0x0000000d03157c10 */ /* 0x000fca00087fe4ff */
[----:B------:R-:W4:Y:S01]  /*0430*/  @P3 LDG.E.64 R40, [R20.64] ;  /* 0x0000001214283981 */ /* 0x000f22000c1e1b00 */
[----:B------:R-:W-:-:S04]  /*0440*/  IADD3 R7, R7, c[0x0][0x0], RZ ;  /* 0x0000000007077a10 */ /* 0x000fc80007ffe0ff */
[----:B------:R-:W-:-:S04]  /*0450*/  ISETP.GE.AND P5, PT, R7, c[0x0][0x160], PT ;  /* 0x0000580007007a0c */ /* 0x000fc80003fa6270 */
[C---:B------:R-:W-:Y:S02]  /*0460*/  ISETP.LT.AND P5, PT, R7.reuse, UR9, !P5 ;  /* 0x0000000907007c0c */ /* 0x040fe4000efa1270 */
[C---:B------:R-:W-:Y:S02]  /*0470*/  IADD3 R2, P1, R7.reuse, UR8, RZ ;  /* 0x0000000807027c10 */ /* 0x040fe4000ff3e0ff */
[----:B------:R-:W-:Y:S02]  /*0480*/  IADD3 R18, P0, R18, UR12, RZ ;  /* 0x0000000c12127c10 */ /* 0x000fe4000ff1e0ff */
[----:B------:R-:W-:Y:S02]  /*0490*/  LEA.HI.X.SX32 R7, R7, UR20, 0x1, P1 ;  /* 0x0000001407077c11 */ /* 0x000fe400088f0eff */
[----:B------:R-:W-:Y:S02]  /*04a0*/  SHF.L.U32 R32, R2, 0x3, RZ ;  /* 0x0000000302207819 */ /* 0x000fe400000006ff */
[----:B------:R-:W-:-:S02]  /*04b0*/  IADD3.X R19, R0, UR13, RZ, P0, !PT ;  /* 0x0000000d00137c10 */ /* 0x000fc400087fe4ff */
[----:B------:R-:W-:Y:S02]  /*04c0*/  SHF.L.U64.HI R0, R2, 0x3, R7 ;  /* 0x0000000302007819 */ /* 0x000fe40000010207 */
[----:B------:R-:W-:Y:S01]  /*04d0*/  @P5 IADD3 R44, P0, R32, UR12, RZ ;  /* 0x0000000c202c5c10 */ /* 0x000fe2000ff1e0ff */
[----:B------:R-:W4:Y:S03]  /*04e0*/  @P4 LDG.E.64 R24, [R18.64] ;  /* 0x0000001212184981 */ /* 0x000f26000c1e1b00 */
[----:B------:R-:W-:Y:S02]  /*04f0*/  @P5 IADD3.X R45, R0, UR13, RZ, P0, !PT ;  /* 0x0000000d002d5c10 */ /* 0x000fe400087fe4ff */
[----:B------:R-:W-:-:S04]  /*0500*/  PLOP3.LUT P0, PT, PT, PT, PT, 0x80, 0x0 ;  /* 0x000000000000781c */ /* 0x000fc80003f0f070 */
[----:B------:R-:W4:Y:S01]  /*0510*/  @P5 LDG.E.64 R44, [R44.64] ;  /* 0x000000122c2c5981 */ /* 0x000f22000c1e1b00 */
[----:B--2---:R-:W0:Y:S01]  /*0520*/  @P2 DSETP.GEU.AND P6, PT, |R16|, c[0x2][0x8], PT ;  /* 0x008002001000262a */ /* 0x004e220003fce200 */
[----:B------:R-:W1:Y:S03]  /*0530*/  @P2 F2F.F32.F64 R8, R16 ;  /* 0x0000001000082310 */ /* 0x000e660000301000 */
[----:B---3--:R-:W2:Y:S02]  /*0540*/  @P3 DSETP.GEU.AND P1, PT, |R14|, c[0x2][0x8], PT ;  /* 0x008002000e00362a */ /* 0x008ea40003f2e200 */
[----:B0-----:R-:W-:-:S03]  /*0550*/  @P2 PLOP3.LUT P0, PT, P6, PT, PT, 0x80, 0x0 ;  /* 0x000000000000281c */ /* 0x001fc6000370f070 */
[----:B------:R-:W0:Y:S01]  /*0560*/  @P3 F2F.F32.F64 R22, R14 ;  /* 0x0000000e00163310 */ /* 0x000e220000301000 */
[----:B------:R-:W-:Y:S02]  /*0570*/  PLOP3.LUT P6, PT, PT, PT, PT, 0x80, 0x0 ;  /* 0x000000000000781c */ /* 0x000fe40003fcf070 */
[----:B--2---:R-:W-:-:S07]  /*0580*/  @P3 PLOP3.LUT P6, PT, P1, PT, PT, 0x80, 0x0 ;  /* 0x000000000000381c */ /* 0x004fce0000fcf070 */
[----:B-1----:R-:W-:Y:S01]  /*0590*/  @!P0 FMUL R8, R8, 1.175494350822287508e-38 ;  /* 0x0080000008088820 */ /* 0x002fe20000400000 */
[----:B----4-:R-:W1:-:S05]  /*05a0*/  @P4 DSETP.GEU.AND P1, PT, |R4|, c[0x2][0x8], PT ;  /* 0x008002000400462a */ /* 0x010e4a0003f2e200 */
[----:B0-----:R-:W-:Y:S01]  /*05b0*/  @!P6 FMUL R22, R22, 1.175494350822287508e-38 ;  /* 0x008000001616e820 */ /* 0x001fe20000400000 */
[----:B------:R-:W0:Y:S01]  /*05c0*/  @P2 DSETP.GEU.AND P6, PT, |R10|, c[0x2][0x8], PT ;  /* 0x008002000a00262a */ /* 0x000e220003fce200 */
[----:B------:R-:W-:Y:S01]  /*05d0*/  PLOP3.LUT P0, PT, PT, PT, PT, 0x80, 0x0 ;  /* 0x000000000000781c */ /* 0x000fe20003f0f070 */
[----:B------:R-:W2:Y:S01]  /*05e0*/  @P2 F2F.F32.F64 R3, R10 ;  /* 0x0000000a00032310 */ /* 0x000ea20000301000 */
[----:B-1----:R-:W-:Y:S02]  /*05f0*/  @P4 PLOP3.LUT P0, PT, P1, PT, PT, 0x80, 0x0 ;  /* 0x000000000000481c */ /* 0x002fe40000f0f070 */
[----:B------:R-:W-:Y:S02]  /*0600*/  PLOP3.LUT P1, PT, PT, PT, PT, 0x80, 0x0 ;  /* 0x000000000000781c */ /* 0x000fe40003f2f070 */
[----:B0-----:R-:W-:Y:S01]  /*0610*/  @P2 PLOP3.LUT P1, PT, P6, PT, PT, 0x80, 0x0 ;  /* 0x000000000000281c */ /* 0x001fe2000372f070 */
[----:B------:R-:W0:-:S12]  /*0620*/  @P3 DSETP.GEU.AND P6, PT, |R40|, c[0x2][0x8], PT ;  /* 0x008002002800362a */ /* 0x000e180003fce200 */
[----:B--2---:R-:W-:Y:S01]  /*0630*/  @!P1 FMUL R3, R3, 1.175494350822287508e-38 ;  /* 0x0080000003039820 */ /* 0x004fe20000400000 */
[----:B------:R-:W-:Y:S02]  /*0640*/  PLOP3.LUT P1, PT, PT, PT, PT, 0x80, 0x0 ;  /* 0x000000000000781c */ /* 0x000fe40003f2f070 */
[----:B0-----:R-:W-:Y:S02]  /*0650*/  @P3 PLOP3.LUT P1, PT, P6, PT, PT, 0x80, 0x0 ;  /* 0x000000000000381c */ /* 0x001fe4000372f070 */
[----:B------:R-:W-:-:S04]  /*0660*/  @P5 IADD3 R30, P6, R32, UR10, RZ ;  /* 0x0000000a201e5c10 */ /* 0x000fc8000ffde0ff */
[----:B------:R-:W-:-:S06]  /*0670*/  @P5 IADD3.X R31, R0, UR11, RZ, P6, !PT ;  /* 0x0000000b001f5c10 */ /* 0x000fcc000b7fe4ff */
[----:B------:R-:W2:Y:S01]  /*0680*/  @P5 LDG.E.64 R30, [R30.64] ;  /* 0x000000121e1e5981 */ /* 0x000ea2000c1e1b00 */
[C---:B------:R-:W-:Y:S02]  /*0690*/  SHF.L.U32 R14, R23.reuse, 0x2, RZ ;  /* 0x00000002170e7819 */ /* 0x040fe400000006ff */
[----:B------:R-:W-:Y:S02]  /*06a0*/  SHF.L.U64.HI R23, R23, 0x2, R28 ;  /* 0x0000000217177819 */ /* 0x000fe4000001021c */
[----:B------:R-:W-:Y:S01]  /*06b0*/  IADD3 R16, P6, R14, UR14, RZ ;  /* 0x0000000e0e107c10 */ /* 0x000fe2000ffde0ff */
[----:B------:R-:W-:-:S03]  /*06c0*/  IMAD.SHL.U32 R10, R12, 0x4, RZ ;  /* 0x000000040c0a7824 */ /* 0x000fc600078e00ff */
[C---:B------:R-:W-:Y:S02]  /*06d0*/  IADD3.X R17, R23.reuse, UR15, RZ, P6, !PT ;  /* 0x0000000f17117c10 */ /* 0x040fe4000b7fe4ff */
[----:B------:R-:W-:Y:S02]  /*06e0*/  IADD3 R14, P6, R14, UR6, RZ ;  /* 0x000000060e0e7c10 */ /* 0x000fe4000ffde0ff */
[----:B------:R-:W-:Y:S02]  /*06f0*/  SHF.L.U64.HI R11, R12, 0x2, R13 ;  /* 0x000000020c0b7819 */ /* 0x000fe4000001020d */
[----:B------:R-:W-:Y:S02]  /*0700*/  IADD3.X R15, R23, UR7, RZ, P6, !PT ;  /* 0x00000007170f7c10 */ /* 0x000fe4000b7fe4ff */
[----:B------:R-:W-:Y:S02]  /*0710*/  IADD3 R12, P6, R10, UR14, RZ ;  /* 0x0000000e0a0c7c10 */ /* 0x000fe4000ffde0ff */
[----:B------:R-:W-:-:S02]  /*0720*/  SHF.L.U64.HI R29, R6, 0x2, R9 ;  /* 0x00000002061d7819 */ /* 0x000fc40000010209 */
[C---:B------:R-:W-:Y:S02]  /*0730*/  IADD3.X R13, R11.reuse, UR15, RZ, P6, !PT ;  /* 0x0000000f0b0d7c10 */ /* 0x040fe4000b7fe4ff */
[----:B------:R-:W-:Y:S02]  /*0740*/  IADD3 R10, P6, R10, UR6, RZ ;  /* 0x000000060a0a7c10 */ /* 0x000fe4000ffde0ff */
[----:B------:R-:W-:Y:S02]  /*0750*/  SHF.L.U32 R6, R6, 0x2, RZ ;  /* 0x0000000206067819 */ /* 0x000fe400000006ff */
[----:B------:R-:W-:Y:S02]  /*0760*/  MOV R35, RZ ;  /* 0x000000ff00237202 */ /* 0x000fe40000000f00 */
[----:B------:R-:W-:Y:S02]  /*0770*/  @P2 MOV R35, R8 ;  /* 0x0000000800232202 */ /* 0x000fe40000000f00 */
[----:B------:R-:W-:-:S02]  /*0780*/  IADD3.X R11, R11, UR7, RZ, P6, !PT ;  /* 0x000000070b0b7c10 */ /* 0x000fc4000b7fe4ff */
[----:B------:R-:W-:Y:S01]  /*0790*/  IADD3 R8, P6, R6, UR14, RZ ;  /* 0x0000000e06087c10 */ /* 0x000fe2000ffde0ff */
[----:B------:R-:W0:Y:S01]  /*07a0*/  @P3 F2F.F32.F64 R23, R40 ;  /* 0x0000002800173310 */ /* 0x000e220000301000 */
[----:B------:R-:W-:Y:S02]  /*07b0*/  SHF.L.U64.HI R34, R2, 0x2, R7 ;  /* 0x0000000202227819 */ /* 0x000fe40000010207 */
[C---:B------:R-:W-:Y:S02]  /*07c0*/  IADD3.X R9, R29.reuse, UR15, RZ, P6, !PT ;  /* 0x0000000f1d097c10 */ /* 0x040fe4000b7fe4ff */
[----:B------:R-:W-:Y:S02]  /*07d0*/  IADD3 R6, P6, R6, UR6, RZ ;  /* 0x0000000606067c10 */ /* 0x000fe4000ffde0ff */
[----:B------:R-:W-:Y:S01]  /*07e0*/  SHF.L.U32 R2, R2, 0x2, RZ ;  /* 0x0000000202027819 */ /* 0x000fe200000006ff */
[----:B------:R1:W3:Y:S01]  /*07f0*/  @P4 F2F.F32.F64 R33, R4 ;  /* 0x0000000400214310 */ /* 0x0002e20000301000 */
[----:B------:R-:W-:-:S02]  /*0800*/  IADD3.X R7, R29, UR7, RZ, P6, !PT ;  /* 0x000000071d077c10 */ /* 0x000fc4000b7fe4ff */
[----:B-1----:R-:W-:-:S04]  /*0810*/  IADD3 R4, P6, R2, UR14, RZ ;  /* 0x0000000e02047c10 */ /* 0x002fc8000ffde0ff */
[----:B------:R-:W-:-:S03]  /*0820*/  IADD3.X R5, R34, UR15, RZ, P6, !PT ;  /* 0x0000000f22057c10 */ /* 0x000fc6000b7fe4ff */
[----:B------:R-:W1:Y:S01]  /*0830*/  @P4 DSETP.GEU.AND P6, PT, |R24|, c[0x2][0x8], PT ;  /* 0x008002001800462a */ /* 0x000e620003fce200 */
[----:B------:R-:W4:Y:S01]  /*0840*/  @P4 F2F.F32.F64 R29, R24 ;  /* 0x00000018001d4310 */ /* 0x000f220000301000 */
[----:B0-----:R-:W-:Y:S01]  /*0850*/  @!P1 FMUL R23, R23, 1.175494350822287508e-38 ;  /* 0x0080000017179820 */ /* 0x001fe20000400000 */
[----:B------:R-:W-:-:S03]  /*0860*/  PLOP3.LUT P1, PT, PT, PT, PT, 0x80, 0x0 ;  /* 0x000000000000781c */ /* 0x000fc60003f2f070 */
[----:B-1----:R-:W-:Y:S01]  /*0870*/  @P4 PLOP3.LUT P1, PT, P6, PT, PT, 0x80, 0x0 ;  /* 0x000000000000481c */ /* 0x002fe2000372f070 */
[----:B---3--:R-:W-:Y:S01]  /*0880*/  @!P0 FMUL R33, R33, 1.175494350822287508e-38 ;  /* 0x0080000021218820 */ /* 0x008fe20000400000 */
[----:B------:R-:W-:Y:S01]  /*0890*/  IADD3 R2, P0, R2, UR6, RZ ;  /* 0x0000000602027c10 */ /* 0x000fe2000ff1e0ff */
[----:B------:R-:W-:Y:S02]  /*08a0*/  CS2R R38, SRZ ;  /* 0x0000000000267805 */ /* 0x000fe4000001ff00 */
[----:B------:R-:W-:Y:S01]  /*08b0*/  @P3 IMAD.MOV.U32 R38, RZ, RZ, R22 ;  /* 0x000000ffff263224 */ /* 0x000fe200078e0016 */
[----:B------:R-:W-:Y:S02]  /*08c0*/  MOV R22, RZ ;  /* 0x000000ff00167202 */ /* 0x000fe40000000f00 */
[----:B------:R-:W-:Y:S02]  /*08d0*/  @P2 MOV R22, R3 ;  /* 0x0000000300162202 */ /* 0x000fe40000000f00 */
[----:B------:R-:W-:Y:S01]  /*08e0*/  MOV R28, RZ ;  /* 0x000000ff001c7202 */ /* 0x000fe20000000f00 */
[----:B------:R-:W-:Y:S01]  /*08f0*/  CS2R R40, SRZ ;  /* 0x0000000000287805 */ /* 0x000fe2000001ff00 */
[----:B------:R-:W-:Y:S01]  /*0900*/  IADD3.X R3, R34, UR7, RZ, P0, !PT ;  /* 0x0000000722037c10 */ /* 0x000fe200087fe4ff */
[----:B------:R0:W1:Y:S01]  /*0910*/  @P5 DSETP.GEU.AND P0, PT, |R44|, c[0x2][0x8], PT ;  /* 0x008002002c00562a */ /* 0x0000620003f0e200 */
[----:B----4-:R-:W-:Y:S01]  /*0920*/  @!P1 FMUL R29, R29, 1.175494350822287508e-38 ;  /* 0x008000001d1d9820 */ /* 0x010fe20000400000 */
[----:B0-----:R0:W3:Y:S01]  /*0930*/  @P5 F2F.F32.F64 R44, R44 ;  /* 0x0000002c002c5310 */ /* 0x0010e20000301000 */
[----:B------:R-:W-:Y:S01]  /*0940*/  PLOP3.LUT P6, PT, PT, PT, PT, 0x80, 0x0 ;  /* 0x000000000000781c */ /* 0x000fe20003fcf070 */
[----:B------:R-:W-:Y:S01]  /*0950*/  @P4 IMAD.MOV.U32 R28, RZ, RZ, R33 ;  /* 0x000000ffff1c4224 */ /* 0x000fe200078e0021 */
[----:B------:R-:W-:Y:S01]  /*0960*/  MOV R37, RZ ;  /* 0x000000ff00257202 */ /* 0x000fe20000000f00 */
[----:B------:R-:W-:Y:S01]  /*0970*/  IMAD.MOV.U32 R43, RZ, RZ, RZ ;  /* 0x000000ffff2b7224 */ /* 0x000fe200078e00ff */
[----:B-1----:R-:W-:Y:S01]  /*0980*/  @P5 PLOP3.LUT P6, PT, P0, PT, PT, 0x80, 0x0 ;  /* 0x000000000000581c */ /* 0x002fe200007cf070 */
[----:B------:R-:W-:Y:S01]  /*0990*/  CS2R R24, SRZ ;  /* 0x0000000000187805 */ /* 0x000fe2000001ff00 */
[----:B------:R-:W-:Y:S01]  /*09a0*/  PLOP3.LUT P0, PT, PT, PT, PT, 0x80, 0x0 ;  /* 0x000000000000781c */ /* 0x000fe20003f0f070 */
[----:B------:R1:W5:Y:S01]  /*09b0*/  @P2 LDG.E R40, [R14.64] ;  /* 0x000000120e282981 */ /* 0x000362000c1e1900 */
[----:B------:R-:W-:-:S02]  /*09c0*/  MOV R33, RZ ;  /* 0x000000ff00217202 */ /* 0x000fc40000000f00 */
[----:B0-----:R-:W-:Y:S01]  /*09d0*/  MOV R45, RZ ;  /* 0x000000ff002d7202 */ /* 0x001fe20000000f00 */
[----:B------:R1:W5:Y:S01]  /*09e0*/  @P3 LDG.E R37, [R12.64] ;  /* 0x000000120c253981 */ /* 0x000362000c1e1900 */
[----:B------:R-:W-:Y:S02]  /*09f0*/  MOV R34, RZ ;  /* 0x000000ff00227202 */ /* 0x000fe40000000f00 */
[----:B------:R-:W-:Y:S01]  /*0a00*/  @P3 MOV R25, R23 ;  /* 0x0000001700193202 */ /* 0x000fe20000000f00 */
[----:B------:R1:W5:Y:S02]  /*0a10*/  @P2 LDG.E R33, [R16.64] ;  /* 0x0000001210212981 */ /* 0x000364000c1e1900 */
[----:B---3--:R-:W-:Y:S01]  /*0a20*/  @!P6 FMUL R44, R44, 1.175494350822287508e-38 ;  /* 0x008000002c2ce820 */ /* 0x008fe20000400000 */
[----:B------:R-:W-:Y:S01]  /*0a30*/  MOV R23, RZ ;  /* 0x000000ff00177202 */ /* 0x000fe20000000f00 */
[----:B------:R1:W5:Y:S01]  /*0a40*/  @P3 LDG.E R39, [R10.64] ;  /* 0x000000120a273981 */ /* 0x000362000c1e1900 */
[----:B------:R-:W-:Y:S01]  /*0a50*/  @P4 IMAD.MOV.U32 R23, RZ, RZ, R29 ;  /* 0x000000ffff174224 */ /* 0x000fe200078e001d */
[----:B------:R-:W-:-:S02]  /*0a60*/  MOV R29, RZ ;  /* 0x000000ff001d7202 */ /* 0x000fc40000000f00 */
[----:B------:R1:W5:Y:S01]  /*0a70*/  @P4 LDG.E R41, [R8.64] ;  /* 0x0000001208294981 */ /* 0x000362000c1e1900 */
[----:B------:R-:W-:-:S03]  /*0a80*/  @P5 MOV R24, R44 ;  /* 0x0000002c00185202 */ /* 0x000fc60000000f00 */
[----:B------:R1:W5:Y:S04]  /*0a90*/  @P4 LDG.E R43, [R6.64] ;  /* 0x00000012062b4981 */ /* 0x000368000c1e1900 */
[----:B------:R1:W5:Y:S04]  /*0aa0*/  @P5 LDG.E R45, [R4.64] ;  /* 0x00000012042d5981 */ /* 0x000368000c1e1900 */
[----:B------:R1:W5:Y:S01]  /*0ab0*/  @P5 LDG.E R34, [R2.64] ;  /* 0x0000001202225981 */ /* 0x000362000c1e1900 */
[----:B--2---:R0:W2:Y:S02]  /*0ac0*/  @P5 DSETP.GEU.AND P1, PT, |R30|, c[0x2][0x8], PT ;  /* 0x008002001e00562a */ /* 0x0040a40003f2e200 */
[----:B0-----:R-:W0:Y:S04]  /*0ad0*/  @P5 F2F.F32.F64 R30, R30 ;  /* 0x0000001e001e5310 */ /* 0x001e280000301000 */
[----:B--2---:R-:W-:-:S02]  /*0ae0*/  @P5 PLOP3.LUT P0, PT, P1, PT, PT, 0x80, 0x0 ;  /* 0x000000000000581c */ /* 0x004fc40000f0f070 */
[----:B------:R-:W-:-:S11]  /*0af0*/  ISETP.NE.AND P1, PT, RZ, c[0x0][0xd74], PT ;  /* 0x00035d00ff007a0c */ /* 0x000fd60003f25270 */
[----:B0-----:R-:W-:-:S05]  /*0b00*/  @!P0 FMUL R30, R30, 1.175494350822287508e-38 ;  /* 0x008000001e1e8820 */ /* 0x001fca0000400000 */
[----:B------:R-:W-:Y:S01]  /*0b10*/  @P5 MOV R29, R30 ;  /* 0x0000001e001d5202 */ /* 0x000fe20000000f00 */
[----:B------:R-:W-:Y:S05]  /*0b20*/  @!P1 BRA `(.L_x_164) ;  /* 0x0000033000009947 */ /* 0x000fea0003800000 */
[----:B-1----:R-:W-:Y:S02]  /*0b30*/  FMUL.FTZ R30, R35, UR16 ;  /* 0x00000010231e7c20 */ /* 0x002fe40008410000 */
[----:B------:R-:W-:Y:S02]  /*0b40*/  FMUL.FTZ R31, R38, UR17 ;  /* 0x00000011261f7c20 */ /* 0x000fe40008410000 */
[----:B-----5:R-:W-:Y:S02]  /*0b50*/  FFMA.FTZ R33, R33, c[0x0][0xd5c], R30 ;  /* 0x0003570021217a23 */ /* 0x020fe4000001001e */
[----:B------:R-:W-:-:S04]  /*0b60*/  FMUL.FTZ R30, R35, UR17 ;  /* 0x00000011231e7c20 */ /* 0x000fc80008410000 */
[----:B------:R-:W-:Y:S02]  /*0b70*/  FMUL.FTZ R35, R30, R35 ;  /* 0x000000231e237220 */ /* 0x000fe40000410000 */
[----:B------:R-:W0:Y:S02]  /*0b80*/  MUFU.RCP R30, c[0x0][0xd68] ;  /* 0x00035a00001e7b08 */ /* 0x000e240000001000 */
[----:B------:R-:W-:Y:S02]  /*0b90*/  FFMA.FTZ R35, R40, c[0x0][0xd60], R35 ;  /* 0x0003580028237a23 */ /* 0x000fe40000010023 */
[----:B------:R-:W-:Y:S02]  /*0ba0*/  FMUL.FTZ R40, R31, R38 ;  /* 0x000000261f287220 */ /* 0x000fe40000410000 */
[----:B------:R-:W-:Y:S02]  /*0bb0*/  FMUL.FTZ R38, R38, UR16 ;  /* 0x0000001026267c20 */ /* 0x000fe40008410000 */
[----:B------:R-:W-:-:S02]  /*0bc0*/  FFMA.FTZ R39, R39, c[0x0][0xd60], R40 ;  /* 0x0003580027277a23 */ /* 0x000fc40000010028 */
[----:B------:R-:W-:Y:S02]  /*0bd0*/  FFMA.FTZ R37, R37, c[0x0][0xd5c], R38 ;  /* 0x0003570025257a23 */ /* 0x000fe40000010026 */
[----:B------:R-:W-:-:S04]  /*0be0*/  FMUL.FTZ R38, R28, UR16 ;  /* 0x000000101c267c20 */ /* 0x000fc80008410000 */
[----:B------:R-:W-:Y:S02]  /*0bf0*/  FFMA.FTZ R41, R41, c[0x0][0xd5c], R38 ;  /* 0x0003570029297a23 */ /* 0x000fe40000010026 */
[----:B------:R-:W-:Y:S02]  /*0c00*/  FMUL.FTZ R38, R28, UR17 ;  /* 0x000000111c267c20 */ /* 0x000fe40008410000 */
[----:B0-----:R-:W-:Y:S02]  /*0c10*/  FMUL.FTZ R44, R39, R30 ;  /* 0x0000001e272c7220 */ /* 0x001fe40000410000 */
[----:B------:R-:W-:Y:S02]  /*0c20*/  FMUL.FTZ R28, R38, R28 ;  /* 0x0000001c261c7220 */ /* 0x000fe40000410000 */
[----:B------:R-:W0:Y:S01]  /*0c30*/  MUFU.SQRT R38, R44 ;  /* 0x0000002c00267308 */ /* 0x000e220000002000 */
[----:B------:R-:W-:Y:S02]  /*0c40*/  FMUL.FTZ R40, R35, R30 ;  /* 0x0000001e23287220 */ /* 0x000fe40000410000 */
[----:B------:R-:W-:-:S02]  /*0c50*/  FFMA.FTZ R43, R43, c[0x0][0xd60], R28 ;  /* 0x000358002b2b7a23 */ /* 0x000fc4000001001c */
[----:B------:R-:W-:-:S03]  /*0c60*/  FMUL.FTZ R28, R29, UR16 ;  /* 0x000000101d1c7c20 */ /* 0x000fc60008410000 */
[----:B------:R-:W1:Y:S01]  /*0c70*/  MUFU.SQRT R31, R40 ;  /* 0x00000028001f7308 */ /* 0x000e620000002000 */
[----:B------:R-:W-:Y:S02]  /*0c80*/  FFMA.FTZ R45, R45, c[0x0][0xd5c], R28 ;  /* 0x000357002d2d7a23 */ /* 0x000fe4000001001c */
[----:B------:R-:W-:-:S04]  /*0c90*/  FMUL.FTZ R28, R29, UR17 ;  /* 0x000000111d1c7c20 */ /* 0x000fc80008410000 */
[----:B------:R-:W-:Y:S02]  /*0ca0*/  FMUL.FTZ R29, R28, R29 ;  /* 0x0000001d1c1d7220 */ /* 0x000fe40000410000 */
[----:B0-----:R-:W-:Y:S01]  /*0cb0*/  FADD.FTZ R38, R38, c[0x0][0xd6c] ;  /* 0x00035b0026267621 */ /* 0x001fe20000010000 */
[----:B------:R-:W0:Y:S01]  /*0cc0*/  MUFU.RCP R28, c[0x0][0xd64] ;  /* 0x00035900001c7b08 */ /* 0x000e220000001000 */
[----:B------:R-:W-:Y:S02]  /*0cd0*/  FFMA.FTZ R34, R34, c[0x0][0xd60], R29 ;  /* 0x0003580022227a23 */ /* 0x000fe4000001001d */
[----:B-1----:R-:W-:-:S05]  /*0ce0*/  FADD.FTZ R42, R31, c[0x0][0xd6c] ;  /* 0x00035b001f2a7621 */ /* 0x002fca0000010000 */
[----:B------:R-:W1:Y:S01]  /*0cf0*/  MUFU.RCP R38, R38 ;  /* 0x0000002600267308 */ /* 0x000e620000001000 */
[----:B0-----:R-:W-:-:S07]  /*0d00*/  FMUL.FTZ R29, R37, R28 ;  /* 0x0000001c251d7220 */ /* 0x001fce0000410000 */
[----:B------:R-:W0:Y:S01]  /*0d10*/  MUFU.RCP R31, R42 ;  /* 0x0000002a001f7308 */ /* 0x000e220000001000 */
[----:B------:R-:W-:Y:S02]  /*0d20*/  FMUL.FTZ R40, R33, R28 ;  /* 0x0000001c21287220 */ /* 0x000fe40000410000 */
[----:B-1----:R-:W-:Y:S02]  /*0d30*/  FMUL.FTZ R38, R29, R38 ;  /* 0x000000261d267220 */ /* 0x002fe40000410000 */
[-C--:B------:R-:W-:Y:S02]  /*0d40*/  FMUL.FTZ R29, R43, R30.reuse ;  /* 0x0000001e2b1d7220 */ /* 0x080fe40000410000 */
[----:B------:R-:W-:Y:S02]  /*0d50*/  FMUL.FTZ R30, R34, R30 ;  /* 0x0000001e221e7220 */ /* 0x000fe40000410000 */
[----:B------:R-:W-:Y:S02]  /*0d60*/  FFMA.FTZ R38, R25, c[0x0][0xd78], R38 ;  /* 0x00035e0019267a23 */ /* 0x000fe40000010026 */
[----:B------:R-:W1:Y:S01]  /*0d70*/  MUFU.SQRT R29, R29 ;  /* 0x0000001d001d7308 */ /* 0x000e620000002000 */
[----:B0-----:R-:W-:-:S02]  /*0d80*/  FMUL.FTZ R31, R40, R31 ;  /* 0x0000001f281f7220 */ /* 0x001fc40000410000 */
[-C--:B------:R-:W-:Y:S02]  /*0d90*/  FMUL.FTZ R40, R41, R28.reuse ;  /* 0x0000001c29287220 */ /* 0x080fe40000410000 */
[----:B------:R-:W-:-:S03]  /*0da0*/  FMUL.FTZ R28, R45, R28 ;  /* 0x0000001c2d1c7220 */ /* 0x000fc60000410000 */
[----:B------:R-:W0:Y:S01]  /*0db0*/  MUFU.SQRT R30, R30 ;  /* 0x0000001e001e7308 */ /* 0x000e220000002000 */
[----:B-1----:R-:W-:Y:S02]  /*0dc0*/  FADD.FTZ R42, R29, c[0x0][0xd6c] ;  /* 0x00035b001d2a7621 */ /* 0x002fe40000010000 */
[----:B------:R-:W-:-:S05]  /*0dd0*/  FFMA.FTZ R29, R22, c[0x0][0xd78], R31 ;  /* 0x00035e00161d7a23 */ /* 0x000fca000001001f */
[----:B------:R-:W1:Y:S01]  /*0de0*/  MUFU.RCP R42, R42 ;  /* 0x0000002a002a7308 */ /* 0x000e620000001000 */
[----:B0-----:R-:W-:-:S07]  /*0df0*/  FADD.FTZ R44, R30, c[0x0][0xd6c] ;  /* 0x00035b001e2c7621 */ /* 0x001fce0000010000 */
[----:B------:R-:W0:Y:S01]  /*0e00*/  MUFU.RCP R44, R44 ;  /* 0x0000002c002c7308 */ /* 0x000e220000001000 */
[----:B-1----:R-:W-:-:S04]  /*0e10*/  FMUL.FTZ R40, R40, R42 ;  /* 0x0000002a28287220 */ /* 0x002fc80000410000 */
[----:B------:R-:W-:Y:S02]  /*0e20*/  FFMA.FTZ R40, R23, c[0x0][0xd78], R40 ;  /* 0x00035e0017287a23 */ /* 0x000fe40000010028 */
[----:B0-----:R-:W-:-:S04]  /*0e30*/  FMUL.FTZ R28, R28, R44 ;  /* 0x0000002c1c1c7220 */ /* 0x001fc80000410000 */
[----:B------:R-:W-:Y:S01]  /*0e40*/  FFMA.FTZ R31, R24, c[0x0][0xd78], R28 ;  /* 0x00035e00181f7a23 */ /* 0x000fe2000001001c */
[----:B------:R-:W-:Y:S05]  /*0e50*/  BRA `(.L_x_165) ;  /* 0x0000032000007947 */ /* 0x000fea0003800000 */
.L_x_164:
[----:B-1----:R-:W-:Y:S02]  /*0e60*/  FFMA.FTZ R35, R22, c[0x0][0xd78], R35 ;  /* 0x00035e0016237a23 */ /* 0x002fe40000010023 */
[----:B------:R-:W-:Y:S02]  /*0e70*/  FFMA.FTZ R38, R25, c[0x0][0xd78], R38 ;  /* 0x00035e0019267a23 */ /* 0x000fe40000010026 */
[----:B------:R-:W-:Y:S02]  /*0e80*/  FMUL.FTZ R30, R35, UR16 ;  /* 0x00000010231e7c20 */ /* 0x000fe40008410000 */
[----:B------:R-:W-:Y:S02]  /*0e90*/  FMUL.FTZ R31, R38, UR17 ;  /* 0x00000011261f7c20 */ /* 0x000fe40008410000 */
[----:B-----5:R-:W-:Y:S02]  /*0ea0*/  FFMA.FTZ R33, R33, c[0x0][0xd5c], R30 ;  /* 0x0003570021217a23 */ /* 0x020fe4000001001e */
[----:B------:R-:W-:-:S04]  /*0eb0*/  FMUL.FTZ R30, R35, UR17 ;  /* 0x00000011231e7c20 */ /* 0x000fc80008410000 */
[----:B------:R-:W-:Y:S02]  /*0ec0*/  FMUL.FTZ R35, R35, R30 ;  /* 0x0000001e23237220 */ /* 0x000fe40000410000 */
[----:B------:R-:W-:Y:S02]  /*0ed0*/  FMUL.FTZ R30, R38, UR16 ;  /* 0x00000010261e7c20 */ /* 0x000fe40008410000 */
[----:B------:R-:W-:Y:S02]  /*0ee0*/  FFMA.FTZ R35, R40, c[0x0][0xd60], R35 ;  /* 0x0003580028237a23 */ /* 0x000fe40000010023 */
[----:B------:R-:W-:Y:S02]  /*0ef0*/  FFMA.FTZ R37, R37, c[0x0][0xd5c], R30 ;  /* 0x0003570025257a23 */ /* 0x000fe4000001001e */
[----:B------:R-:W0:Y:S01]  /*0f00*/  MUFU.RCP R30, c[0x0][0xd68] ;  /* 0x00035a00001e7b08 */ /* 0x000e220000001000 */
[----:B------:R-:W-:Y:S02]  /*0f10*/  FMUL.FTZ R38, R38, R31 ;  /* 0x0000001f26267220 */ /* 0x000fe40000410000 */
[----:B------:R-:W-:-:S02]  /*0f20*/  FFMA.FTZ R31, R23, c[0x0][0xd78], R28 ;  /* 0x00035e00171f7a23 */ /* 0x000fc4000001001c */
[----:B------:R-:W-:Y:S02]  /*0f30*/  FFMA.FTZ R39, R39, c[0x0][0xd60], R38 ;  /* 0x0003580027277a23 */ /* 0x000fe40000010026 */
[----:B------:R-:W-:-:S04]  /*0f40*/  FMUL.FTZ R38, R31, UR17 ;  /* 0x000000111f267c20 */ /* 0x000fc80008410000 */
[C---:B------:R-:W-:Y:S02]  /*0f50*/  FMUL.FTZ R40, R31.reuse, R38 ;  /* 0x000000261f287220 */ /* 0x040fe40000410000 */
[----:B------:R-:W-:Y:S02]  /*0f60*/  FMUL.FTZ R38, R31, UR16 ;  /* 0x000000101f267c20 */ /* 0x000fe40008410000 */
[----:B------:R-:W-:Y:S02]  /*0f70*/  FFMA.FTZ R43, R43, c[0x0][0xd60], R40 ;  /* 0x000358002b2b7a23 */ /* 0x000fe40000010028 */
[-C--:B0-----:R-:W-:Y:S02]  /*0f80*/  FMUL.FTZ R28, R35, R30.reuse ;  /* 0x0000001e231c7220 */ /* 0x081fe40000410000 */
[----:B------:R-:W-:Y:S02]  /*0f90*/  FMUL.FTZ R31, R39, R30 ;  /* 0x0000001e271f7220 */ /* 0x000fe40000410000 */
[----:B------:R-:W-:-:S02]  /*0fa0*/  FFMA.FTZ R41, R41, c[0x0][0xd5c], R38 ;  /* 0x0003570029297a23 */ /* 0x000fc40000010026 */
[----:B------:R-:W0:Y:S01]  /*0fb0*/  MUFU.SQRT R28, R28 ;  /* 0x0000001c001c7308 */ /* 0x000e220000002000 */
[----:B------:R-:W-:-:S04]  /*0fc0*/  FFMA.FTZ R38, R24, c[0x0][0xd78], R29 ;  /* 0x00035e0018267a23 */ /* 0x000fc8000001001d */
[----:B------:R-:W-:-:S03]  /*0fd0*/  FMUL.FTZ R40, R38, UR16 ;  /* 0x0000001026287c20 */ /* 0x000fc60008410000 */
[----:B------:R-:W1:Y:S01]  /*0fe0*/  MUFU.SQRT R31, R31 ;  /* 0x0000001f001f7308 */ /* 0x000e620000002000 */
[----:B------:R-:W-:Y:S02]  /*0ff0*/  FFMA.FTZ R45, R45, c[0x0][0xd5c], R40 ;  /* 0x000357002d2d7a23 */ /* 0x000fe40000010028 */
[----:B0-----:R-:W-:Y:S02]  /*1000*/  FADD.FTZ R42, R28, c[0x0][0xd6c] ;  /* 0x00035b001c2a7621 */ /* 0x001fe40000010000 */
[----:B------:R-:W-:-:S03]  /*1010*/  FMUL.FTZ R28, R38, UR17 ;  /* 0x00000011261c7c20 */ /* 0x000fc60008410000 */
        /* <DEDUP_REMOVED lines=10> */
[----:B------:R-:W-:-:S04]  /*10c0*/  FMUL.FTZ R40, R33, R28 ;  /* 0x0000001c21287220 */ /* 0x000fc80000410000 */
[----:B------:R-:W-:Y:S01]  /*10d0*/  FMUL.FTZ R29, R40, R29 ;  /* 0x0000001d281d7220 */ /* 0x000fe20000410000 */
[----:B------:R-:W1:Y:S01]  /*10e0*/  MUFU.SQRT R30, R30 ;  /* 0x0000001e001e7308 */ /* 0x000e620000002000 */
[----:B0-----:R-:W-:Y:S02]  /*10f0*/  FADD.FTZ R42, R42, c[0x0][0xd6c] ;  /* 0x00035b002a2a7621 */ /* 0x001fe40000010000 */
[-C--:B------:R-:W-:Y:S02]  /*1100*/  FMUL.FTZ R40, R41, R28.reuse ;  /* 0x0000001c29287220 */ /* 0x080fe40000410000 */
[----:B------:R-:W-:Y:S02]  /*1110*/  FMUL.FTZ R28, R45, R28 ;  /* 0x0000001c2d1c7220 */ /* 0x000fe40000410000 */
[----:B--2---:R-:W-:Y:S02]  /*1120*/  FMUL.FTZ R38, R31, R38 ;  /* 0x000000261f267220 */ /* 0x004fe40000410000 */
[----:B------:R-:W0:Y:S01]  /*1130*/  MUFU.RCP R31, R42 ;  /* 0x0000002a001f7308 */ /* 0x000e220000001000 */
[----:B-1----:R-:W-:-:S02]  /*1140*/  FADD.FTZ R44, R30, c[0x0][0xd6c] ;  /* 0x00035b001e2c7621 */ /* 0x002fc40000010000 */
[----:B0-----:R-:W-:-:S05]  /*1150*/  FMUL.FTZ R40, R40, R31 ;  /* 0x0000001f28287220 */ /* 0x001fca0000410000 */
[----:B------:R-:W0:Y:S02]  /*1160*/  MUFU.RCP R31, R44 ;  /* 0x0000002c001f7308 */ /* 0x000e240000001000 */
[----:B0-----:R-:W-:-:S06]  /*1170*/  FMUL.FTZ R31, R28, R31 ;  /* 0x0000001f1c1f7220 */ /* 0x001fcc0000410000 */
.L_x_165:
[----:B------:R-:W-:Y:S01]  /*1180*/  FFMA.FTZ R28, -R29, c[0x0][0xd70], R22 ;  /* 0x00035c001d1c7a23 */ /* 0x000fe20000010116 */
[----:B------:R-:W-:Y:S01]  /*1190*/  ULDC UR5, c[0x0][0x0] ;  /* 0x0000000000057ab9 */ /* 0x000fe20000000800 */
[----:B------:R-:W-:Y:S01]  /*11a0*/  FFMA.FTZ R22, -R38, c[0x0][0xd70], R25 ;  /* 0x00035c0026167a23 */ /* 0x000fe20000010119 */
[----:B------:R-:W-:Y:S01]  /*11b0*/  ULEA UR4, UR5, UR4, 0x2 ;  /* 0x0000000405047291 */ /* 0x000fe2000f8e103f */
[----:B------:R-:W-:Y:S01]  /*11c0*/  @P2 FMUL.FTZ R28, R28, 1 ;  /* 0x3f8000001c1c2820 */ /* 0x000fe20000410000 */
[----:B------:R-:W-:Y:S01]  /*11d0*/  @P5 IADD3 R38, P0, R32, UR12, RZ ;  /* 0x0000000c20265c10 */ /* 0x000fe2000ff1e0ff */
[----:B------:R-:W-:Y:S01]  /*11e0*/  @P3 FMUL.FTZ R22, R22, 1 ;  /* 0x3f80000016163820 */ /* 0x000fe20000410000 */
[----:B------:R-:W-:Y:S01]  /*11f0*/  ULDC UR5, c[0x0][0x160] ;  /* 0x0000580000057ab9 */ /* 0x000fe20000000800 */
[----:B------:R-:W-:Y:S01]  /*1200*/  FFMA.FTZ R25, -R40, c[0x0][0xd70], R23 ;  /* 0x00035c0028197a23 */ /* 0x000fe20000010117 */
[----:B------:R-:W-:Y:S01]  /*1210*/  UISETP.GE.AND UP0, UPT, UR4, UR5, UPT ;  /* 0x000000050400728c */ /* 0x000fe2000bf06270 */
[----:B------:R-:W0:Y:S01]  /*1220*/  @P2 F2F.F64.F32 R28, R28 ;  /* 0x0000001c001c2310 */ /* 0x000e220000201800 */
[----:B------:R-:W-:-:S02]  /*1230*/  FFMA.FTZ R30, -R31, c[0x0][0xd70], R24 ;  /* 0x00035c001f1e7a23 */ /* 0x000fc40000010118 */
[----:B------:R-:W-:Y:S02]  /*1240*/  @P4 FMUL.FTZ R25, R25, 1 ;  /* 0x3f80000019194820 */ /* 0x000fe40000410000 */
[----:B------:R-:W-:-:S03]  /*1250*/  @P5 FMUL.FTZ R30, R30, 1 ;  /* 0x3f8000001e1e5820 */ /* 0x000fc60000410000 */
[----:B------:R-:W1:Y:S01]  /*1260*/  @P3 F2F.F64.F32 R22, R22 ;  /* 0x0000001600163310 */ /* 0x000e620000201800 */
[----:B0-----:R-:W-:Y:S07]  /*1270*/  @P2 STG.E.64 [R26.64], R28 ;  /* 0x0000001c1a002986 */ /* 0x001fee000c101b12 */
[----:B------:R-:W0:Y:S01]  /*1280*/  @P4 F2F.F64.F32 R24, R25 ;  /* 0x0000001900184310 */ /* 0x000e220000201800 */
[----:B------:R-:W-:Y:S04]  /*1290*/  @P2 STG.E [R16.64], R33 ;  /* 0x0000002110002986 */ /* 0x000fe8000c101912 */
[----:B------:R-:W-:Y:S03]  /*12a0*/  @P2 STG.E [R14.64], R35 ;  /* 0x000000230e002986 */ /* 0x000fe6000c101912 */
[----:B------:R-:W2:Y:S01]  /*12b0*/  @P5 F2F.F64.F32 R30, R30 ;  /* 0x0000001e001e5310 */ /* 0x000ea20000201800 */
[----:B-1----:R-:W-:Y:S04]  /*12c0*/  @P3 STG.E.64 [R20.64], R22 ;  /* 0x0000001614003986 */ /* 0x002fe8000c101b12 */
[----:B------:R-:W-:Y:S04]  /*12d0*/  @P3 STG.E [R12.64], R37 ;  /* 0x000000250c003986 */ /* 0x000fe8000c101912 */
[----:B------:R1:W-:Y:S04]  /*12e0*/  @P3 STG.E [R10.64], R39 ;  /* 0x000000270a003986 */ /* 0x0003e8000c101912 */
[----:B0-----:R0:W-:Y:S04]  /*12f0*/  @P4 STG.E.64 [R18.64], R24 ;  /* 0x0000001812004986 */ /* 0x0011e8000c101b12 */
[----:B------:R0:W-:Y:S01]  /*1300*/  @P4 STG.E [R8.64], R41 ;  /* 0x0000002908004986 */ /* 0x0001e2000c101912 */
[----:B-1----:R-:W-:-:S03]  /*1310*/  @P5 IADD3.X R39, R0, UR13, RZ, P0, !PT ;  /* 0x0000000d00275c10 */ /* 0x002fc600087fe4ff */
[----:B------:R0:W-:Y:S01]  /*1320*/  @P4 STG.E [R6.64], R43 ;  /* 0x0000002b06004986 */ /* 0x0001e2000c101912 */
[----:B------:R-:W-:Y:S02]  /*1330*/  MOV R0, UR4 ;  /* 0x0000000400007c02 */ /* 0x000fe40008000f00 */
[----:B------:R-:W-:Y:S01]  /*1340*/  PLOP3.LUT P0, PT, PT, PT, UP0, 0x80, 0x0 ;  /* 0x000000000000781c */ /* 0x000fe20003f0f008 */
[----:B--2---:R0:W-:Y:S01]  /*1350*/  @P5 STG.E.64 [R38.64], R30 ;  /* 0x0000001e26005986 */ /* 0x0041e2000c101b12 */
[----:B------:R-:W-:-:S03]  /*1360*/  ISETP.LT.AND P1, PT, R0, UR9, PT ;  /* 0x0000000900007c0c */ /* 0x000fc6000bf21270 */
[----:B------:R0:W-:Y:S04]  /*1370*/  @P5 STG.E [R4.64], R45 ;  /* 0x0000002d04005986 */ /* 0x0001e8000c101912 */
[----:B------:R0:W-:Y:S06]  /*1380*/  @P5 STG.E [R2.64], R34 ;  /* 0x0000002202005986 */ /* 0x0001ec000c101912 */
[----:B------:R-:W-:Y:S05]  /*1390*/  @!P0 BRA P1, `(.L_x_166) ;  /* 0xffffee6000008947 */ /* 0x000fea000083ffff */
[----:B------:R-:W-:Y:S05]  /*13a0*/  EXIT ;  /* 0x000000000000794d */ /* 0x000fea0003800000 */
.L_x_167:
        /* <DEDUP_REMOVED lines=13> */
.L_x_207:


//--------------------- .text._Z25multi_tensor_apply_kernelI18TensorListMetadataILi4EE11AdamFunctorIN3c108BFloat16EflEJffffff10adamMode_tfEEvlPViT_T0_DpT1_ --------------------------
	.section	.text._Z25multi_tensor_apply_kernelI18TensorListMetadataILi4EE11AdamFunctorIN3c108BFloat16EflEJffffff10adamMode_tfEEvlPViT_T0_DpT1_,"ax",@progbits
	.sectioninfo	@"SHI_REGISTERS=48"
	.align	128
        .global         _Z25multi_tensor_apply_kernelI18TensorListMetadataILi4EE11AdamFunctorIN3c108BFloat16EflEJffffff10adamMode_tfEEvlPViT_T0_DpT1_
        .type           _Z25multi_tensor_apply_kernelI18TensorListMetadataILi4EE11AdamFunctorIN3c108BFloat16EflEJffffff10adamMode_tfEEvlPViT_T0_DpT1_,@function
        .size           _Z25multi_tensor_apply_kernelI18TensorListMetadataILi4EE11AdamFunctorIN3c108BFloat16EflEJffffff10adamMode_tfEEvlPViT_T0_DpT1_,(.L_x_208 - _Z25multi_tensor_apply_kernelI18TensorListMetadataILi4EE11AdamFunctorIN3c108BFloat16EflEJffffff10adamMode_tfEEvlPViT_T0_DpT1_)
        .other          _Z25multi_tensor_apply_kernelI18TensorListMetadataILi4EE11AdamFunctorIN3c108BFloat16EflEJffffff10adamMode_tfEEvlPViT_T0_DpT1_,@"STO_CUDA_ENTRY STV_DEFAULT"
_Z25multi_tensor_apply_kernelI18TensorListMetadataILi4EE11AdamFunctorIN3c108BFloat16EflEJffffff10adamMode_tfEEvlPViT_T0_DpT1_:
.text._Z25multi_tensor_apply_kernelI18TensorListMetadataILi4EE11AdamFunctorIN3c108BFloat16EflEJffffff10adamMode_tfEEvlPViT_T0_DpT1_:
[----:B------:R-:W-:Y:S02]  /*0000*/  IMAD.MOV.U32 R1, RZ, RZ, c[0x0][0x28] ;  /* 0x00000a00ff017624 */ /* 0x000fe400078e00ff */
[----:B------:R-:W0:Y:S01]  /*0010*/  S2UR UR4, SR_CTAID.X ;  /* 0x00000000000479c3 */ /* 0x000e220000002500 */
[----:B------:R-:W-:Y:S02]  /*0020*/  UMOV UR5, 0x4 ;  /* 0x0000000400057882 */ /* 0x000fe40000000000 */
[----:B------:R-:W-:Y:S02]  /*0030*/  ULDC UR7, c[0x2][0x0] ;  /* 0x0080000000077ab9 */ /* 0x000fe40000000800 */
[----:B------:R-:W-:Y:S02]  /*0040*/  UMOV UR6, 0x8 ;  /* 0x0000000800067882 */ /* 0x000fe40000000000 */
[----:B------:R-:W-:Y:S02]  /*0050*/  ULDC.64 UR12, c[0x0][0x160] ;  /* 0x00005800000c7ab9 */ /* 0x000fe40000000a00 */
[----:B0-----:R-:W-:-:S03]  /*0060*/  UIMAD UR5, UR4, UR5, UR7 ;  /* 0x00000005040572a4 */ /* 0x001fc6000f8e0207 */
[----:B------:R-:W-:Y:S02]  /*0070*/  ULDC.U8 UR4, c[0x0][UR4+0x710] ;  /* 0x0001c40004047abb */ /* 0x000fe40008000000 */
[----:B------:R-:W-:-:S03]  /*0080*/  UIMAD UR6, UR4, UR6, UR7 ;  /* 0x00000006040672a4 */ /* 0x000fc6000f8e0207 */
[----:B------:R-:W-:-:S04]  /*0090*/  UMOV UR4, 0x1 ;  /* 0x0000000100047882 */ /* 0x000fc80000000000 */
[----:B------:R-:W-:Y:S02]  /*00a0*/  ULDC UR10, c[0x0][UR5+0x840] ;  /* 0x00021000050a7abb */ /* 0x000fe40008000800 */
[----:B------:R-:W-:Y:S02]  /*00b0*/  USHF.R.S32.HI UR24, URZ, 0x1f, UR10 ;  /* 0x0000001f3f187899 */ /* 0x000fe4000801140a */
[----:B------:R-:W-:-:S04]  /*00c0*/  UIADD3 UR11, UP0, URZ, -UR10, URZ ;  /* 0x8000000a3f0b7290 */ /* 0x000fc8000ff1e03f */
[----:B------:R-:W-:Y:S02]  /*00d0*/  UIADD3.X UR7, URZ, ~UR24, URZ, UP0, !UPT ;  /* 0x800000183f077290 */ /* 0x000fe400087fe43f */
[----:B------:R-:W-:Y:S02]  /*00e0*/  UISETP.LE.U32.AND UP0, UPT, UR4, UR12, UPT ;  /* 0x0000000c0400728c */ /* 0x000fe4000bf03070 */
[----:B------:R-:W-:Y:S02]  /*00f0*/  UIMAD UR7, UR7, UR12, URZ ;  /* 0x0000000c070772a4 */ /* 0x000fe4000f8e023f */
[----:B------:R-:W-:Y:S02]  /*0100*/  ULDC.64 UR4, c[0x0][UR6+0x5e0] ;  /* 0x0001780006047abb */ /* 0x000fe40008000a00 */
[----:B------:R-:W-:Y:S02]  /*0110*/  UIMAD.WIDE.U32 UR8, UR11, UR12, UR4 ;  /* 0x0000000c0b0872a5 */ /* 0x000fe4000f8e0004 */
[----:B------:R-:W-:-:S02]  /*0120*/  UIMAD UR7, UR11, UR13, UR7 ;  /* 0x0000000d0b0772a4 */ /* 0x000fc4000f8e0207 */
[----:B------:R-:W-:Y:S02]  /*0130*/  UISETP.GE.AND.EX UP0, UPT, UR13, URZ, UPT, UP0 ;  /* 0x0000003f0d00728c */ /* 0x000fe4000bf06300 */
[----:B------:R-:W-:Y:S02]  /*0140*/  UISETP.LT.U32.AND UP1, UPT, UR8, 0x1, UPT ;  /* 0x000000010800788c */ /* 0x000fe4000bf21070 */
[----:B------:R-:W-:-:S04]  /*0150*/  UIADD3 UR11, UR9, UR7, URZ ;  /* 0x00000007090b7290 */ /* 0x000fc8000fffe03f */
[----:B------:R-:W-:-:S06]  /*0160*/  UISETP.LT.OR.EX UP0, UPT, UR11, URZ, !UP0, UP1 ;  /* 0x0000003f0b00728c */ /* 0x000fcc000c701710 */
[----:B------:R-:W-:-:S13]  /*0170*/  PLOP3.LUT P0, PT, PT, PT, UP0, 0x80, 0x0 ;  /* 0x000000000000781c */ /* 0x000fda0003f0f008 */
[----:B------:R-:W-:Y:S05]  /*0180*/  @P0 EXIT ;  /* 0x000000000000094d */ /* 0x000fea0003800000 */
[----:B------:R-:W-:Y:S01]  /*0190*/  HFMA2.MMA R0, -RZ, RZ, 1.875, 0 ;  /* 0x3f800000ff007435 */ /* 0x000fe200000001ff */
[----:B------:R-:W0:Y:S01]  /*01a0*/  S2R R40, SR_TID.X ;  /* 0x0000000000287919 */ /* 0x000e220000002100 */
[----:B------:R-:W-:Y:S02]  /*01b0*/  ULDC.64 UR14, c[0x0][UR6+0x160] ;  /* 0x00005800060e7abb */ /* 0x000fe40008000a00 */
[----:B------:R-:W-:Y:S02]  /*01c0*/  ULDC.64 UR16, c[0x0][UR6+0x280] ;  /* 0x0000a00006107abb */ /* 0x000fe40008000a00 */
[----:B------:R-:W-:Y:S02]  /*01d0*/  ULDC.64 UR18, c[0x0][UR6+0x3a0] ;  /* 0x0000e80006127abb */ /* 0x000fe40008000a00 */
[----:B------:R-:W-:Y:S02]  /*01e0*/  ULDC.64 UR6, c[0x0][UR6+0x4c0] ;  /* 0x0001300006067abb */ /* 0x000fe40008000a00 */
[C---:B------:R-:W-:Y:S01]  /*01f0*/  FADD.FTZ R2, R0.reuse, -c[0x0][0xd5c] ;  /* 0x8003570000027621 */ /* 0x040fe20000010000 */
[----:B------:R-:W-:Y:S01]  /*0200*/  ULDC UR25, c[0x0][0x0] ;  /* 0x0000000000197ab9 */ /* 0x000fe20000000800 */
[----:B------:R-:W-:Y:S01]  /*0210*/  FADD.FTZ R0, R0, -c[0x0][0xd60] ;  /* 0x8003580000007621 */ /* 0x000fe20000010000 */
[----:B------:R-:W-:Y:S01]  /*0220*/  UMOV UR4, URZ ;  /* 0x0000003f00047c82 */ /* 0x000fe20008000000 */
[----:B------:R1:W2:Y:S01]  /*0230*/  R2UR UR20, R2 ;  /* 0x00000000021473c2 */ /* 0x0002a200000e0000 */
[----:B------:R-:W-:-:S02]  /*0240*/  UMOV UR5, URZ ;  /* 0x0000003f00057c82 */ /* 0x000fc40008000000 */
[----:B------:R-:W-:-:S05]  /*0250*/  ULDC.64 UR22, c[0x0][0x118] ;  /* 0x0000460000167ab9 */ /* 0x000fca0000000a00 */
[----:B------:R1:W3:Y:S01]  /*0260*/  R2UR UR21, R0 ;  /* 0x00000000001573c2 */ /* 0x0002e200000e0000 */
[----:B------:R-:W-:-:S07]  /*0270*/  DEPBAR.LE SB1, 0x0, {3,2} ;  /* 0x0000900c0000791a */ /* 0x000fce0000000000 */
.L_x_170:
[----:B01----:R-:W-:Y:S01]  /*0280*/  IADD3 R2, R40, UR4, RZ ;  /* 0x0000000428027c10 */ /* 0x003fe2000fffe0ff */
[----:B------:R-:W-:Y:S01]  /*0290*/  IMAD.U32 R5, RZ, RZ, UR11 ;  /* 0x0000000bff057e24 */ /* 0x000fe2000f8e00ff */
[----:B------:R-:W-:Y:S01]  /*02a0*/  ULDC.64 UR12, c[0x0][0x160] ;  /* 0x00005800000c7ab9 */ /* 0x000fe20000000a00 */
[----:B------:R-:W-:Y:S01]  /*02b0*/  MOV R9, UR10 ;  /* 0x0000000a00097c02 */ /* 0x000fe20008000f00 */
[----:B------:R-:W-:Y:S01]  /*02c0*/  UIMAD UR12, UR24, UR12, URZ ;  /* 0x0000000c180c72a4 */ /* 0x000fe2000f8e023f */
[C---:B------:R-:W-:Y:S01]  /*02d0*/  ISETP.GE.U32.AND P0, PT, R2.reuse, c[0x0][0x160], PT ;  /* 0x0000580002007a0c */ /* 0x040fe20003f06070 */
[----:B------:R-:W-:Y:S01]  /*02e0*/  IMAD.U32 R11, RZ, RZ, UR11 ;  /* 0x0000000bff0b7e24 */ /* 0x000fe2000f8e00ff */
[----:B------:R-:W-:Y:S01]  /*02f0*/  SHF.R.S32.HI R3, RZ, 0x1f, R2 ;  /* 0x0000001fff037819 */ /* 0x000fe20000011402 */
[----:B------:R-:W-:Y:S01]  /*0300*/  UIMAD UR12, UR10, UR13, UR12 ;  /* 0x0000000d0a0c72a4 */ /* 0x000fe2000f8e020c */
[C---:B------:R-:W-:Y:S01]  /*0310*/  IADD3 R6, R2.reuse, c[0x0][0x0], RZ ;  /* 0x0000000002067a10 */ /* 0x040fe20007ffe0ff */
[----:B------:R-:W-:Y:S01]  /*0320*/  IMAD.U32 R15, RZ, RZ, UR11 ;  /* 0x0000000bff0f7e24 */ /* 0x000fe2000f8e00ff */
[----:B------:R-:W-:-:S02]  /*0330*/  ISETP.LT.U32.AND P1, PT, R2, UR8, PT ;  /* 0x0000000802007c0c */ /* 0x000fc4000bf21070 */
[----:B------:R-:W-:Y:S02]  /*0340*/  ISETP.GE.AND.EX P0, PT, R3, c[0x0][0x164], PT, P0 ;  /* 0x0000590003007a0c */ /* 0x000fe40003f06300 */
[C---:B------:R-:W-:Y:S02]  /*0350*/  ISETP.GE.U32.AND P2, PT, R6.reuse, c[0x0][0x160], PT ;  /* 0x0000580006007a0c */ /* 0x040fe40003f46070 */
[----:B------:R-:W-:Y:S02]  /*0360*/  SHF.R.S32.HI R7, RZ, 0x1f, R6 ;  /* 0x0000001fff077819 */ /* 0x000fe40000011406 */
[----:B------:R-:W-:Y:S01]  /*0370*/  ISETP.GT.AND.EX P0, PT, R5, R3, !P0, P1 ;  /* 0x000000030500720c */ /* 0x000fe20004704310 */
[----:B------:R-:W-:Y:S01]  /*0380*/  IMAD.WIDE.U32 R2, R9, c[0x0][0x160], R2 ;  /* 0x0000580009027a25 */ /* 0x000fe200078e0002 */
[----:B------:R-:W-:Y:S02]  /*0390*/  ISETP.LT.U32.AND P3, PT, R6, UR8, PT ;  /* 0x0000000806007c0c */ /* 0x000fe4000bf61070 */
[----:B------:R-:W-:Y:S01]  /*03a0*/  ISETP.GE.AND.EX P1, PT, R7, c[0x0][0x164], PT, P2 ;  /* 0x0000590007007a0c */ /* 0x000fe20003f26320 */
[----:B------:R-:W-:Y:S01]  /*03b0*/  IMAD.SHL.U32 R20, R2, 0x2, RZ ;  /* 0x0000000202147824 */ /* 0x000fe200078e00ff */
[----:B------:R-:W-:-:S02]  /*03c0*/  IADD3 R8, R6, c[0x0][0x0], RZ ;  /* 0x0000000006087a10 */ /* 0x000fc40007ffe0ff */
[----:B------:R-:W-:Y:S01]  /*03d0*/  ISETP.GT.AND.EX P1, PT, R5, R7, !P1, P3 ;  /* 0x000000070500720c */ /* 0x000fe20004f24330 */
[----:B------:R-:W-:Y:S01]  /*03e0*/  IMAD.WIDE.U32 R6, R9, c[0x0][0x160], R6 ;  /* 0x0000580009067a25 */ /* 0x000fe200078e0006 */
[C---:B------:R-:W-:Y:S02]  /*03f0*/  ISETP.GE.U32.AND P2, PT, R8.reuse, c[0x0][0x160], PT ;  /* 0x0000580008007a0c */ /* 0x040fe40003f46070 */
[----:B------:R-:W-:Y:S02]  /*0400*/  SHF.R.S32.HI R9, RZ, 0x1f, R8 ;  /* 0x0000001fff097819 */ /* 0x000fe40000011408 */
[----:B------:R-:W-:Y:S02]  /*0410*/  IADD3 R5, R3, UR12, RZ ;  /* 0x0000000c03057c10 */ /* 0x000fe4000fffe0ff */
[----:B------:R-:W-:Y:S02]  /*0420*/  MOV R13, UR10 ;  /* 0x0000000a000d7c02 */ /* 0x000fe40008000f00 */
[----:B------:R-:W-:-:S02]  /*0430*/  ISETP.LT.U32.AND P3, PT, R8, UR8, PT ;  /* 0x0000000808007c0c */ /* 0x000fc4000bf61070 */
[----:B------:R-:W-:Y:S02]  /*0440*/  ISETP.GE.AND.EX P2, PT, R9, c[0x0][0x164], PT, P2 ;  /* 0x0000590009007a0c */ /* 0x000fe40003f46320 */
[----:B------:R-:W-:Y:S02]  /*0450*/  IADD3 R12, R8, c[0x0][0x0], RZ ;  /* 0x00000000080c7a10 */ /* 0x000fe40007ffe0ff */
[C-C-:B------:R-:W-:Y:S02]  /*0460*/  SHF.L.U64.HI R21, R2.reuse, 0x1, R5.reuse ;  /* 0x0000000102157819 */ /* 0x140fe40000010205 */
[C---:B------:R-:W-:Y:S02]  /*0470*/  SHF.L.U32 R19, R2.reuse, 0x2, RZ ;  /* 0x0000000202137819 */ /* 0x040fe400000006ff */
[----:B------:R-:W-:Y:S01]  /*0480*/  SHF.L.U64.HI R5, R2, 0x2, R5 ;  /* 0x0000000202057819 */ /* 0x000fe20000010205 */
[----:B------:R-:W-:Y:S01]  /*0490*/  IMAD.WIDE.U32 R2, R13, c[0x0][0x160], R8 ;  /* 0x000058000d027a25 */ /* 0x000fe200078e0008 */
[----:B------:R-:W-:-:S02]  /*04a0*/  ISETP.GT.AND.EX P2, PT, R11, R9, !P2, P3 ;  /* 0x000000090b00720c */ /* 0x000fc40005744330 */
[----:B------:R-:W-:Y:S01]  /*04b0*/  ISETP.GE.U32.AND P3, PT, R12, c[0x0][0x160], PT ;  /* 0x000058000c007a0c */ /* 0x000fe20003f66070 */
[----:B------:R-:W-:Y:S01]  /*04c0*/  IMAD.SHL.U32 R30, R2, 0x2, RZ ;  /* 0x00000002021e7824 */ /* 0x000fe200078e00ff */
[----:B------:R-:W-:Y:S02]  /*04d0*/  SHF.R.S32.HI R13, RZ, 0x1f, R12 ;  /* 0x0000001fff0d7819 */ /* 0x000fe4000001140c */
[----:B------:R-:W-:Y:S02]  /*04e0*/  ISETP.LT.U32.AND P4, PT, R12, UR8, PT ;  /* 0x000000080c007c0c */ /* 0x000fe4000bf81070 */
[----:B------:R-:W-:Y:S02]  /*04f0*/  ISETP.GE.AND.EX P3, PT, R13, c[0x0][0x164], PT, P3 ;  /* 0x000059000d007a0c */ /* 0x000fe40003f66330 */
[----:B------:R-:W-:Y:S02]  /*0500*/  MOV R17, UR10 ;  /* 0x0000000a00117c02 */ /* 0x000fe40008000f00 */
[----:B------:R-:W-:Y:S01]  /*0510*/  IADD3 R9, R7, UR12, RZ ;  /* 0x0000000c07097c10 */ /* 0x000fe2000fffe0ff */
[----:B------:R-:W-:Y:S01]  /*0520*/  IMAD.SHL.U32 R7, R6, 0x2, RZ ;  /* 0x0000000206077824 */ /* 0x000fe200078e00ff */
[----:B------:R-:W-:-:S02]  /*0530*/  ISETP.GT.AND.EX P3, PT, R15, R13, !P3, P4 ;  /* 0x0000000d0f00720c */ /* 0x000fc40005f64340 */
[----:B------:R-:W-:Y:S02]  /*0540*/  @P0 IADD3 R24, P4, R20, UR14, RZ ;  /* 0x0000000e14180c10 */ /* 0x000fe4000ff9e0ff */
[C-C-:B------:R-:W-:Y:S02]  /*0550*/  SHF.L.U64.HI R11, R6.reuse, 0x1, R9.reuse ;  /* 0x00000001060b7819 */ /* 0x140fe40000010209 */
[----:B------:R-:W-:Y:S01]  /*0560*/  SHF.L.U64.HI R4, R6, 0x2, R9 ;  /* 0x0000000206047819 */ /* 0x000fe20000010209 */
[----:B------:R-:W-:Y:S01]  /*0570*/  IMAD.WIDE.U32 R8, R17, c[0x0][0x160], R12 ;  /* 0x0000580011087a25 */ /* 0x000fe200078e000c */
[----:B------:R-:W-:Y:S02]  /*0580*/  IADD3 R3, R3, UR12, RZ ;  /* 0x0000000c03037c10 */ /* 0x000fe4000fffe0ff */
[----:B------:R-:W-:Y:S01]  /*0590*/  @P0 IADD3.X R25, R21, UR15, RZ, P4, !PT ;  /* 0x0000000f15190c10 */ /* 0x000fe2000a7fe4ff */
[----:B------:R-:W-:Y:S01]  /*05a0*/  IMAD.SHL.U32 R31, R8, 0x2, RZ ;  /* 0x00000002081f7824 */ /* 0x000fe200078e00ff */
[----:B------:R-:W-:-:S02]  /*05b0*/  @P1 IADD3 R22, P4, R7, UR14, RZ ;  /* 0x0000000e07161c10 */ /* 0x000fc4000ff9e0ff */
[----:B------:R-:W-:Y:S01]  /*05c0*/  SHF.L.U64.HI R41, R2, 0x1, R3 ;  /* 0x0000000102297819 */ /* 0x000fe20000010203 */
[----:B------:R0:W2:Y:S01]  /*05d0*/  @P0 LDG.E.U16 R36, [R24.64] ;  /* 0x0000001618240981 */ /* 0x0000a2000c1e1500 */
[C---:B------:R-:W-:Y:S02]  /*05e0*/  @P2 IADD3 R16, P5, R30.reuse, UR14, RZ ;  /* 0x0000000e1e102c10 */ /* 0x040fe4000ffbe0ff */
[----:B------:R-:W-:Y:S02]  /*05f0*/  IADD3 R9, R9, UR12, RZ ;  /* 0x0000000c09097c10 */ /* 0x000fe4000fffe0ff */
[----:B------:R-:W-:Y:S02]  /*0600*/  @P1 IADD3.X R23, R11, UR15, RZ, P4, !PT ;  /* 0x0000000f0b171c10 */ /* 0x000fe4000a7fe4ff */
[----:B------:R-:W-:Y:S02]  /*0610*/  @P2 IADD3 R14, P4, R30, UR16, RZ ;  /* 0x000000101e0e2c10 */ /* 0x000fe4000ff9e0ff */
[----:B------:R-:W-:Y:S01]  /*0620*/  @P2 IADD3.X R17, R41, UR15, RZ, P5, !PT ;  /* 0x0000000f29112c10 */ /* 0x000fe2000affe4ff */
[----:B------:R1:W3:Y:S01]  /*0630*/  @P1 LDG.E.U16 R37, [R22.64] ;  /* 0x0000001616251981 */ /* 0x0002e2000c1e1500 */
[----:B------:R-:W-:-:S02]  /*0640*/  SHF.L.U64.HI R42, R8, 0x1, R9 ;  /* 0x00000001082a7819 */ /* 0x000fc40000010209 */
[----:B------:R-:W-:Y:S01]  /*0650*/  @P3 IADD3 R12, P5, R31, UR14, RZ ;  /* 0x0000000e1f0c3c10 */ /* 0x000fe2000ffbe0ff */
[----:B------:R4:W3:Y:S01]  /*0660*/  @P2 LDG.E.U16 R39, [R16.64] ;  /* 0x0000001610272981 */ /* 0x0008e2000c1e1500 */
[----:B------:R-:W-:Y:S02]  /*0670*/  @P2 IADD3.X R15, R41, UR17, RZ, P4, !PT ;  /* 0x00000011290f2c10 */ /* 0x000fe4000a7fe4ff */
[----:B------:R-:W-:Y:S02]  /*0680*/  SHF.L.U32 R10, R6, 0x2, RZ ;  /* 0x00000002060a7819 */ /* 0x000fe400000006ff */
[----:B------:R-:W-:Y:S01]  /*0690*/  IADD3 R20, P6, R20, UR16, RZ ;  /* 0x0000001014147c10 */ /* 0x000fe2000ffde0ff */
[----:B------:R0:W3:Y:S01]  /*06a0*/  @P2 LDG.E.U16 R32, [R14.64] ;  /* 0x000000160e202981 */ /* 0x0000e2000c1e1500 */
[C---:B------:R-:W-:Y:S02]  /*06b0*/  SHF.L.U32 R6, R2.reuse, 0x2, RZ ;  /* 0x0000000202067819 */ /* 0x040fe400000006ff */
[----:B------:R-:W-:-:S02]  /*06c0*/  SHF.L.U64.HI R3, R2, 0x2, R3 ;  /* 0x0000000202037819 */ /* 0x000fc40000010203 */
[----:B------:R-:W-:Y:S02]  /*06d0*/  @P3 IADD3.X R13, R42, UR15, RZ, P5, !PT ;  /* 0x0000000f2a0d3c10 */ /* 0x000fe4000affe4ff */
[C---:B------:R-:W-:Y:S02]  /*06e0*/  SHF.L.U32 R2, R8.reuse, 0x2, RZ ;  /* 0x0000000208027819 */ /* 0x040fe400000006ff */
[----:B------:R-:W-:Y:S01]  /*06f0*/  SHF.L.U64.HI R0, R8, 0x2, R9 ;  /* 0x0000000208007819 */ /* 0x000fe20000010209 */
[----:B------:R1:W3:Y:S01]  /*0700*/  @P3 LDG.E.U16 R38, [R12.64] ;  /* 0x000000160c263981 */ /* 0x0002e2000c1e1500 */
[----:B------:R-:W-:Y:S02]  /*0710*/  @P3 IADD3 R8, P4, R31, UR16, RZ ;  /* 0x000000101f083c10 */ /* 0x000fe4000ff9e0ff */
[----:B------:R-:W-:Y:S02]  /*0720*/  IADD3.X R21, R21, UR17, RZ, P6, !PT ;  /* 0x0000001115157c10 */ /* 0x000fe4000b7fe4ff */
[----:B0-----:R-:W-:-:S02]  /*0730*/  IADD3 R14, P6, R7, UR16, RZ ;  /* 0x00000010070e7c10 */ /* 0x001fc4000ffde0ff */
[----:B------:R-:W-:Y:S01]  /*0740*/  @P3 IADD3.X R9, R42, UR17, RZ, P4, !PT ;  /* 0x000000112a093c10 */ /* 0x000fe2000a7fe4ff */
[----:B------:R-:W3:Y:S01]  /*0750*/  @P0 LDG.E.U16 R34, [R20.64] ;  /* 0x0000001614220981 */ /* 0x000ee2000c1e1500 */
[----:B------:R-:W-:-:S03]  /*0760*/  IADD3.X R15, R11, UR17, RZ, P6, !PT ;  /* 0x000000110b0f7c10 */ /* 0x000fc6000b7fe4ff */
[----:B------:R0:W3:Y:S04]  /*0770*/  @P3 LDG.E.U16 R33, [R8.64] ;  /* 0x0000001608213981 */ /* 0x0000e8000c1e1500 */
[----:B------:R-:W3:Y:S01]  /*0780*/  @P1 LDG.E.U16 R35, [R14.64] ;  /* 0x000000160e231981 */ /* 0x000ee2000c1e1500 */
[C---:B------:R-:W-:Y:S02]  /*0790*/  IADD3 R18, P4, R19.reuse, UR18, RZ ;  /* 0x0000001213127c10 */ /* 0x040fe4000ff9e0ff */
[----:B----4-:R-:W-:Y:S02]  /*07a0*/  IADD3 R16, P5, R19, UR6, RZ ;  /* 0x0000000613107c10 */ /* 0x010fe4000ffbe0ff */
[----:B------:R-:W-:Y:S02]  /*07b0*/  IADD3.X R19, R5, UR19, RZ, P4, !PT ;  /* 0x0000001305137c10 */ /* 0x000fe4000a7fe4ff */
[----:B-1----:R-:W-:-:S02]  /*07c0*/  IADD3 R12, P4, R10, UR18, RZ ;  /* 0x000000120a0c7c10 */ /* 0x002fc4000ff9e0ff */
[----:B------:R-:W-:Y:S02]  /*07d0*/  IADD3.X R17, R5, UR7, RZ, P5, !PT ;  /* 0x0000000705117c10 */ /* 0x000fe4000affe4ff */
[----:B------:R-:W-:Y:S02]  /*07e0*/  IADD3 R10, P5, R10, UR6, RZ ;  /* 0x000000060a0a7c10 */ /* 0x000fe4000ffbe0ff */
[----:B------:R-:W-:Y:S02]  /*07f0*/  IADD3.X R13, R4, UR19, RZ, P4, !PT ;  /* 0x00000013040d7c10 */ /* 0x000fe4000a7fe4ff */
[----:B0-----:R-:W-:Y:S02]  /*0800*/  IADD3 R8, P4, R6, UR18, RZ ;  /* 0x0000001206087c10 */ /* 0x001fe4000ff9e0ff */
[----:B------:R-:W-:Y:S02]  /*0810*/  IADD3.X R11, R4, UR7, RZ, P5, !PT ;  /* 0x00000007040b7c10 */ /* 0x000fe4000affe4ff */
[----:B------:R-:W-:-:S02]  /*0820*/  IADD3 R6, P5, R6, UR6, RZ ;  /* 0x0000000606067c10 */ /* 0x000fc4000ffbe0ff */
[C---:B------:R-:W-:Y:S02]  /*0830*/  IADD3.X R9, R3.reuse, UR19, RZ, P4, !PT ;  /* 0x0000001303097c10 */ /* 0x040fe4000a7fe4ff */
[C---:B------:R-:W-:Y:S02]  /*0840*/  IADD3 R4, P4, R2.reuse, UR18, RZ ;  /* 0x0000001202047c10 */ /* 0x040fe4000ff9e0ff */
[----:B------:R-:W-:Y:S02]  /*0850*/  IADD3.X R7, R3, UR7, RZ, P5, !PT ;  /* 0x0000000703077c10 */ /* 0x000fe4000affe4ff */
[----:B------:R-:W-:Y:S02]  /*0860*/  IADD3 R2, P5, R2, UR6, RZ ;  /* 0x0000000602027c10 */ /* 0x000fe4000ffbe0ff */
[----:B------:R-:W-:Y:S02]  /*0870*/  IADD3.X R5, R0, UR19, RZ, P4, !PT ;  /* 0x0000001300057c10 */ /* 0x000fe4000a7fe4ff */
[----:B------:R-:W-:-:S02]  /*0880*/  ISETP.NE.AND P4, PT, RZ, c[0x0][0xd74], PT ;  /* 0x00035d00ff007a0c */ /* 0x000fc40003f85270 */
[----:B------:R-:W-:Y:S01]  /*0890*/  IADD3.X R3, R0, UR7, RZ, P5, !PT ;  /* 0x0000000700037c10 */ /* 0x000fe2000affe4ff */
[----:B------:R-:W-:Y:S01]  /*08a0*/  IMAD.MOV.U32 R0, RZ, RZ, RZ ;  /* 0x000000ffff007224 */ /* 0x000fe200078e00ff */
[----:B------:R-:W-:Y:S01]  /*08b0*/  CS2R R28, SRZ ;  /* 0x00000000001c7805 */ /* 0x000fe2000001ff00 */
[----:B------:R-:W-:Y:S01]  /*08c0*/  CS2R R26, SRZ ;  /* 0x00000000001a7805 */ /* 0x000fe2000001ff00 */
[----:B------:R-:W-:Y:S01]  /*08d0*/  CS2R R24, SRZ ;  /* 0x0000000000187805 */ /* 0x000fe2000001ff00 */
[----:B------:R-:W-:Y:S01]  /*08e0*/  CS2R R22, SRZ ;  /* 0x0000000000167805 */ /* 0x000fe2000001ff00 */
[----:B------:R-:W-:Y:S02]  /*08f0*/  MOV R43, RZ ;  /* 0x000000ff002b7202 */ /* 0x000fe40000000f00 */
        /* <DEDUP_REMOVED lines=11> */
[----:B------:R-:W-:Y:S01]  /*09b0*/  IMAD.MOV.U32 R37, RZ, RZ, RZ ;  /* 0x000000ffff257224 */ /* 0x000fe200078e00ff */
[----:B------:R-:W-:Y:S02]  /*09c0*/  @P3 PRMT R37, RZ, 0x5410, R38 ;  /* 0x00005410ff253816 */ /* 0x000fe40000000026 */
[----:B------:R-:W-:Y:S02]  /*09d0*/  MOV R38, RZ ;  /* 0x000000ff00267202 */ /* 0x000fe40000000f00 */
[----:B------:R-:W-:Y:S01]  /*09e0*/  @P2 PRMT R38, RZ, 0x5410, R39 ;  /* 0x00005410ff262816 */ /* 0x000fe20000000027 */
[----:B------:R-:W-:Y:S01]  /*09f0*/  IMAD.MOV.U32 R39, RZ, RZ, RZ ;  /* 0x000000ffff277224 */ /* 0x000fe200078e00ff */
[----:B------:R-:W-:-:S02]  /*0a00*/  @P2 PRMT R39, RZ, 0x5410, R32 ;  /* 0x00005410ff272816 */ /* 0x000fc40000000020 */
[----:B------:R-:W-:Y:S02]  /*0a10*/  MOV R32, RZ ;  /* 0x000000ff00207202 */ /* 0x000fe40000000f00 */
[----:B------:R-:W-:Y:S01]  /*0a20*/  @P3 PRMT R32, RZ, 0x5410, R33 ;  /* 0x00005410ff203816 */ /* 0x000fe20000000021 */
[----:B------:R-:W-:Y:S01]  /*0a30*/  IMAD.MOV.U32 R33, RZ, RZ, RZ ;  /* 0x000000ffff217224 */ /* 0x000fe200078e00ff */
[----:B------:R-:W-:Y:S02]  /*0a40*/  @P0 PRMT R33, RZ, 0x5410, R34 ;  /* 0x00005410ff210816 */ /* 0x000fe40000000022 */
[----:B------:R-:W-:Y:S01]  /*0a50*/  @P1 PRMT R43, RZ, 0x5410, R35 ;  /* 0x00005410ff2b1816 */ /* 0x000fe20000000023 */
[----:B------:R-:W-:Y:S05]  /*0a60*/  @!P4 BRA `(.L_x_168) ;  /* 0x000003300000c947 */ /* 0x000fea0003800000 */
[C---:B0-----:R-:W-:Y:S02]  /*0a70*/  FMUL.FTZ R35, R0.reuse, UR21 ;  /* 0x0000001500237c20 */ /* 0x041fe40008410000 */
[----:B------:R-:W-:Y:S02]  /*0a80*/  FMUL.FTZ R34, R0, UR20 ;  /* 0x0000001400227c20 */ /* 0x000fe40008410000 */
[----:B------:R-:W-:-:S02]  /*0a90*/  FMUL.FTZ R35, R35, R0 ;  /* 0x0000000023237220 */ /* 0x000fc40000410000 */
[----:B------:R-:W0:Y:S01]  /*0aa0*/  MUFU.RCP R0, c[0x0][0xd68] ;  /* 0x00035a0000007b08 */ /* 0x000e220000001000 */
[----:B------:R-:W-:Y:S02]  /*0ab0*/  FMUL.FTZ R45, R36, UR21 ;  /* 0x00000015242d7c20 */ /* 0x000fe40008410000 */
[----:B-----5:R-:W-:Y:S02]  /*0ac0*/  FFMA.FTZ R35, R28, c[0x0][0xd60], R35 ;  /* 0x000358001c237a23 */ /* 0x020fe40000010023 */
[----:B------:R-:W-:Y:S02]  /*0ad0*/  FMUL.FTZ R45, R45, R36 ;  /* 0x000000242d2d7220 */ /* 0x000fe40000410000 */
[----:B------:R-:W-:Y:S02]  /*0ae0*/  FMUL.FTZ R28, R38, UR20 ;  /* 0x00000014261c7c20 */ /* 0x000fe40008410000 */
[----:B------:R-:W-:Y:S02]  /*0af0*/  FFMA.FTZ R45, R26, c[0x0][0xd60], R45 ;  /* 0x000358001a2d7a23 */ /* 0x000fe4000001002d */
[----:B------:R-:W-:-:S02]  /*0b00*/  FFMA.FTZ R25, R25, c[0x0][0xd5c], R28 ;  /* 0x0003570019197a23 */ /* 0x000fc4000001001c */
[----:B------:R-:W-:Y:S02]  /*0b10*/  FMUL.FTZ R28, R38, UR21 ;  /* 0x00000015261c7c20 */ /* 0x000fe40008410000 */
[----:B------:R-:W-:Y:S02]  /*0b20*/  FFMA.FTZ R29, R29, c[0x0][0xd5c], R34 ;  /* 0x000357001d1d7a23 */ /* 0x000fe40000010022 */
[----:B0-----:R-:W-:Y:S02]  /*0b30*/  FMUL.FTZ R26, R35, R0 ;  /* 0x00000000231a7220 */ /* 0x001fe40000410000 */
[----:B------:R-:W-:Y:S02]  /*0b40*/  FMUL.FTZ R28, R28, R38 ;  /* 0x000000261c1c7220 */ /* 0x000fe40000410000 */
[----:B------:R-:W-:Y:S02]  /*0b50*/  FMUL.FTZ R38, R45, R0 ;  /* 0x000000002d267220 */ /* 0x000fe40000410000 */
[----:B------:R-:W0:Y:S01]  /*0b60*/  MUFU.SQRT R26, R26 ;  /* 0x0000001a001a7308 */ /* 0x000e220000002000 */
[----:B------:R-:W-:-:S02]  /*0b70*/  FMUL.FTZ R36, R36, UR20 ;  /* 0x0000001424247c20 */ /* 0x000fc40008410000 */
[----:B------:R-:W-:Y:S02]  /*0b80*/  FMUL.FTZ R44, R37, UR20 ;  /* 0x00000014252c7c20 */ /* 0x000fe40008410000 */
[----:B------:R-:W-:Y:S02]  /*0b90*/  FFMA.FTZ R27, R27, c[0x0][0xd5c], R36 ;  /* 0x000357001b1b7a23 */ /* 0x000fe40000010024 */
[----:B------:R-:W-:Y:S01]  /*0ba0*/  FFMA.FTZ R24, R24, c[0x0][0xd60], R28 ;  /* 0x0003580018187a23 */ /* 0x000fe2000001001c */
[----:B------:R-:W1:Y:S01]  /*0bb0*/  MUFU.SQRT R34, R38 ;  /* 0x0000002600227308 */ /* 0x000e620000002000 */
[----:B------:R-:W-:Y:S02]  /*0bc0*/  FFMA.FTZ R23, R23, c[0x0][0xd5c], R44 ;  /* 0x0003570017177a23 */ /* 0x000fe4000001002c */
[----:B0-----:R-:W-:Y:S02]  /*0bd0*/  FADD.FTZ R36, R26, c[0x0][0xd6c] ;  /* 0x00035b001a247621 */ /* 0x001fe40000010000 */
[----:B------:R-:W-:-:S03]  /*0be0*/  FMUL.FTZ R26, R37, UR21 ;  /* 0x00000015251a7c20 */ /* 0x000fc60008410000 */
[----:B------:R-:W-:Y:S01]  /*0bf0*/  MUFU.RCP R28, R36 ;  /* 0x00000024001c7308 */ /* 0x000fe20000001000 */
[----:B------:R-:W-:Y:S02]  /*0c00*/  FMUL.FTZ R37, R26, R37 ;  /* 0x000000251a257220 */ /* 0x000fe40000410000 */
[----:B-1----:R-:W-:Y:S02]  /*0c10*/  FADD.FTZ R44, R34, c[0x0][0xd6c] ;  /* 0x00035b00222c7621 */ /* 0x002fe40000010000 */
[----:B------:R-:W-:-:S03]  /*0c20*/  FFMA.FTZ R37, R22, c[0x0][0xd60], R37 ;  /* 0x0003580016257a23 */ /* 0x000fc60000010025 */
[----:B------:R-:W0:Y:S08]  /*0c30*/  MUFU.RCP R26, c[0x0][0xd64] ;  /* 0x00035900001a7b08 */ /* 0x000e300000001000 */
[----:B------:R1:W2:Y:S01]  /*0c40*/  MUFU.RCP R34, R44 ;  /* 0x0000002c00227308 */ /* 0x0002a20000001000 */
[----:B0-----:R-:W-:Y:S02]  /*0c50*/  FMUL.FTZ R22, R29, R26 ;  /* 0x0000001a1d167220 */ /* 0x001fe40000410000 */
[----:B-1----:R-:W-:-:S02]  /*0c60*/  FMUL.FTZ R44, R37, R0 ;  /* 0x00000000252c7220 */ /* 0x002fc40000410000 */
[----:B------:R-:W-:Y:S02]  /*0c70*/  FMUL.FTZ R28, R22, R28 ;  /* 0x0000001c161c7220 */ /* 0x000fe40000410000 */
[-C--:B------:R-:W-:Y:S02]  /*0c80*/  FMUL.FTZ R22, R27, R26.reuse ;  /* 0x0000001a1b167220 */ /* 0x080fe40000410000 */
[----:B------:R-:W0:Y:S01]  /*0c90*/  MUFU.SQRT R44, R44 ;  /* 0x0000002c002c7308 */ /* 0x000e220000002000 */
[----:B------:R-:W-:Y:S02]  /*0ca0*/  FMUL.FTZ R36, R25, R26 ;  /* 0x0000001a19247220 */ /* 0x000fe40000410000 */
[----:B--2---:R-:W-:Y:S02]  /*0cb0*/  FMUL.FTZ R34, R22, R34 ;  /* 0x0000002216227220 */ /* 0x004fe40000410000 */
[----:B------:R-:W-:Y:S02]  /*0cc0*/  FMUL.FTZ R22, R24, R0 ;  /* 0x0000000018167220 */ /* 0x000fe40000410000 */
[----:B------:R-:W-:-:S02]  /*0cd0*/  FMUL.FTZ R26, R23, R26 ;  /* 0x0000001a171a7220 */ /* 0x000fc40000410000 */
[----:B------:R-:W-:Y:S02]  /*0ce0*/  FFMA.FTZ R34, R43, c[0x0][0xd78], R34 ;  /* 0x00035e002b227a23 */ /* 0x000fe40000010022 */
[----:B------:R-:W1:Y:S01]  /*0cf0*/  MUFU.SQRT R22, R22 ;  /* 0x0000001600167308 */ /* 0x000e620000002000 */
[----:B0-----:R-:W-:-:S07]  /*0d00*/  FADD.FTZ R44, R44, c[0x0][0xd6c] ;  /* 0x00035b002c2c7621 */ /* 0x001fce0000010000 */
[----:B------:R-:W0:Y:S01]  /*0d10*/  MUFU.RCP R0, R44 ;  /* 0x0000002c00007308 */ /* 0x000e220000001000 */
[----:B-1----:R-:W-:Y:S02]  /*0d20*/  FADD.FTZ R38, R22, c[0x0][0xd6c] ;  /* 0x00035b0016267621 */ /* 0x002fe40000010000 */
[----:B------:R-:W-:-:S05]  /*0d30*/  FFMA.FTZ R22, R33, c[0x0][0xd78], R28 ;  /* 0x00035e0021167a23 */ /* 0x000fca000001001c */
[----:B------:R-:W1:Y:S01]  /*0d40*/  MUFU.RCP R38, R38 ;  /* 0x0000002600267308 */ /* 0x000e620000001000 */
[----:B0-----:R-:W-:-:S04]  /*0d50*/  FMUL.FTZ R26, R26, R0 ;  /* 0x000000001a1a7220 */ /* 0x001fc80000410000 */
[----:B------:R-:W-:Y:S02]  /*0d60*/  FFMA.FTZ R0, R32, c[0x0][0xd78], R26 ;  /* 0x00035e0020007a23 */ /* 0x000fe4000001001a */
[----:B-1----:R-:W-:-:S04]  /*0d70*/  FMUL.FTZ R36, R36, R38 ;  /* 0x0000002624247220 */ /* 0x002fc80000410000 */
[----:B------:R-:W-:Y:S01]  /*0d80*/  FFMA.FTZ R36, R39, c[0x0][0xd78], R36 ;  /* 0x00035e0027247a23 */ /* 0x000fe20000010024 */
[----:B------:R-:W-:Y:S05]  /*0d90*/  BRA `(.L_x_169) ;  /* 0x0000032000007947 */ /* 0x000fea0003800000 */
.L_x_168:
[----:B0-----:R-:W-:Y:S02]  /*0da0*/  FFMA.FTZ R0, R33, c[0x0][0xd78], R0 ;  /* 0x00035e0021007a23 */ /* 0x001fe40000010000 */
[----:B------:R-:W-:Y:S02]  /*0db0*/  FFMA.FTZ R36, R43, c[0x0][0xd78], R36 ;  /* 0x00035e002b247a23 */ /* 0x000fe40000010024 */
[C---:B------:R-:W-:Y:S02]  /*0dc0*/  FMUL.FTZ R35, R0.reuse, UR21 ;  /* 0x0000001500237c20 */ /* 0x040fe40008410000 */
[C---:B------:R-:W-:Y:S02]  /*0dd0*/  FMUL.FTZ R34, R0.reuse, UR20 ;  /* 0x0000001400227c20 */ /* 0x040fe40008410000 */
[----:B------:R-:W-:Y:S02]  /*0de0*/  FMUL.FTZ R35, R0, R35 ;  /* 0x0000002300237220 */ /* 0x000fe40000410000 */
[----:B------:R-:W-:-:S02]  /*0df0*/  FMUL.FTZ R0, R36, UR20 ;  /* 0x0000001424007c20 */ /* 0x000fc40008410000 */
[C---:B------:R-:W-:Y:S02]  /*0e00*/  FMUL.FTZ R45, R36.reuse, UR21 ;  /* 0x00000015242d7c20 */ /* 0x040fe40008410000 */
[----:B-----5:R-:W-:Y:S02]  /*0e10*/  FFMA.FTZ R27, R27, c[0x0][0xd5c], R0 ;  /* 0x000357001b1b7a23 */ /* 0x020fe40000010000 */
[----:B------:R-:W0:Y:S01]  /*0e20*/  MUFU.RCP R0, c[0x0][0xd68] ;  /* 0x00035a0000007b08 */ /* 0x000e220000001000 */
[----:B------:R-:W-:Y:S02]  /*0e30*/  FMUL.FTZ R45, R36, R45 ;  /* 0x0000002d242d7220 */ /* 0x000fe40000410000 */
[----:B------:R-:W-:Y:S02]  /*0e40*/  FFMA.FTZ R35, R28, c[0x0][0xd60], R35 ;  /* 0x000358001c237a23 */ /* 0x000fe40000010023 */
[----:B------:R-:W-:Y:S02]  /*0e50*/  FFMA.FTZ R45, R26, c[0x0][0xd60], R45 ;  /* 0x000358001a2d7a23 */ /* 0x000fe4000001002d */
[----:B------:R-:W-:-:S02]  /*0e60*/  FFMA.FTZ R38, R39, c[0x0][0xd78], R38 ;  /* 0x00035e0027267a23 */ /* 0x000fc40000010026 */
[----:B------:R-:W-:Y:S02]  /*0e70*/  FFMA.FTZ R37, R32, c[0x0][0xd78], R37 ;  /* 0x00035e0020257a23 */ /* 0x000fe40000010025 */
[C---:B------:R-:W-:Y:S02]  /*0e80*/  FMUL.FTZ R28, R38.reuse, UR21 ;  /* 0x00000015261c7c20 */ /* 0x040fe40008410000 */
[----:B------:R-:W-:Y:S02]  /*0e90*/  FFMA.FTZ R29, R29, c[0x0][0xd5c], R34 ;  /* 0x000357001d1d7a23 */ /* 0x000fe40000010022 */
[----:B------:R-:W-:Y:S02]  /*0ea0*/  FMUL.FTZ R28, R38, R28 ;  /* 0x0000001c261c7220 */ /* 0x000fe40000410000 */
[----:B0-----:R-:W-:Y:S02]  /*0eb0*/  FMUL.FTZ R26, R35, R0 ;  /* 0x00000000231a7220 */ /* 0x001fe40000410000 */
[----:B------:R-:W-:-:S02]  /*0ec0*/  FFMA.FTZ R24, R24, c[0x0][0xd60], R28 ;  /* 0x0003580018187a23 */ /* 0x000fc4000001001c */
[----:B------:R-:W-:Y:S02]  /*0ed0*/  FMUL.FTZ R38, R38, UR20 ;  /* 0x0000001426267c20 */ /* 0x000fe40008410000 */
[----:B------:R-:W0:Y:S01]  /*0ee0*/  MUFU.SQRT R26, R26 ;  /* 0x0000001a001a7308 */ /* 0x000e220000002000 */
[----:B------:R-:W-:Y:S02]  /*0ef0*/  FMUL.FTZ R36, R45, R0 ;  /* 0x000000002d247220 */ /* 0x000fe40000410000 */
[----:B------:R-:W-:Y:S02]  /*0f00*/  FFMA.FTZ R25, R25, c[0x0][0xd5c], R38 ;  /* 0x0003570019197a23 */ /* 0x000fe40000010026 */
[----:B------:R-:W-:-:S03]  /*0f10*/  FMUL.FTZ R38, R37, UR20 ;  /* 0x0000001425267c20 */ /* 0x000fc60008410000 */
[----:B------:R-:W1:Y:S01]  /*0f20*/  MUFU.SQRT R34, R36 ;  /* 0x0000002400227308 */ /* 0x000e620000002000 */
[----:B------:R-:W-:Y:S02]  /*0f30*/  FFMA.FTZ R23, R23, c[0x0][0xd5c], R38 ;  /* 0x0003570017177a23 */ /* 0x000fe40000010026 */
[----:B0-----:R-:W-:Y:S02]  /*0f40*/  FADD.FTZ R28, R26, c[0x0][0xd6c] ;  /* 0x00035b001a1c7621 */ /* 0x001fe40000010000 */
[----:B------:R-:W-:-:S04]  /*0f50*/  FMUL.FTZ R26, R37, UR21 ;  /* 0x00000015251a7c20 */ /* 0x000fc80008410000 */
[----:B------:R-:W-:Y:S01]  /*0f60*/  FMUL.FTZ R37, R37, R26 ;  /* 0x0000001a25257220 */ /* 0x000fe20000410000 */
[----:B------:R-:W-:Y:S01]  /*0f70*/  MUFU.RCP R28, R28 ;  /* 0x0000001c001c7308 */ /* 0x000fe20000001000 */
[----:B-1----:R-:W-:Y:S02]  /*0f80*/  FADD.FTZ R38, R34, c[0x0][0xd6c] ;  /* 0x00035b0022267621 */ /* 0x002fe40000010000 */
[----:B------:R-:W-:-:S05]  /*0f90*/  FFMA.FTZ R37, R22, c[0x0][0xd60], R37 ;  /* 0x0003580016257a23 */ /* 0x000fca0000010025 */
[----:B------:R-:W0:Y:S08]  /*0fa0*/  MUFU.RCP R26, c[0x0][0xd64] ;  /* 0x00035900001a7b08 */ /* 0x000e300000001000 */
[----:B------:R1:W2:Y:S01]  /*0fb0*/  MUFU.RCP R34, R38 ;  /* 0x0000002600227308 */ /* 0x0002a20000001000 */
[----:B0-----:R-:W-:Y:S02]  /*0fc0*/  FMUL.FTZ R22, R29, R26 ;  /* 0x0000001a1d167220 */ /* 0x001fe40000410000 */
[----:B-1----:R-:W-:-:S02]  /*0fd0*/  FMUL.FTZ R38, R37, R0 ;  /* 0x0000000025267220 */ /* 0x002fc40000410000 */
[----:B------:R-:W-:Y:S02]  /*0fe0*/  FMUL.FTZ R22, R22, R28 ;  /* 0x0000001c16167220 */ /* 0x000fe40000410000 */
[----:B------:R-:W-:Y:S02]  /*0ff0*/  FMUL.FTZ R28, R24, R0 ;  /* 0x00000000181c7220 */ /* 0x000fe40000410000 */
[----:B------:R-:W0:Y:S01]  /*1000*/  MUFU.SQRT R38, R38 ;  /* 0x0000002600267308 */ /* 0x000e220000002000 */
[-C--:B------:R-:W-:Y:S02]  /*1010*/  FMUL.FTZ R36, R27, R26.reuse ;  /* 0x0000001a1b247220 */ /* 0x080fe40000410000 */
[----:B------:R-:W-:Y:S02]  /*1020*/  FMUL.FTZ R0, R23, R26 ;  /* 0x0000001a17007220 */ /* 0x000fe40000410000 */
[----:B--2---:R-:W-:Y:S02]  /*1030*/  FMUL.FTZ R34, R36, R34 ;  /* 0x0000002224227220 */ /* 0x004fe40000410000 */
[----:B------:R-:W-:Y:S01]  /*1040*/  FMUL.FTZ R36, R25, R26 ;  /* 0x0000001a19247220 */ /* 0x000fe20000410000 */
[----:B------:R-:W1:Y:S01]  /*1050*/  MUFU.SQRT R28, R28 ;  /* 0x0000001c001c7308 */ /* 0x000e620000002000 */
[----:B0-----:R-:W-:-:S07]  /*1060*/  FADD.FTZ R38, R38, c[0x0][0xd6c] ;  /* 0x00035b0026267621 */ /* 0x001fce0000010000 */
[----:B------:R-:W0:Y:S01]  /*1070*/  MUFU.RCP R38, R38 ;  /* 0x0000002600267308 */ /* 0x000e220000001000 */
[----:B-1----:R-:W-:-:S07]  /*1080*/  FADD.FTZ R44, R28, c[0x0][0xd6c] ;  /* 0x00035b001c2c7621 */ /* 0x002fce0000010000 */
[----:B------:R-:W1:Y:S01]  /*1090*/  MUFU.RCP R44, R44 ;  /* 0x0000002c002c7308 */ /* 0x000e620000001000 */
[----:B0-----:R-:W-:Y:S02]  /*10a0*/  FMUL.FTZ R0, R0, R38 ;  /* 0x0000002600007220 */ /* 0x001fe40000410000 */
[----:B-1----:R-:W-:-:S05]  /*10b0*/  FMUL.FTZ R36, R36, R44 ;  /* 0x0000002c24247220 */ /* 0x002fca0000410000 */
.L_x_169:
[----:B------:R-:W-:Y:S01]  /*10c0*/  FFMA.FTZ R22, -R22, c[0x0][0xd70], R33 ;  /* 0x00035c0016167a23 */ /* 0x000fe20000010121 */
[----:B------:R-:W-:Y:S01]  /*10d0*/  ULEA UR4, UP0, UR25, UR4, 0x2 ;  /* 0x0000000419047291 */ /* 0x000fe2000f80103f */
[----:B------:R-:W-:Y:S01]  /*10e0*/  FFMA.FTZ R34, -R34, c[0x0][0xd70], R43 ;  /* 0x00035c0022227a23 */ /* 0x000fe2000001012b */
[----:B------:R-:W-:Y:S01]  /*10f0*/  ULDC.64 UR12, c[0x0][0x160] ;  /* 0x00005800000c7ab9 */ /* 0x000fe20000000a00 */
[----:B------:R-:W-:Y:S01]  /*1100*/  FFMA.FTZ R36, -R36, c[0x0][0xd70], R39 ;  /* 0x00035c0024247a23 */ /* 0x000fe20000010127 */
[----:B------:R-:W-:Y:S01]  /*1110*/  @P0 F2FP.BF16.PACK_AB R22, RZ, R22 ;  /* 0x00000016ff16023e */ /* 0x000fe200000010ff */
[----:B------:R-:W-:Y:S01]  /*1120*/  FFMA.FTZ R26, -R0, c[0x0][0xd70], R32 ;  /* 0x00035c00001a7a23 */ /* 0x000fe20000010120 */
[----:B------:R-:W-:-:S02]  /*1130*/  UIADD3.X UR5, URZ, UR5, URZ, UP0, !UPT ;  /* 0x000000053f057290 */ /* 0x000fc400087fe43f */
[----:B------:R-:W-:Y:S01]  /*1140*/  PRMT R28, R22, 0x7610, R28 ;  /* 0x00007610161c7816 */ /* 0x000fe2000000001c */
[----:B------:R-:W-:Y:S01]  /*1150*/  UISETP.LT.U32.AND UP1, UPT, UR4, UR8, UPT ;  /* 0x000000080400728c */ /* 0x000fe2000bf21070 */
[----:B------:R-:W-:Y:S01]  /*1160*/  @P1 F2FP.BF16.PACK_AB R22, RZ, R34 ;  /* 0x00000022ff16123e */ /* 0x000fe200000010ff */
[----:B------:R-:W-:Y:S01]  /*1170*/  UISETP.GE.U32.AND UP0, UPT, UR4, UR12, UPT ;  /* 0x0000000c0400728c */ /* 0x000fe2000bf06070 */
[----:B------:R-:W-:Y:S01]  /*1180*/  @P2 F2FP.BF16.PACK_AB R0, RZ, R36 ;  /* 0x00000024ff00223e */ /* 0x000fe200000010ff */
[----:B------:R0:W-:Y:S02]  /*1190*/  @P0 STG.E.U16 [R20.64], R28 ;  /* 0x0000001c14000986 */ /* 0x0001e4000c101516 */
[----:B------:R-:W-:Y:S02]  /*11a0*/  UISETP.GE.AND.EX UP0, UPT, UR5, UR13, UPT, UP0 ;  /* 0x0000000d0500728c */ /* 0x000fe4000bf06300 */
[----:B------:R-:W-:Y:S04]  /*11b0*/  @P0 STG.E [R18.64], R29 ;  /* 0x0000001d12000986 */ /* 0x000fe8000c101916 */
[----:B------:R-:W-:Y:S01]  /*11c0*/  @P0 STG.E [R16.64], R35 ;  /* 0x0000002310000986 */ /* 0x000fe2000c101916 */
[----:B------:R-:W-:-:S03]  /*11d0*/  @P2 IADD3 R32, P0, R30, UR16, RZ ;  /* 0x000000101e202c10 */ /* 0x000fc6000ff1e0ff */
[----:B------:R-:W-:Y:S01]  /*11e0*/  @P1 STG.E.U16 [R14.64], R22 ;  /* 0x000000160e001986 */ /* 0x000fe2000c101516 */
[----:B------:R-:W-:Y:S02]  /*11f0*/  @P2 IADD3.X R33, R41, UR17, RZ, P0, !PT ;  /* 0x0000001129212c10 */ /* 0x000fe400087fe4ff */
[----:B0-----:R-:W-:Y:S01]  /*1200*/  @P3 IADD3 R20, P0, R31, UR16, RZ ;  /* 0x000000101f143c10 */ /* 0x001fe2000ff1e0ff */
[----:B------:R0:W-:Y:S03]  /*1210*/  @P1 STG.E [R12.64], R27 ;  /* 0x0000001b0c001986 */ /* 0x0001e6000c101916 */
[----:B------:R-:W-:Y:S01]  /*1220*/  @P3 IADD3.X R21, R42, UR17, RZ, P0, !PT ;  /* 0x000000112a153c10 */ /* 0x000fe200087fe4ff */
[----:B------:R-:W-:Y:S01]  /*1230*/  @P1 STG.E [R10.64], R45 ;  /* 0x0000002d0a001986 */ /* 0x000fe2000c101916 */
[----:B------:R-:W-:Y:S02]  /*1240*/  PLOP3.LUT P0, PT, PT, PT, UP1, 0x80, 0x0 ;  /* 0x000000000000781c */ /* 0x000fe40003f0f018 */
[----:B------:R-:W-:-:S02]  /*1250*/  PLOP3.LUT P1, PT, PT, PT, UP0, 0x80, 0x0 ;  /* 0x000000000000781c */ /* 0x000fc40003f2f008 */
[----:B0-----:R-:W-:Y:S02]  /*1260*/  PRMT R13, R0, 0x7610, R13 ;  /* 0x00007610000d7816 */ /* 0x001fe4000000000d */
[----:B------:R-:W-:-:S03]  /*1270*/  @P3 F2FP.BF16.PACK_AB R0, RZ, R26 ;  /* 0x0000001aff00323e */ /* 0x000fc600000010ff */
[----:B------:R-:W-:Y:S04]  /*1280*/  @P2 STG.E.U16 [R32.64], R13 ;  /* 0x0000000d20002986 */ /* 0x000fe8000c101516 */
[----:B------:R0:W-:Y:S04]  /*1290*/  @P2 STG.E [R8.64], R25 ;  /* 0x0000001908002986 */ /* 0x0001e8000c101916 */
[----:B------:R1:W-:Y:S01]  /*12a0*/  @P2 STG.E [R6.64], R24 ;  /* 0x0000001806002986 */ /* 0x0003e2000c101916 */
[----:B0-----:R-:W-:Y:S01]  /*12b0*/  PRMT R9, R0, 0x7610, R9 ;  /* 0x0000761000097816 */ /* 0x001fe20000000009 */
[----:B------:R-:W-:-:S04]  /*12c0*/  IMAD.U32 R0, RZ, RZ, UR5 ;  /* 0x00000005ff007e24 */ /* 0x000fc8000f8e00ff */
[----:B------:R1:W-:Y:S01]  /*12d0*/  @P3 STG.E.U16 [R20.64], R9 ;  /* 0x0000000914003986 */ /* 0x0003e2000c101516 */
[----:B------:R-:W-:-:S03]  /*12e0*/  ISETP.LT.AND.EX P0, PT, R0, UR11, PT, P0 ;  /* 0x0000000b00007c0c */ /* 0x000fc6000bf01300 */
[----:B------:R1:W-:Y:S04]  /*12f0*/  @P3 STG.E [R4.64], R23 ;  /* 0x0000001704003986 */ /* 0x0003e8000c101916 */
[----:B------:R1:W-:Y:S06]  /*1300*/  @P3 STG.E [R2.64], R37 ;  /* 0x0000002502003986 */ /* 0x0003ec000c101916 */
[----:B------:R-:W-:Y:S05]  /*1310*/  @!P1 BRA P0, `(.L_x_170) ;  /* 0xffffef6000009947 */ /* 0x000fea000003ffff */
[----:B------:R-:W-:Y:S05]  /*1320*/  EXIT ;  /* 0x000000000000794d */ /* 0x000fea0003800000 */
.L_x_171:
        /* <DEDUP_REMOVED lines=13> */
.L_x_208:


//--------------------- .text._Z25multi_tensor_apply_kernelI18TensorListMetadataILi4EE11AdamFunctorIN3c104HalfEflEJffffff10adamMode_tfEEvlPViT_T0_DpT1_ --------------------------
	.section	.text._Z25multi_tensor_apply_kernelI18TensorListMetadataILi4EE11AdamFunctorIN3c104HalfEflEJffffff10adamMode_tfEEvlPViT_T0_DpT1_,"ax",@progbits
	.sectioninfo	@"SHI_REGISTERS=48"
	.align	128
        .global         _Z25multi_tensor_apply_kernelI18TensorListMetadataILi4EE11AdamFunctorIN3c104HalfEflEJffffff10adamMode_tfEEvlPViT_T0_DpT1_
        .type           _Z25multi_tensor_apply_kernelI18TensorListMetadataILi4EE11AdamFunctorIN3c104HalfEflEJffffff10adamMode_tfEEvlPViT_T0_DpT1_,@function
        .size           _Z25multi_tensor_apply_kernelI18TensorListMetadataILi4EE11AdamFunctorIN3c104HalfEflEJffffff10adamMode_tfEEvlPViT_T0_DpT1_,(.L_x_209 - _Z25multi_tensor_apply_kernelI18TensorListMetadataILi4EE11AdamFunctorIN3c104HalfEflEJffffff10adamMode_tfEEvlPViT_T0_DpT1_)
        .other          _Z25multi_tensor_apply_kernelI18TensorListMetadataILi4EE11AdamFunctorIN3c104HalfEflEJffffff10adamMode_tfEEvlPViT_T0_DpT1_,@"STO_CUDA_ENTRY STV_DEFAULT"
_Z25multi_tensor_apply_kernelI18TensorListMetadataILi4EE11AdamFunctorIN3c104HalfEflEJffffff10adamMode_tfEEvlPViT_T0_DpT1_:
.text._Z25multi_tensor_apply_kernelI18TensorListMetadataILi4EE11AdamFunctorIN3c104HalfEflEJffffff10adamMode_tfEEvlPViT_T0_DpT1_:
[----:B------:R-:W-:Y:S02]  /*0000*/  MOV R1, c[0x0][0x28] ;  /* 0x00000a0000017a02 */ /* 0x000fe40000000f00 */
        /* <DEDUP_REMOVED lines=24> */
[----:B------:R-:W-:Y:S01]  /*0190*/  IMAD.MOV.U32 R0, RZ, RZ, 0x3f800000 ;  /* 0x3f800000ff007424 */ /* 0x000fe200078e00ff */
[----:B------:R-:W0:Y:S01]  /*01a0*/  S2R R40, SR_TID.X ;  /* 0x0000000000287919 */ /* 0x000e220000002100 */
[----:B------:R-:W-:Y:S02]  /*01b0*/  ULDC.64 UR14, c[0x0][UR6+0x160] ;  /* 0x00005800060e7abb */ /* 0x000fe40008000a00 */
[C---:B------:R-:W-:Y:S01]  /*01c0*/  FADD.FTZ R2, R0.reuse, -c[0x0][0xd5c] ;  /* 0x8003570000027621 */ /* 0x040fe20000010000 */
[----:B------:R-:W-:Y:S01]  /*01d0*/  ULDC.64 UR16, c[0x0][UR6+0x280] ;  /* 0x0000a00006107abb */ /* 0x000fe20008000a00 */
[----:B------:R-:W-:Y:S01]  /*01e0*/  FADD.FTZ R0, R0, -c[0x0][0xd60] ;  /* 0x8003580000007621 */ /* 0x000fe20000010000 */
[----:B------:R-:W-:Y:S01]  /*01f0*/  ULDC.64 UR18, c[0x0][UR6+0x3a0] ;  /* 0x0000e80006127abb */ /* 0x000fe20008000a00 */
[----:B------:R1:W2:Y:S01]  /*0200*/  R2UR UR20, R2 ;  /* 0x00000000021473c2 */ /* 0x0002a200000e0000 */
[----:B------:R-:W-:Y:S02]  /*0210*/  ULDC.64 UR6, c[0x0][UR6+0x4c0] ;  /* 0x0001300006067abb */ /* 0x000fe40008000a00 */
[----:B------:R-:W-:-:S02]  /*0220*/  ULDC UR25, c[0x0][0x0] ;  /* 0x0000000000197ab9 */ /* 0x000fc40000000800 */
[----:B------:R-:W-:Y:S02]  /*0230*/  UMOV UR4, URZ ;  /* 0x0000003f00047c82 */ /* 0x000fe40008000000 */
[----:B------:R-:W-:Y:S01]  /*0240*/  UMOV UR5, URZ ;  /* 0x0000003f00057c82 */ /* 0x000fe20008000000 */
[----:B------:R1:W3:Y:S02]  /*0250*/  R2UR UR21, R0 ;  /* 0x00000000001573c2 */ /* 0x0002e400000e0000 */
[----:B-123--:R-:W-:-:S05]  /*0260*/  ULDC.64 UR22, c[0x0][0x118] ;  /* 0x0000460000167ab9 */ /* 0x00efca0000000a00 */
.L_x_174:
[----:B01----:R-:W-:Y:S01]  /*0270*/  IADD3 R2, R40, UR4, RZ ;  /* 0x0000000428027c10 */ /* 0x003fe2000fffe0ff */
[----:B------:R-:W-:Y:S01]  /*0280*/  ULDC.64 UR12, c[0x0][0x160] ;  /* 0x00005800000c7ab9 */ /* 0x000fe20000000a00 */
[----:B------:R-:W-:Y:S01]  /*0290*/  MOV R5, UR11 ;  /* 0x0000000b00057c02 */ /* 0x000fe20008000f00 */
[----:B------:R-:W-:Y:S01]  /*02a0*/  UIMAD UR12, UR24, UR12, URZ ;  /* 0x0000000c180c72a4 */ /* 0x000fe2000f8e023f */
[C---:B------:R-:W-:Y:S01]  /*02b0*/  ISETP.GE.U32.AND P0, PT, R2.reuse, c[0x0][0x160], PT ;  /* 0x0000580002007a0c */ /* 0x040fe20003f06070 */
[----:B------:R-:W-:Y:S01]  /*02c0*/  IMAD.U32 R7, RZ, RZ, UR10 ;  /* 0x0000000aff077e24 */ /* 0x000fe2000f8e00ff */
[----:B------:R-:W-:Y:S01]  /*02d0*/  SHF.R.S32.HI R3, RZ, 0x1f, R2 ;  /* 0x0000001fff037819 */ /* 0x000fe20000011402 */
[----:B------:R-:W-:Y:S01]  /*02e0*/  UIMAD UR12, UR10, UR13, UR12 ;  /* 0x0000000d0a0c72a4 */ /* 0x000fe2000f8e020c */
[----:B------:R-:W-:Y:S01]  /*02f0*/  ISETP.LT.U32.AND P1, PT, R2, UR8, PT ;  /* 0x0000000802007c0c */ /* 0x000fe2000bf21070 */
[----:B------:R-:W-:Y:S01]  /*0300*/  IMAD.U32 R11, RZ, RZ, UR11 ;  /* 0x0000000bff0b7e24 */ /* 0x000fe2000f8e00ff */
[----:B------:R-:W-:-:S02]  /*0310*/  ISETP.GE.AND.EX P0, PT, R3, c[0x0][0x164], PT, P0 ;  /* 0x0000590003007a0c */ /* 0x000fc40003f06300 */
[----:B------:R-:W-:Y:S02]  /*0320*/  IADD3 R4, R2, c[0x0][0x0], RZ ;  /* 0x0000000002047a10 */ /* 0x000fe40007ffe0ff */
[----:B------:R-:W-:Y:S01]  /*0330*/  ISETP.GT.AND.EX P0, PT, R5, R3, !P0, P1 ;  /* 0x000000030500720c */ /* 0x000fe20004704310 */
[----:B------:R-:W-:Y:S01]  /*0340*/  IMAD.WIDE.U32 R2, R7, c[0x0][0x160], R2 ;  /* 0x0000580007027a25 */ /* 0x000fe200078e0002 */
[----:B------:R-:W-:Y:S02]  /*0350*/  ISETP.GE.U32.AND P2, PT, R4, c[0x0][0x160], PT ;  /* 0x0000580004007a0c */ /* 0x000fe40003f46070 */
[----:B------:R-:W-:Y:S01]  /*0360*/  SHF.R.S32.HI R5, RZ, 0x1f, R4 ;  /* 0x0000001fff057819 */ /* 0x000fe20000011404 */
[----:B------:R-:W-:Y:S01]  /*0370*/  IMAD.SHL.U32 R20, R2, 0x2, RZ ;  /* 0x0000000202147824 */ /* 0x000fe200078e00ff */
[----:B------:R-:W-:Y:S02]  /*0380*/  MOV R9, UR11 ;  /* 0x0000000b00097c02 */ /* 0x000fe40008000f00 */
[----:B------:R-:W-:-:S02]  /*0390*/  ISETP.LT.U32.AND P3, PT, R4, UR8, PT ;  /* 0x0000000804007c0c */ /* 0x000fc4000bf61070 */
[----:B------:R-:W-:Y:S02]  /*03a0*/  ISETP.GE.AND.EX P1, PT, R5, c[0x0][0x164], PT, P2 ;  /* 0x0000590005007a0c */ /* 0x000fe40003f26320 */
[----:B------:R-:W-:Y:S02]  /*03b0*/  IADD3 R8, R4, c[0x0][0x0], RZ ;  /* 0x0000000004087a10 */ /* 0x000fe40007ffe0ff */
[----:B------:R-:W-:Y:S01]  /*03c0*/  ISETP.GT.AND.EX P1, PT, R9, R5, !P1, P3 ;  /* 0x000000050900720c */ /* 0x000fe20004f24330 */
[----:B------:R-:W-:Y:S01]  /*03d0*/  IMAD.WIDE.U32 R4, R7, c[0x0][0x160], R4 ;  /* 0x0000580007047a25 */ /* 0x000fe200078e0004 */
[----:B------:R-:W-:Y:S02]  /*03e0*/  ISETP.GE.U32.AND P2, PT, R8, c[0x0][0x160], PT ;  /* 0x0000580008007a0c */ /* 0x000fe40003f46070 */
[----:B------:R-:W-:Y:S01]  /*03f0*/  SHF.R.S32.HI R9, RZ, 0x1f, R8 ;  /* 0x0000001fff097819 */ /* 0x000fe20000011408 */
[----:B------:R-:W-:Y:S01]  /*0400*/  IMAD.SHL.U32 R17, R4, 0x2, RZ ;  /* 0x0000000204117824 */ /* 0x000fe200078e00ff */
[----:B------:R-:W-:-:S02]  /*0410*/  ISETP.LT.U32.AND P3, PT, R8, UR8, PT ;  /* 0x0000000808007c0c */ /* 0x000fc4000bf61070 */
[----:B------:R-:W-:Y:S02]  /*0420*/  ISETP.GE.AND.EX P2, PT, R9, c[0x0][0x164], PT, P2 ;  /* 0x0000590009007a0c */ /* 0x000fe40003f46320 */
[----:B------:R-:W-:Y:S02]  /*0430*/  IADD3 R7, R3, UR12, RZ ;  /* 0x0000000c03077c10 */ /* 0x000fe4000fffe0ff */
[----:B------:R-:W-:Y:S02]  /*0440*/  IADD3 R10, R8, c[0x0][0x0], RZ ;  /* 0x00000000080a7a10 */ /* 0x000fe40007ffe0ff */
[----:B------:R-:W-:Y:S02]  /*0450*/  MOV R13, UR10 ;  /* 0x0000000a000d7c02 */ /* 0x000fe40008000f00 */
[----:B------:R-:W-:Y:S02]  /*0460*/  ISETP.GT.AND.EX P2, PT, R11, R9, !P2, P3 ;  /* 0x000000090b00720c */ /* 0x000fe40005744330 */
[----:B------:R-:W-:-:S02]  /*0470*/  SHF.L.U64.HI R21, R2, 0x1, R7 ;  /* 0x0000000102157819 */ /* 0x000fc40000010207 */
[----:B------:R-:W-:Y:S02]  /*0480*/  ISETP.GE.U32.AND P3, PT, R10, c[0x0][0x160], PT ;  /* 0x000058000a007a0c */ /* 0x000fe40003f66070 */
[----:B------:R-:W-:Y:S02]  /*0490*/  SHF.R.S32.HI R11, RZ, 0x1f, R10 ;  /* 0x0000001fff0b7819 */ /* 0x000fe4000001140a */
[C---:B------:R-:W-:Y:S02]  /*04a0*/  SHF.L.U32 R16, R2.reuse, 0x2, RZ ;  /* 0x0000000202107819 */ /* 0x040fe400000006ff */
[----:B------:R-:W-:Y:S01]  /*04b0*/  SHF.L.U64.HI R7, R2, 0x2, R7 ;  /* 0x0000000202077819 */ /* 0x000fe20000010207 */
[----:B------:R-:W-:Y:S01]  /*04c0*/  IMAD.WIDE.U32 R2, R13, c[0x0][0x160], R8 ;  /* 0x000058000d027a25 */ /* 0x000fe200078e0008 */
[----:B------:R-:W-:Y:S02]  /*04d0*/  ISETP.LT.U32.AND P4, PT, R10, UR8, PT ;  /* 0x000000080a007c0c */ /* 0x000fe4000bf81070 */
[----:B------:R-:W-:Y:S01]  /*04e0*/  ISETP.GE.AND.EX P3, PT, R11, c[0x0][0x164], PT, P3 ;  /* 0x000059000b007a0c */ /* 0x000fe20003f66330 */
[----:B------:R-:W-:Y:S01]  /*04f0*/  IMAD.U32 R13, RZ, RZ, UR11 ;  /* 0x0000000bff0d7e24 */ /* 0x000fe2000f8e00ff */
[----:B------:R-:W-:Y:S01]  /*0500*/  IADD3 R9, R5, UR12, RZ ;  /* 0x0000000c05097c10 */ /* 0x000fe2000fffe0ff */
[----:B------:R-:W-:Y:S01]  /*0510*/  IMAD.SHL.U32 R6, R2, 0x4, RZ ;  /* 0x0000000402067824 */ /* 0x000fe200078e00ff */
[----:B------:R-:W-:-:S02]  /*0520*/  MOV R15, UR10 ;  /* 0x0000000a000f7c02 */ /* 0x000fc40008000f00 */
[----:B------:R-:W-:Y:S02]  /*0530*/  ISETP.GT.AND.EX P3, PT, R13, R11, !P3, P4 ;  /* 0x0000000b0d00720c */ /* 0x000fe40005f64340 */
[C---:B------:R-:W-:Y:S02]  /*0540*/  SHF.L.U32 R5, R4.reuse, 0x2, RZ ;  /* 0x0000000204057819 */ /* 0x040fe400000006ff */
[C-C-:B------:R-:W-:Y:S02]  /*0550*/  SHF.L.U64.HI R22, R4.reuse, 0x1, R9.reuse ;  /* 0x0000000104167819 */ /* 0x140fe40000010209 */
[----:B------:R-:W-:Y:S01]  /*0560*/  SHF.L.U64.HI R4, R4, 0x2, R9 ;  /* 0x0000000204047819 */ /* 0x000fe20000010209 */
[----:B------:R-:W-:Y:S01]  /*0570*/  IMAD.WIDE.U32 R8, R15, c[0x0][0x160], R10 ;  /* 0x000058000f087a25 */ /* 0x000fe200078e000a */
[----:B------:R-:W-:Y:S02]  /*0580*/  IADD3 R3, R3, UR12, RZ ;  /* 0x0000000c03037c10 */ /* 0x000fe4000fffe0ff */
[----:B------:R-:W-:-:S02]  /*0590*/  SHF.L.U32 R30, R2, 0x1, RZ ;  /* 0x00000001021e7819 */ /* 0x000fc400000006ff */
[----:B------:R-:W-:Y:S02]  /*05a0*/  @P0 IADD3 R24, P4, R20, UR14, RZ ;  /* 0x0000000e14180c10 */ /* 0x000fe4000ff9e0ff */
[----:B------:R-:W-:Y:S02]  /*05b0*/  SHF.L.U64.HI R41, R2, 0x1, R3 ;  /* 0x0000000102297819 */ /* 0x000fe40000010203 */
[----:B------:R-:W-:Y:S02]  /*05c0*/  @P2 IADD3 R14, P5, R30, UR14, RZ ;  /* 0x0000000e1e0e2c10 */ /* 0x000fe4000ffbe0ff */
[----:B------:R-:W-:Y:S02]  /*05d0*/  @P0 IADD3.X R25, R21, UR15, RZ, P4, !PT ;  /* 0x0000000f15190c10 */ /* 0x000fe4000a7fe4ff */
[----:B------:R-:W-:Y:S02]  /*05e0*/  IADD3 R9, R9, UR12, RZ ;  /* 0x0000000c09097c10 */ /* 0x000fe4000fffe0ff */
[----:B------:R-:W-:Y:S01]  /*05f0*/  SHF.L.U32 R31, R8, 0x1, RZ ;  /* 0x00000001081f7819 */ /* 0x000fe200000006ff */
[----:B------:R0:W2:Y:S01]  /*0600*/  @P0 LDG.E.U16 R36, [R24.64] ;  /* 0x0000001618240981 */ /* 0x0000a2000c1e1500 */
[----:B------:R-:W-:-:S02]  /*0610*/  @P1 IADD3 R18, P4, R17, UR14, RZ ;  /* 0x0000000e11121c10 */ /* 0x000fc4000ff9e0ff */
[----:B------:R-:W-:Y:S02]  /*0620*/  @P2 IADD3.X R15, R41, UR15, RZ, P5, !PT ;  /* 0x0000000f290f2c10 */ /* 0x000fe4000affe4ff */
[----:B------:R-:W-:Y:S02]  /*0630*/  SHF.L.U64.HI R42, R8, 0x1, R9 ;  /* 0x00000001082a7819 */ /* 0x000fe40000010209 */
[----:B------:R-:W-:Y:S01]  /*0640*/  @P3 IADD3 R10, P5, R31, UR14, RZ ;  /* 0x0000000e1f0a3c10 */ /* 0x000fe2000ffbe0ff */
[----:B------:R1:W3:Y:S01]  /*0650*/  @P2 LDG.E.U16 R39, [R14.64] ;  /* 0x000000160e272981 */ /* 0x0002e2000c1e1500 */
[----:B------:R-:W-:Y:S02]  /*0660*/  @P1 IADD3.X R19, R22, UR15, RZ, P4, !PT ;  /* 0x0000000f16131c10 */ /* 0x000fe4000a7fe4ff */
[----:B------:R-:W-:Y:S02]  /*0670*/  @P3 IADD3.X R11, R42, UR15, RZ, P5, !PT ;  /* 0x0000000f2a0b3c10 */ /* 0x000fe4000affe4ff */
[----:B------:R-:W-:Y:S01]  /*0680*/  @P2 IADD3 R12, P4, R30, UR16, RZ ;  /* 0x000000101e0c2c10 */ /* 0x000fe2000ff9e0ff */
[----:B------:R4:W3:Y:S01]  /*0690*/  @P1 LDG.E.U16 R37, [R18.64] ;  /* 0x0000001612251981 */ /* 0x0008e2000c1e1500 */
[----:B------:R-:W-:-:S02]  /*06a0*/  IADD3 R20, P6, R20, UR16, RZ ;  /* 0x0000001014147c10 */ /* 0x000fc4000ffde0ff */
[----:B------:R-:W-:Y:S01]  /*06b0*/  SHF.L.U64.HI R3, R2, 0x2, R3 ;  /* 0x0000000202037819 */ /* 0x000fe20000010203 */
[----:B------:R0:W3:Y:S01]  /*06c0*/  @P3 LDG.E.U16 R38, [R10.64] ;  /* 0x000000160a263981 */ /* 0x0000e2000c1e1500 */
[C---:B------:R-:W-:Y:S02]  /*06d0*/  SHF.L.U32 R2, R8.reuse, 0x2, RZ ;  /* 0x0000000208027819 */ /* 0x040fe400000006ff */
[----:B------:R-:W-:Y:S02]  /*06e0*/  SHF.L.U64.HI R0, R8, 0x2, R9 ;  /* 0x0000000208007819 */ /* 0x000fe40000010209 */
[----:B------:R-:W-:Y:S02]  /*06f0*/  @P2 IADD3.X R13, R41, UR17, RZ, P4, !PT ;  /* 0x00000011290d2c10 */ /* 0x000fe4000a7fe4ff */
[----:B------:R-:W-:Y:S02]  /*0700*/  @P3 IADD3 R8, P4, R31, UR16, RZ ;  /* 0x000000101f083c10 */ /* 0x000fe4000ff9e0ff */
[----:B------:R-:W-:Y:S01]  /*0710*/  IADD3.X R21, R21, UR17, RZ, P6, !PT ;  /* 0x0000001115157c10 */ /* 0x000fe2000b7fe4ff */
[----:B------:R0:W3:Y:S01]  /*0720*/  @P2 LDG.E.U16 R32, [R12.64] ;  /* 0x000000160c202981 */ /* 0x0000e2000c1e1500 */
[----:B-1----:R-:W-:-:S02]  /*0730*/  IADD3 R14, P6, R17, UR16, RZ ;  /* 0x00000010110e7c10 */ /* 0x002fc4000ffde0ff */
[----:B------:R-:W-:Y:S01]  /*0740*/  @P3 IADD3.X R9, R42, UR17, RZ, P4, !PT ;  /* 0x000000112a093c10 */ /* 0x000fe2000a7fe4ff */
[----:B------:R-:W3:Y:S01]  /*0750*/  @P0 LDG.E.U16 R34, [R20.64] ;  /* 0x0000001614220981 */ /* 0x000ee2000c1e1500 */
[----:B------:R-:W-:-:S03]  /*0760*/  IADD3.X R15, R22, UR17, RZ, P6, !PT ;  /* 0x00000011160f7c10 */ /* 0x000fc6000b7fe4ff */
[----:B------:R1:W3:Y:S04]  /*0770*/  @P3 LDG.E.U16 R33, [R8.64] ;  /* 0x0000001608213981 */ /* 0x0002e8000c1e1500 */
[----:B------:R-:W3:Y:S01]  /*0780*/  @P1 LDG.E.U16 R35, [R14.64] ;  /* 0x000000160e231981 */ /* 0x000ee2000c1e1500 */
[C---:B----4-:R-:W-:Y:S02]  /*0790*/  IADD3 R18, P4, R16.reuse, UR18, RZ ;  /* 0x0000001210127c10 */ /* 0x050fe4000ff9e0ff */
[----:B------:R-:W-:Y:S02]  /*07a0*/  IADD3 R16, P5, R16, UR6, RZ ;  /* 0x0000000610107c10 */ /* 0x000fe4000ffbe0ff */
[C---:B------:R-:W-:Y:S02]  /*07b0*/  IADD3.X R19, R7.reuse, UR19, RZ, P4, !PT ;  /* 0x0000001307137c10 */ /* 0x040fe4000a7fe4ff */
[----:B------:R-:W-:-:S02]  /*07c0*/  IADD3.X R17, R7, UR7, RZ, P5, !PT ;  /* 0x0000000707117c10 */ /* 0x000fc4000affe4ff */
[C---:B0-----:R-:W-:Y:S02]  /*07d0*/  IADD3 R12, P4, R5.reuse, UR18, RZ ;  /* 0x00000012050c7c10 */ /* 0x041fe4000ff9e0ff */
[----:B------:R-:W-:Y:S02]  /*07e0*/  IADD3 R10, P5, R5, UR6, RZ ;  /* 0x00000006050a7c10 */ /* 0x000fe4000ffbe0ff */
[C---:B------:R-:W-:Y:S02]  /*07f0*/  IADD3.X R13, R4.reuse, UR19, RZ, P4, !PT ;  /* 0x00000013040d7c10 */ /* 0x040fe4000a7fe4ff */
[----:B------:R-:W-:Y:S02]  /*0800*/  IADD3.X R11, R4, UR7, RZ, P5, !PT ;  /* 0x00000007040b7c10 */ /* 0x000fe4000affe4ff */
[C---:B-1----:R-:W-:Y:S02]  /*0810*/  IADD3 R8, P4, R6.reuse, UR18, RZ ;  /* 0x0000001206087c10 */ /* 0x042fe4000ff9e0ff */
[----:B------:R-:W-:-:S02]  /*0820*/  IADD3 R6, P5, R6, UR6, RZ ;  /* 0x0000000606067c10 */ /* 0x000fc4000ffbe0ff */
[C---:B------:R-:W-:Y:S02]  /*0830*/  IADD3.X R9, R3.reuse, UR19, RZ, P4, !PT ;  /* 0x0000001303097c10 */ /* 0x040fe4000a7fe4ff */
[----:B------:R-:W-:Y:S02]  /*0840*/  IADD3.X R7, R3, UR7, RZ, P5, !PT ;  /* 0x0000000703077c10 */ /* 0x000fe4000affe4ff */
[C---:B------:R-:W-:Y:S02]  /*0850*/  IADD3 R4, P4, R2.reuse, UR18, RZ ;  /* 0x0000001202047c10 */ /* 0x040fe4000ff9e0ff */
[----:B------:R-:W-:Y:S02]  /*0860*/  IADD3 R2, P5, R2, UR6, RZ ;  /* 0x0000000602027c10 */ /* 0x000fe4000ffbe0ff */
[C---:B------:R-:W-:Y:S02]  /*0870*/  IADD3.X R5, R0.reuse, UR19, RZ, P4, !PT ;  /* 0x0000001300057c10 */ /* 0x040fe4000a7fe4ff */
[----:B------:R-:W-:Y:S01]  /*0880*/  IADD3.X R3, R0, UR7, RZ, P5, !PT ;  /* 0x0000000700037c10 */ /* 0x000fe2000affe4ff */
[----:B------:R-:W-:Y:S01]  /*0890*/  IMAD.MOV.U32 R0, RZ, RZ, RZ ;  /* 0x000000ffff007224 */ /* 0x000fe200078e00ff */
[----:B------:R-:W-:Y:S01]  /*08a0*/  ISETP.NE.AND P4, PT, RZ, c[0x0][0xd74], PT ;  /* 0x00035d00ff007a0c */ /* 0x000fe20003f85270 */
[----:B------:R-:W-:Y:S01]  /*08b0*/  CS2R R28, SRZ ;  /* 0x00000000001c7805 */ /* 0x000fe2000001ff00 */
[----:B------:R-:W-:Y:S01]  /*08c0*/  CS2R R26, SRZ ;  /* 0x00000000001a7805 */ /* 0x000fe2000001ff00 */
[----:B------:R-:W-:Y:S01]  /*08d0*/  CS2R R24, SRZ ;  /* 0x0000000000187805 */ /* 0x000fe2000001ff00 */
[----:B------:R-:W-:Y:S01]  /*08e0*/  CS2R R22, SRZ ;  /* 0x0000000000167805 */ /* 0x000fe2000001ff00 */
[----:B------:R-:W-:-:S02]  /*08f0*/  HFMA2.MMA R43, -RZ, RZ, 0, 0 ;  /* 0x00000000ff2b7435 */ /* 0x000fc400000001ff */
        /* <DEDUP_REMOVED lines=8> */
[----:B--2---:R-:W-:Y:S01]  /*0980*/  @P0 HADD2.F32 R0, -RZ, R36.H0_H0 ;  /* 0x20000024ff000230 */ /* 0x004fe20000004100 */
[----:B------:R-:W-:-:S05]  /*0990*/  HFMA2.MMA R36, -RZ, RZ, 0, 0 ;  /* 0x00000000ff247435 */ /* 0x000fca00000001ff */
[----:B---3--:R-:W-:Y:S01]  /*09a0*/  @P1 HADD2.F32 R36, -RZ, R37.H0_H0 ;  /* 0x20000025ff241230 */ /* 0x008fe20000004100 */
[----:B------:R-:W-:Y:S01]  /*09b0*/  MOV R37, RZ ;  /* 0x000000ff00257202 */ /* 0x000fe20000000f00 */
[----:B------:R-:W-:Y:S01]  /*09c0*/  @P3 HADD2.F32 R37, -RZ, R38.H0_H0 ;  /* 0x20000026ff253230 */ /* 0x000fe20000004100 */
[----:B------:R-:W-:Y:S01]  /*09d0*/  IMAD.MOV.U32 R38, RZ, RZ, RZ ;  /* 0x000000ffff267224 */ /* 0x000fe200078e00ff */
[----:B------:R-:W-:Y:S01]  /*09e0*/  @P2 HADD2.F32 R38, -RZ, R39.H0_H0 ;  /* 0x20000027ff262230 */ /* 0x000fe20000004100 */
[----:B------:R-:W-:-:S05]  /*09f0*/  HFMA2.MMA R39, -RZ, RZ, 0, 0 ;  /* 0x00000000ff277435 */ /* 0x000fca00000001ff */
[----:B------:R-:W-:Y:S01]  /*0a00*/  @P2 HADD2.F32 R39, -RZ, R32.H0_H0 ;  /* 0x20000020ff272230 */ /* 0x000fe20000004100 */
[----:B------:R-:W-:Y:S01]  /*0a10*/  MOV R32, RZ ;  /* 0x000000ff00207202 */ /* 0x000fe20000000f00 */
[----:B------:R-:W-:Y:S01]  /*0a20*/  @P3 HADD2.F32 R32, -RZ, R33.H0_H0 ;  /* 0x20000021ff203230 */ /* 0x000fe20000004100 */
[----:B------:R-:W-:Y:S01]  /*0a30*/  IMAD.MOV.U32 R33, RZ, RZ, RZ ;  /* 0x000000ffff217224 */ /* 0x000fe200078e00ff */
[----:B------:R-:W-:Y:S02]  /*0a40*/  @P0 HADD2.F32 R33, -RZ, R34.H0_H0 ;  /* 0x20000022ff210230 */ /* 0x000fe40000004100 */
[----:B------:R-:W-:Y:S01]  /*0a50*/  @P1 HADD2.F32 R43, -RZ, R35.H0_H0 ;  /* 0x20000023ff2b1230 */ /* 0x000fe20000004100 */
        /* <DEDUP_REMOVED lines=52> */
.L_x_172:
        /* <DEDUP_REMOVED lines=50> */
.L_x_173:
[----:B------:R-:W-:Y:S01]  /*10c0*/  FFMA.FTZ R22, -R22, c[0x0][0xd70], R33 ;  /* 0x00035c0016167a23 */ /* 0x000fe20000010121 */
[----:B------:R-:W-:Y:S01]  /*10d0*/  ULEA UR4, UP0, UR25, UR4, 0x2 ;  /* 0x0000000419047291 */ /* 0x000fe2000f80103f */
[----:B------:R-:W-:Y:S01]  /*10e0*/  FFMA.FTZ R34, -R34, c[0x0][0xd70], R43 ;  /* 0x00035c0022227a23 */ /* 0x000fe2000001012b */
[----:B------:R-:W-:Y:S01]  /*10f0*/  ULDC.64 UR12, c[0x0][0x160] ;  /* 0x00005800000c7ab9 */ /* 0x000fe20000000a00 */
[----:B------:R-:W-:Y:S01]  /*1100*/  FFMA.FTZ R36, -R36, c[0x0][0xd70], R39 ;  /* 0x00035c0024247a23 */ /* 0x000fe20000010127 */
[----:B------:R-:W-:Y:S01]  /*1110*/  @P0 F2FP.PACK_AB R22, RZ, R22 ;  /* 0x00000016ff16023e */ /* 0x000fe200000000ff */
[----:B------:R-:W-:Y:S01]  /*1120*/  FFMA.FTZ R26, -R0, c[0x0][0xd70], R32 ;  /* 0x00035c00001a7a23 */ /* 0x000fe20000010120 */
[----:B------:R-:W-:-:S02]  /*1130*/  UIADD3.X UR5, URZ, UR5, URZ, UP0, !UPT ;  /* 0x000000053f057290 */ /* 0x000fc400087fe43f */
[----:B------:R-:W-:Y:S01]  /*1140*/  PRMT R28, R22, 0x7610, R28 ;  /* 0x00007610161c7816 */ /* 0x000fe2000000001c */
[----:B------:R-:W-:Y:S01]  /*1150*/  UISETP.LT.U32.AND UP1, UPT, UR4, UR8, UPT ;  /* 0x000000080400728c */ /* 0x000fe2000bf21070 */
[----:B------:R-:W-:Y:S01]  /*1160*/  @P1 F2FP.PACK_AB R22, RZ, R34 ;  /* 0x00000022ff16123e */ /* 0x000fe200000000ff */
[----:B------:R-:W-:Y:S01]  /*1170*/  UISETP.GE.U32.AND UP0, UPT, UR4, UR12, UPT ;  /* 0x0000000c0400728c */ /* 0x000fe2000bf06070 */
[----:B------:R-:W-:Y:S01]  /*1180*/  @P2 F2FP.PACK_AB R0, RZ, R36 ;  /* 0x00000024ff00223e */ /* 0x000fe200000000ff */
        /* <DEDUP_REMOVED lines=14> */
[----:B------:R-:W-:-:S03]  /*1270*/  @P3 F2FP.PACK_AB R0, RZ, R26 ;  /* 0x0000001aff00323e */ /* 0x000fc600000000ff */
[----:B------:R-:W-:Y:S04]  /*1280*/  @P2 STG.E.U16 [R32.64], R13 ;  /* 0x0000000d20002986 */ /* 0x000fe8000c101516 */
[----:B------:R0:W-:Y:S04]  /*1290*/  @P2 STG.E [R8.64], R25 ;  /* 0x0000001908002986 */ /* 0x0001e8000c101916 */
[----:B------:R1:W-:Y:S01]  /*12a0*/  @P2 STG.E [R6.64], R24 ;  /* 0x0000001806002986 */ /* 0x0003e2000c101916 */
[----:B0-----:R-:W-:Y:S02]  /*12b0*/  PRMT R9, R0, 0x7610, R9 ;  /* 0x0000761000097816 */ /* 0x001fe40000000009 */
[----:B------:R-:W-:-:S03]  /*12c0*/  MOV R0, UR5 ;  /* 0x0000000500007c02 */ /* 0x000fc60008000f00 */
[----:B------:R1:W-:Y:S01]  /*12d0*/  @P3 STG.E.U16 [R20.64], R9 ;  /* 0x0000000914003986 */ /* 0x0003e2000c101516 */
[----:B------:R-:W-:-:S03]  /*12e0*/  ISETP.LT.AND.EX P0, PT, R0, UR11, PT, P0 ;  /* 0x0000000b00007c0c */ /* 0x000fc6000bf01300 */
[----:B------:R1:W-:Y:S04]  /*12f0*/  @P3 STG.E [R4.64], R23 ;  /* 0x0000001704003986 */ /* 0x0003e8000c101916 */
[----:B------:R1:W-:Y:S06]  /*1300*/  @P3 STG.E [R2.64], R37 ;  /* 0x0000002502003986 */ /* 0x0003ec000c101916 */
[----:B------:R-:W-:Y:S05]  /*1310*/  @!P1 BRA P0, `(.L_x_174) ;  /* 0xffffef5000009947 */ /* 0x000fea000003ffff */
[----:B------:R-:W-:Y:S05]  /*1320*/  EXIT ;  /* 0x000000000000794d */ /* 0x000fea0003800000 */
.L_x_175:
        /* <DEDUP_REMOVED lines=13> */
.L_x_209:


//--------------------- .text._Z25multi_tensor_apply_kernelI18TensorListMetadataILi4EE11AdamFunctorIfflEJffffff10adamMode_tfEEvlPViT_T0_DpT1_ --------------------------
	.section	.text._Z25multi_tensor_apply_kernelI18TensorListMetadataILi4EE11AdamFunctorIfflEJffffff10adamMode_tfEEvlPViT_T0_DpT1_,"ax",@progbits
	.sectioninfo	@"SHI_REGISTERS=40"
	.align	128
        .global         _Z25multi_tensor_apply_kernelI18TensorListMetadataILi4EE11AdamFunctorIfflEJffffff10adamMode_tfEEvlPViT_T0_DpT1_
        .type           _Z25multi_tensor_apply_kernelI18TensorListMetadataILi4EE11AdamFunctorIfflEJffffff10adamMode_tfEEvlPViT_T0_DpT1_,@function
        .size           _Z25multi_tensor_apply_kernelI18TensorListMetadataILi4EE11AdamFunctorIfflEJffffff10adamMode_tfEEvlPViT_T0_DpT1_,(.L_x_210 - _Z25multi_tensor_apply_kernelI18TensorListMetadataILi4EE11AdamFunctorIfflEJffffff10adamMode_tfEEvlPViT_T0_DpT1_)
        .other          _Z25multi_tensor_apply_kernelI18TensorListMetadataILi4EE11AdamFunctorIfflEJffffff10adamMode_tfEEvlPViT_T0_DpT1_,@"STO_CUDA_ENTRY STV_DEFAULT"
_Z25multi_tensor_apply_kernelI18TensorListMetadataILi4EE11AdamFunctorIfflEJffffff10adamMode_tfEEvlPViT_T0_DpT1_:
.text._Z25multi_tensor_apply_kernelI18TensorListMetadataILi4EE11AdamFunctorIfflEJffffff10adamMode_tfEEvlPViT_T0_DpT1_:
        /* <DEDUP_REMOVED lines=38> */
[----:B------:R1:W3:Y:S02]  /*0260*/  R2UR UR21, R0 ;  /* 0x00000000001573c2 */ /* 0x0002e400000e0000 */
.L_x_182:
        /* <DEDUP_REMOVED lines=9> */
[----:B------:R-:W-:Y:S01]  /*0300*/  CS2R R26, SRZ ;  /* 0x00000000001a7805 */ /* 0x000fe2000001ff00 */
[----:B------:R-:W-:-:S02]  /*0310*/  ISETP.GE.AND.EX P0, PT, R3, c[0x0][0x164], PT, P0 ;  /* 0x0000590003007a0c */ /* 0x000fc40003f06300 */
[----:B------:R-:W-:Y:S02]  /*0320*/  IADD3 R4, R2, c[0x0][0x0], RZ ;  /* 0x0000000002047a10 */ /* 0x000fe40007ffe0ff */
[----:B------:R-:W-:Y:S01]  /*0330*/  ISETP.GT.AND.EX P0, PT, R5, R3, !P0, P1 ;  /* 0x000000030500720c */ /* 0x000fe20004704310 */
[----:B------:R-:W-:Y:S01]  /*0340*/  IMAD.WIDE.U32 R2, R7, c[0x0][0x160], R2 ;  /* 0x0000580007027a25 */ /* 0x000fe200078e0002 */
[C---:B------:R-:W-:Y:S02]  /*0350*/  ISETP.GE.U32.AND P1, PT, R4.reuse, c[0x0][0x160], PT ;  /* 0x0000580004007a0c */ /* 0x040fe40003f26070 */
[----:B------:R-:W-:Y:S02]  /*0360*/  SHF.R.S32.HI R5, RZ, 0x1f, R4 ;  /* 0x0000001fff057819 */ /* 0x000fe40000011404 */
        /* <DEDUP_REMOVED lines=11> */
[----:B------:R-:W-:Y:S02]  /*0420*/  IADD3 R20, R18, c[0x0][0x0], RZ ;  /* 0x0000000012147a10 */ /* 0x000fe40007ffe0ff */
[----:B------:R-:W-:Y:S02]  /*0430*/  ISETP.GT.AND.EX P2, PT, R9, R19, !P2, P3 ;  /* 0x000000130900720c */ /* 0x000fe40005744330 */
[----:B------:R-:W-:Y:S02]  /*0440*/  MOV R11, UR10 ;  /* 0x0000000a000b7c02 */ /* 0x000fe40008000f00 */
[----:B------:R-:W-:Y:S02]  /*0450*/  ISETP.GE.U32.AND P3, PT, R20, c[0x0][0x160], PT ;  /* 0x0000580014007a0c */ /* 0x000fe40003f66070 */
[----:B------:R-:W-:Y:S01]  /*0460*/  SHF.R.S32.HI R21, RZ, 0x1f, R20 ;  /* 0x0000001fff157819 */ /* 0x000fe20000011414 */
[----:B------:R-:W-:Y:S01]  /*0470*/  IMAD.WIDE.U32 R18, R11, c[0x0][0x160], R18 ;  /* 0x000058000b127a25 */ /* 0x000fe200078e0012 */
[----:B------:R-:W-:-:S02]  /*0480*/  IADD3 R7, R3, UR12, RZ ;  /* 0x0000000c03077c10 */ /* 0x000fc4000fffe0ff */
[----:B------:R-:W-:Y:S02]  /*0490*/  SHF.L.U32 R6, R2, 0x2, RZ ;  /* 0x0000000202067819 */ /* 0x000fe400000006ff */
[----:B------:R-:W-:Y:S02]  /*04a0*/  MOV R3, UR11 ;  /* 0x0000000b00037c02 */ /* 0x000fe40008000f00 */
[----:B------:R-:W-:Y:S02]  /*04b0*/  ISETP.LT.U32.AND P4, PT, R20, UR8, PT ;  /* 0x0000000814007c0c */ /* 0x000fe4000bf81070 */
[----:B------:R-:W-:Y:S02]  /*04c0*/  ISETP.GE.AND.EX P3, PT, R21, c[0x0][0x164], PT, P3 ;  /* 0x0000590015007a0c */ /* 0x000fe40003f66330 */
[----:B------:R-:W-:Y:S02]  /*04d0*/  SHF.L.U64.HI R7, R2, 0x2, R7 ;  /* 0x0000000202077819 */ /* 0x000fe40000010207 */
[----:B------:R-:W-:-:S02]  /*04e0*/  MOV R9, UR10 ;  /* 0x0000000a00097c02 */ /* 0x000fc40008000f00 */
[----:B------:R-:W-:Y:S02]  /*04f0*/  IADD3 R13, R5, UR12, RZ ;  /* 0x0000000c050d7c10 */ /* 0x000fe4000fffe0ff */
[----:B------:R-:W-:Y:S02]  /*0500*/  @P0 IADD3 R2, P5, R6, UR14, RZ ;  /* 0x0000000e06020c10 */ /* 0x000fe4000ffbe0ff */
[----:B------:R-:W-:Y:S01]  /*0510*/  ISETP.GT.AND.EX P3, PT, R3, R21, !P3, P4 ;  /* 0x000000150300720c */ /* 0x000fe20005f64340 */
[----:B------:R-:W-:Y:S01]  /*0520*/  IMAD.WIDE.U32 R20, R9, c[0x0][0x160], R20 ;  /* 0x0000580009147a25 */ /* 0x000fe200078e0014 */
[----:B------:R-:W-:Y:S02]  /*0530*/  SHF.L.U64.HI R13, R4, 0x2, R13 ;  /* 0x00000002040d7819 */ /* 0x000fe4000001020d */
[----:B------:R-:W-:Y:S02]  /*0540*/  @P0 IADD3.X R3, R7, UR15, RZ, P5, !PT ;  /* 0x0000000f07030c10 */ /* 0x000fe4000affe4ff */
[----:B------:R-:W-:-:S02]  /*0550*/  IADD3 R5, R19, UR12, RZ ;  /* 0x0000000c13057c10 */ /* 0x000fc4000fffe0ff */
[----:B------:R-:W-:Y:S01]  /*0560*/  @P1 IADD3 R4, P4, R12, UR14, RZ ;  /* 0x0000000e0c041c10 */ /* 0x000fe2000ff9e0ff */
[----:B------:R0:W5:Y:S01]  /*0570*/  @P0 LDG.E R27, [R2.64] ;  /* 0x00000016021b0981 */ /* 0x000162000c1e1900 */
[C---:B------:R-:W-:Y:S02]  /*0580*/  SHF.L.U32 R16, R18.reuse, 0x2, RZ ;  /* 0x0000000212107819 */ /* 0x040fe400000006ff */
[----:B------:R-:W-:Y:S02]  /*0590*/  SHF.L.U64.HI R18, R18, 0x2, R5 ;  /* 0x0000000212127819 */ /* 0x000fe40000010205 */
[----:B------:R-:W-:Y:S02]  /*05a0*/  IADD3 R9, R21, UR12, RZ ;  /* 0x0000000c15097c10 */ /* 0x000fe4000fffe0ff */
[----:B------:R-:W-:Y:S02]  /*05b0*/  @P1 IADD3.X R5, R13, UR15, RZ, P4, !PT ;  /* 0x0000000f0d051c10 */ /* 0x000fe4000a7fe4ff */
[----:B------:R-:W-:-:S02]  /*05c0*/  @P2 IADD3 R8, P5, R16, UR18, RZ ;  /* 0x0000001210082c10 */ /* 0x000fc4000ffbe0ff */
[----:B0-----:R-:W-:Y:S02]  /*05d0*/  @P2 IADD3 R2, P4, R16, UR16, RZ ;  /* 0x0000001010022c10 */ /* 0x001fe4000ff9e0ff */
[C---:B------:R-:W-:Y:S01]  /*05e0*/  SHF.L.U32 R19, R20.reuse, 0x2, RZ ;  /* 0x0000000214137819 */ /* 0x040fe200000006ff */
[----:B------:R-:W-:Y:S01]  /*05f0*/  IMAD.MOV.U32 R21, RZ, RZ, RZ ;  /* 0x000000ffff157224 */ /* 0x000fe200078e00ff */
[----:B------:R-:W-:Y:S01]  /*0600*/  SHF.L.U64.HI R20, R20, 0x2, R9 ;  /* 0x0000000214147819 */ /* 0x000fe20000010209 */
[----:B------:R-:W-:Y:S01]  /*0610*/  CS2R R22, SRZ ;  /* 0x0000000000167805 */ /* 0x000fe2000001ff00 */
[C---:B------:R-:W-:Y:S01]  /*0620*/  @P2 IADD3.X R9, R18.reuse, UR19, RZ, P5, !PT ;  /* 0x0000001312092c10 */ /* 0x040fe2000affe4ff */
[----:B------:R-:W-:Y:S01]  /*0630*/  CS2R R24, SRZ ;  /* 0x0000000000187805 */ /* 0x000fe2000001ff00 */
[----:B------:R-:W-:Y:S01]  /*0640*/  @P2 IADD3.X R3, R18, UR17, RZ, P4, !PT ;  /* 0x0000001112032c10 */ /* 0x000fe2000a7fe4ff */
[----:B------:R0:W5:Y:S01]  /*0650*/  @P1 LDG.E R26, [R4.64] ;  /* 0x00000016041a1981 */ /* 0x000162000c1e1900 */
[----:B------:R-:W-:-:S02]  /*0660*/  @P3 IADD3 R30, P4, R19, UR6, RZ ;  /* 0x00000006131e3c10 */ /* 0x000fc4000ff9e0ff */
[----:B------:R-:W-:Y:S01]  /*0670*/  @P2 IADD3 R28, P5, R16, UR14, RZ ;  /* 0x0000000e101c2c10 */ /* 0x000fe2000ffbe0ff */
[----:B------:R1:W5:Y:S01]  /*0680*/  @P2 LDG.E R21, [R8.64] ;  /* 0x0000001608152981 */ /* 0x000362000c1e1900 */
[----:B------:R-:W-:Y:S02]  /*0690*/  @P3 IADD3.X R31, R20, UR7, RZ, P4, !PT ;  /* 0x00000007141f3c10 */ /* 0x000fe4000a7fe4ff */
[----:B------:R-:W-:Y:S01]  /*06a0*/  @P2 IADD3.X R29, R18, UR15, RZ, P5, !PT ;  /* 0x0000000f121d2c10 */ /* 0x000fe2000affe4ff */
[----:B------:R4:W5:Y:S01]  /*06b0*/  @P2 LDG.E R22, [R2.64] ;  /* 0x0000001602162981 */ /* 0x000962000c1e1900 */
[C---:B------:R-:W-:Y:S02]  /*06c0*/  @P3 IADD3 R10, P5, R19.reuse, UR16, RZ ;  /* 0x00000010130a3c10 */ /* 0x040fe4000ffbe0ff */
[C---:B------:R-:W-:Y:S01]  /*06d0*/  @P3 IADD3 R14, P6, R19.reuse, UR14, RZ ;  /* 0x0000000e130e3c10 */ /* 0x040fe2000ffde0ff */
[----:B------:R3:W5:Y:S01]  /*06e0*/  @P2 LDG.E R23, [R28.64] ;  /* 0x000000161c172981 */ /* 0x000762000c1e1900 */
[----:B-1----:R-:W-:-:S02]  /*06f0*/  @P3 IADD3 R8, P4, R19, UR18, RZ ;  /* 0x0000001213083c10 */ /* 0x002fc4000ff9e0ff */
[----:B------:R-:W-:Y:S01]  /*0700*/  MOV R17, RZ ;  /* 0x000000ff00117202 */ /* 0x000fe20000000f00 */
[----:B------:R1:W5:Y:S01]  /*0710*/  @P3 LDG.E R24, [R30.64] ;  /* 0x000000161e183981 */ /* 0x000362000c1e1900 */
[----:B------:R-:W-:Y:S02]  /*0720*/  @P3 IADD3.X R9, R20, UR19, RZ, P4, !PT ;  /* 0x0000001314093c10 */ /* 0x000fe4000a7fe4ff */
[----:B----4-:R-:W-:Y:S02]  /*0730*/  IADD3 R2, P4, R6, UR16, RZ ;  /* 0x0000001006027c10 */ /* 0x010fe4000ff9e0ff */
[C---:B------:R-:W-:Y:S01]  /*0740*/  @P3 IADD3.X R11, R20.reuse, UR17, RZ, P5, !PT ;  /* 0x00000011140b3c10 */ /* 0x040fe2000affe4ff */
[----:B------:R4:W5:Y:S01]  /*0750*/  @P3 LDG.E R25, [R8.64] ;  /* 0x0000001608193981 */ /* 0x000962000c1e1900 */
[----:B------:R-:W-:Y:S02]  /*0760*/  MOV R0, RZ ;  /* 0x000000ff00007202 */ /* 0x000fe40000000f00 */
[----:B------:R-:W-:Y:S01]  /*0770*/  @P3 IADD3.X R15, R20, UR15, RZ, P6, !PT ;  /* 0x0000000f140f3c10 */ /* 0x000fe2000b7fe4ff */
[----:B------:R2:W5:Y:S01]  /*0780*/  @P3 LDG.E R17, [R10.64] ;  /* 0x000000160a113981 */ /* 0x000562000c1e1900 */
[----:B0-----:R-:W-:-:S02]  /*0790*/  IADD3 R4, P5, R6, UR18, RZ ;  /* 0x0000001206047c10 */ /* 0x001fc4000ffbe0ff */
[C---:B------:R-:W-:Y:S01]  /*07a0*/  IADD3.X R3, R7.reuse, UR17, RZ, P4, !PT ;  /* 0x0000001107037c10 */ /* 0x040fe2000a7fe4ff */
[----:B------:R0:W5:Y:S01]  /*07b0*/  @P3 LDG.E R0, [R14.64] ;  /* 0x000000160e003981 */ /* 0x000162000c1e1900 */
[----:B------:R-:W-:Y:S02]  /*07c0*/  IADD3 R6, P6, R6, UR6, RZ ;  /* 0x0000000606067c10 */ /* 0x000fe4000ffde0ff */
[C---:B----4-:R-:W-:Y:S02]  /*07d0*/  IADD3 R8, P4, R12.reuse, UR16, RZ ;  /* 0x000000100c087c10 */ /* 0x050fe4000ff9e0ff */
[C---:B------:R-:W-:Y:S02]  /*07e0*/  IADD3.X R5, R7.reuse, UR19, RZ, P5, !PT ;  /* 0x0000001307057c10 */ /* 0x040fe4000affe4ff */
[----:B------:R-:W-:Y:S02]  /*07f0*/  IADD3.X R7, R7, UR7, RZ, P6, !PT ;  /* 0x0000000707077c10 */ /* 0x000fe4000b7fe4ff */
[----:B--2---:R-:W-:-:S02]  /*0800*/  IADD3 R10, P5, R12, UR18, RZ ;  /* 0x000000120c0a7c10 */ /* 0x004fc4000ffbe0ff */
[C---:B------:R-:W-:Y:S02]  /*0810*/  IADD3.X R9, R13.reuse, UR17, RZ, P4, !PT ;  /* 0x000000110d097c10 */ /* 0x040fe4000a7fe4ff */
[----:B------:R-:W-:Y:S02]  /*0820*/  IADD3 R12, P6, R12, UR6, RZ ;  /* 0x000000060c0c7c10 */ /* 0x000fe4000ffde0ff */
[----:B0-----:R-:W-:Y:S01]  /*0830*/  IADD3 R14, P4, R16, UR6, RZ ;  /* 0x00000006100e7c10 */ /* 0x001fe2000ff9e0ff */
[----:B---3--:R-:W-:Y:S01]  /*0840*/  CS2R R28, SRZ ;  /* 0x00000000001c7805 */ /* 0x008fe2000001ff00 */
[----:B-1----:R-:W-:Y:S01]  /*0850*/  CS2R R30, SRZ ;  /* 0x00000000001e7805 */ /* 0x002fe2000001ff00 */
[----:B------:R-:W-:Y:S01]  /*0860*/  MOV R33, RZ ;  /* 0x000000ff00217202 */ /* 0x000fe20000000f00 */
[----:B------:R-:W-:Y:S01]  /*0870*/  CS2R R34, SRZ ;  /* 0x0000000000227805 */ /* 0x000fe2000001ff00 */
[C---:B------:R-:W-:Y:S02]  /*0880*/  IADD3.X R11, R13.reuse, UR19, RZ, P5, !PT ;  /* 0x000000130d0b7c10 */ /* 0x040fe4000affe4ff */
[----:B------:R-:W-:Y:S01]  /*0890*/  IADD3.X R13, R13, UR7, RZ, P6, !PT ;  /* 0x000000070d0d7c10 */ /* 0x000fe2000b7fe4ff */
[----:B------:R0:W5:Y:S01]  /*08a0*/  @P0 LDG.E R28, [R2.64] ;  /* 0x00000016021c0981 */ /* 0x000162000c1e1900 */
[----:B------:R-:W-:-:S03]  /*08b0*/  IADD3.X R15, R18, UR7, RZ, P4, !PT ;  /* 0x00000007120f7c10 */ /* 0x000fc6000a7fe4ff */
[----:B------:R0:W5:Y:S04]  /*08c0*/  @P0 LDG.E R31, [R4.64] ;  /* 0x00000016041f0981 */ /* 0x000168000c1e1900 */
[----:B------:R0:W5:Y:S04]  /*08d0*/  @P0 LDG.E R33, [R6.64] ;  /* 0x0000001606210981 */ /* 0x000168000c1e1900 */
[----:B------:R0:W5:Y:S04]  /*08e0*/  @P1 LDG.E R29, [R8.64] ;  /* 0x00000016081d1981 */ /* 0x000168000c1e1900 */
[----:B------:R0:W5:Y:S04]  /*08f0*/  @P1 LDG.E R34, [R10.64] ;  /* 0x000000160a221981 */ /* 0x000168000c1e1900 */
[----:B------:R0:W5:Y:S04]  /*0900*/  @P1 LDG.E R35, [R12.64] ;  /* 0x000000160c231981 */ /* 0x000168000c1e1900 */
[----:B------:R0:W5:Y:S01]  /*0910*/  @P2 LDG.E R30, [R14.64] ;  /* 0x000000160e1e2981 */ /* 0x000162000c1e1900 */
[----:B------:R-:W-:-:S13]  /*0920*/  ISETP.NE.AND P4, PT, RZ, c[0x0][0xd74], PT ;  /* 0x00035d00ff007a0c */ /* 0x000fda0003f85270 */
[----:B------:R-:W-:Y:S05]  /*0930*/  @!P4 BRA `(.L_x_176) ;  /* 0x000003300000c947 */ /* 0x000fea0003800000 */
[----:B0----5:R-:W-:Y:S02]  /*0940*/  FMUL.FTZ R36, R27, UR20 ;  /* 0x000000141b247c20 */ /* 0x021fe40008410000 */
[----:B------:R-:W-:Y:S02]  /*0950*/  FMUL.FTZ R37, R26, UR21 ;  /* 0x000000151a257c20 */ /* 0x000fe40008410000 */
[----:B------:R-:W-:Y:S02]  /*0960*/  FFMA.FTZ R31, R31, c[0x0][0xd5c], R36 ;  /* 0x000357001f1f7a23 */ /* 0x000fe40000010024 */
[----:B------:R-:W-:-:S04]  /*0970*/  FMUL.FTZ R36, R27, UR21 ;  /* 0x000000151b247c20 */ /* 0x000fc80008410000 */
[----:B------:R-:W-:Y:S02]  /*0980*/  FMUL.FTZ R36, R36, R27 ;  /* 0x0000001b24247220 */ /* 0x000fe40000410000 */
[----:B------:R-:W-:Y:S02]  /*0990*/  FMUL.FTZ R27, R26, UR20 ;  /* 0x000000141a1b7c20 */ /* 0x000fe40008410000 */
[----:B------:R-:W-:Y:S02]  /*09a0*/  FMUL.FTZ R26, R37, R26 ;  /* 0x0000001a251a7220 */ /* 0x000fe40000410000 */
[----:B------:R-:W-:Y:S02]  /*09b0*/  FFMA.FTZ R33, R33, c[0x0][0xd60], R36 ;  /* 0x0003580021217a23 */ /* 0x000fe40000010024 */
[----:B------:R-:W-:Y:S02]  /*09c0*/  FFMA.FTZ R35, R35, c[0x0][0xd60], R26 ;  /* 0x0003580023237a23 */ /* 0x000fe4000001001a */
[----:B------:R-:W-:-:S02]  /*09d0*/  FMUL.FTZ R26, R23, UR20 ;  /* 0x00000014171a7c20 */ /* 0x000fc40008410000 */
[----:B------:R-:W-:Y:S02]  /*09e0*/  FMUL.FTZ R37, R0, UR21 ;  /* 0x0000001500257c20 */ /* 0x000fe40008410000 */
[----:B------:R-:W-:Y:S02]  /*09f0*/  FFMA.FTZ R21, R21, c[0x0][0xd5c], R26 ;  /* 0x0003570015157a23 */ /* 0x000fe4000001001a */
[----:B------:R-:W-:Y:S02]  /*0a00*/  FMUL.FTZ R26, R23, UR21 ;  /* 0x00000015171a7c20 */ /* 0x000fe40008410000 */
[----:B------:R-:W-:Y:S02]  /*0a10*/  FMUL.FTZ R37, R37, R0 ;  /* 0x0000000025257220 */ /* 0x000fe40000410000 */
[----:B------:R-:W-:Y:S02]  /*0a20*/  FMUL.FTZ R23, R26, R23 ;  /* 0x000000171a177220 */ /* 0x000fe40000410000 */
[----:B------:R-:W0:Y:S01]  /*0a30*/  MUFU.RCP R26, c[0x0][0xd68] ;  /* 0x00035a00001a7b08 */ /* 0x000e220000001000 */
[----:B------:R-:W-:-:S02]  /*0a40*/  FFMA.FTZ R27, R34, c[0x0][0xd5c], R27 ;  /* 0x00035700221b7a23 */ /* 0x000fc4000001001b */
[----:B------:R-:W-:Y:S02]  /*0a50*/  FFMA.FTZ R23, R30, c[0x0][0xd60], R23 ;  /* 0x000358001e177a23 */ /* 0x000fe40000010017 */
[----:B------:R-:W-:Y:S02]  /*0a60*/  FMUL.FTZ R30, R0, UR20 ;  /* 0x00000014001e7c20 */ /* 0x000fe40008410000 */
[----:B------:R-:W-:Y:S01]  /*0a70*/  FFMA.FTZ R37, R24, c[0x0][0xd60], R37 ;  /* 0x0003580018257a23 */ /* 0x000fe20000010025 */
[----:B------:R-:W1:Y:S01]  /*0a80*/  MUFU.RCP R0, c[0x0][0xd64] ;  /* 0x0003590000007b08 */ /* 0x000e620000001000 */
[----:B------:R-:W-:Y:S02]  /*0a90*/  FFMA.FTZ R25, R25, c[0x0][0xd5c], R30 ;  /* 0x0003570019197a23 */ /* 0x000fe4000001001e */
[----:B0-----:R-:W-:-:S06]  /*0aa0*/  FMUL.FTZ R30, R33, R26 ;  /* 0x0000001a211e7220 */ /* 0x001fcc0000410000 */
[----:B------:R-:W0:Y:S01]  /*0ab0*/  MUFU.SQRT R30, R30 ;  /* 0x0000001e001e7308 */ /* 0x000e220000002000 */
[----:B-1----:R-:W-:Y:S02]  /*0ac0*/  FMUL.FTZ R34, R31, R0 ;  /* 0x000000001f227220 */ /* 0x002fe40000410000 */
[----:B0-----:R-:W-:-:S06]  /*0ad0*/  FADD.FTZ R36, R30, c[0x0][0xd6c] ;  /* 0x00035b001e247621 */ /* 0x001fcc0000010000 */
[----:B------:R-:W0:Y:S02]  /*0ae0*/  MUFU.RCP R36, R36 ;  /* 0x0000002400247308 */ /* 0x000e240000001000 */
[----:B0-----:R-:W-:Y:S02]  /*0af0*/  FMUL.FTZ R34, R34, R36 ;  /* 0x0000002422227220 */ /* 0x001fe40000410000 */
[----:B------:R-:W-:-:S04]  /*0b00*/  FMUL.FTZ R36, R35, R26 ;  /* 0x0000001a23247220 */ /* 0x000fc80000410000 */
[----:B------:R-:W0:Y:S02]  /*0b10*/  MUFU.SQRT R24, R36 ;  /* 0x0000002400187308 */ /* 0x000e240000002000 */
[----:B0-----:R-:W-:-:S06]  /*0b20*/  FADD.FTZ R24, R24, c[0x0][0xd6c] ;  /* 0x00035b0018187621 */ /* 0x001fcc0000010000 */
[----:B------:R0:W1:Y:S02]  /*0b30*/  MUFU.RCP R30, R24 ;  /* 0x00000018001e7308 */ /* 0x0000640000001000 */
[----:B0-----:R-:W-:-:S04]  /*0b40*/  FMUL.FTZ R24, R27, R0 ;  /* 0x000000001b187220 */ /* 0x001fc80000410000 */
[----:B-1----:R-:W-:Y:S02]  /*0b50*/  FMUL.FTZ R24, R24, R30 ;  /* 0x0000001e18187220 */ /* 0x002fe40000410000 */
[----:B------:R-:W-:Y:S02]  /*0b60*/  FMUL.FTZ R30, R23, R26 ;  /* 0x0000001a171e7220 */ /* 0x000fe40000410000 */
[----:B------:R-:W-:-:S04]  /*0b70*/  FFMA.FTZ R24, R29, c[0x0][0xd78], R24 ;  /* 0x00035e001d187a23 */ /* 0x000fc80000010018 */
[----:B------:R-:W0:Y:S02]  /*0b80*/  MUFU.SQRT R30, R30 ;  /* 0x0000001e001e7308 */ /* 0x000e240000002000 */
[----:B0-----:R-:W-:Y:S02]  /*0b90*/  FADD.FTZ R36, R30, c[0x0][0xd6c] ;  /* 0x00035b001e247621 */ /* 0x001fe40000010000 */
[----:B------:R-:W-:-:S04]  /*0ba0*/  FMUL.FTZ R30, R21, R0 ;  /* 0x00000000151e7220 */ /* 0x000fc80000410000 */
[----:B------:R-:W0:Y:S02]  /*0bb0*/  MUFU.RCP R36, R36 ;  /* 0x0000002400247308 */ /* 0x000e240000001000 */
[----:B0-----:R-:W-:Y:S02]  /*0bc0*/  FMUL.FTZ R30, R30, R36 ;  /* 0x000000241e1e7220 */ /* 0x001fe40000410000 */
[----:B------:R-:W-:Y:S02]  /*0bd0*/  FMUL.FTZ R36, R37, R26 ;  /* 0x0000001a25247220 */ /* 0x000fe40000410000 */
[----:B------:R-:W-:Y:S02]  /*0be0*/  FFMA.FTZ R30, R22, c[0x0][0xd78], R30 ;  /* 0x00035e00161e7a23 */ /* 0x000fe4000001001e */
[----:B------:R-:W0:Y:S02]  /*0bf0*/  MUFU.SQRT R26, R36 ;  /* 0x00000024001a7308 */ /* 0x000e240000002000 */
[----:B0-----:R-:W-:-:S02]  /*0c00*/  FADD.FTZ R36, R26, c[0x0][0xd6c] ;  /* 0x00035b001a247621 */ /* 0x001fc40000010000 */
[----:B------:R-:W-:Y:S02]  /*0c10*/  FMUL.FTZ R26, R25, R0 ;  /* 0x00000000191a7220 */ /* 0x000fe40000410000 */
[----:B------:R-:W-:Y:S02]  /*0c20*/  FFMA.FTZ R0, R28, c[0x0][0xd78], R34 ;  /* 0x00035e001c007a23 */ /* 0x000fe40000010022 */
[----:B------:R-:W0:Y:S02]  /*0c30*/  MUFU.RCP R36, R36 ;  /* 0x0000002400247308 */ /* 0x000e240000001000 */
[----:B0-----:R-:W-:-:S04]  /*0c40*/  FMUL.FTZ R26, R26, R36 ;  /* 0x000000241a1a7220 */ /* 0x001fc80000410000 */
[----:B------:R-:W-:Y:S01]  /*0c50*/  FFMA.FTZ R26, R17, c[0x0][0xd78], R26 ;  /* 0x00035e00111a7a23 */ /* 0x000fe2000001001a */
[----:B------:R-:W-:Y:S05]  /*0c60*/  BRA `(.L_x_177) ;  /* 0x0000032000007947 */ /* 0x000fea0003800000 */
.L_x_176:
[----:B0----5:R-:W-:Y:S02]  /*0c70*/  FFMA.FTZ R27, R28, c[0x0][0xd78], R27 ;  /* 0x00035e001c1b7a23 */ /* 0x021fe4000001001b */
[----:B------:R-:W-:Y:S02]  /*0c80*/  FFMA.FTZ R26, R29, c[0x0][0xd78], R26 ;  /* 0x00035e001d1a7a23 */ /* 0x000fe4000001001a */
[----:B------:R-:W-:Y:S02]  /*0c90*/  FMUL.FTZ R36, R27, UR20 ;  /* 0x000000141b247c20 */ /* 0x000fe40008410000 */
[----:B------:R-:W-:Y:S02]  /*0ca0*/  FMUL.FTZ R37, R26, UR21 ;  /* 0x000000151a257c20 */ /* 0x000fe40008410000 */
[----:B------:R-:W-:Y:S02]  /*0cb0*/  FFMA.FTZ R31, R31, c[0x0][0xd5c], R36 ;  /* 0x000357001f1f7a23 */ /* 0x000fe40000010024 */
[----:B------:R-:W-:-:S02]  /*0cc0*/  FMUL.FTZ R36, R27, UR21 ;  /* 0x000000151b247c20 */ /* 0x000fc40008410000 */
[----:B------:R-:W-:Y:S02]  /*0cd0*/  FFMA.FTZ R23, R22, c[0x0][0xd78], R23 ;  /* 0x00035e0016177a23 */ /* 0x000fe40000010017 */
[----:B------:R-:W-:Y:S02]  /*0ce0*/  FMUL.FTZ R36, R27, R36 ;  /* 0x000000241b247220 */ /* 0x000fe40000410000 */
[C---:B------:R-:W-:Y:S02]  /*0cf0*/  FMUL.FTZ R27, R26.reuse, UR20 ;  /* 0x000000141a1b7c20 */ /* 0x040fe40008410000 */
[----:B------:R-:W-:Y:S02]  /*0d00*/  FMUL.FTZ R26, R26, R37 ;  /* 0x000000251a1a7220 */ /* 0x000fe40000410000 */
[----:B------:R-:W-:Y:S02]  /*0d10*/  FFMA.FTZ R0, R17, c[0x0][0xd78], R0 ;  /* 0x00035e0011007a23 */ /* 0x000fe40000010000 */
[----:B------:R-:W-:-:S02]  /*0d20*/  FFMA.FTZ R35, R35, c[0x0][0xd60], R26 ;  /* 0x0003580023237a23 */ /* 0x000fc4000001001a */
[----:B------:R-:W-:Y:S02]  /*0d30*/  FMUL.FTZ R26, R23, UR20 ;  /* 0x00000014171a7c20 */ /* 0x000fe40008410000 */
[----:B------:R-:W-:Y:S02]  /*0d40*/  FFMA.FTZ R33, R33, c[0x0][0xd60], R36 ;  /* 0x0003580021217a23 */ /* 0x000fe40000010024 */
[----:B------:R-:W-:Y:S02]  /*0d50*/  FFMA.FTZ R21, R21, c[0x0][0xd5c], R26 ;  /* 0x0003570015157a23 */ /* 0x000fe4000001001a */
[C---:B------:R-:W-:Y:S02]  /*0d60*/  FMUL.FTZ R26, R23.reuse, UR21 ;  /* 0x00000015171a7c20 */ /* 0x040fe40008410000 */
[----:B------:R-:W-:Y:S02]  /*0d70*/  FFMA.FTZ R27, R34, c[0x0][0xd5c], R27 ;  /* 0x00035700221b7a23 */ /* 0x000fe4000001001b */
[----:B------:R-:W-:Y:S01]  /*0d80*/  FMUL.FTZ R23, R23, R26 ;  /* 0x0000001a17177220 */ /* 0x000fe20000410000 */
[----:B------:R-:W0:Y:S01]  /*0d90*/  MUFU.RCP R34, c[0x0][0xd64] ;  /* 0x0003590000227b08 */ /* 0x000e220000001000 */
[----:B------:R-:W-:-:S02]  /*0da0*/  FMUL.FTZ R37, R0, UR21 ;  /* 0x0000001500257c20 */ /* 0x000fc40008410000 */
[----:B------:R-:W-:Y:S02]  /*0db0*/  FFMA.FTZ R23, R30, c[0x0][0xd60], R23 ;  /* 0x000358001e177a23 */ /* 0x000fe40000010017 */
[C---:B------:R-:W-:Y:S02]  /*0dc0*/  FMUL.FTZ R30, R0.reuse, UR20 ;  /* 0x00000014001e7c20 */ /* 0x040fe40008410000 */
[----:B------:R-:W-:Y:S01]  /*0dd0*/  FMUL.FTZ R37, R0, R37 ;  /* 0x0000002500257220 */ /* 0x000fe20000410000 */
[----:B------:R-:W1:Y:S01]  /*0de0*/  MUFU.RCP R26, c[0x0][0xd68] ;  /* 0x00035a00001a7b08 */ /* 0x000e620000001000 */
[----:B------:R-:W-:Y:S02]  /*0df0*/  FFMA.FTZ R25, R25, c[0x0][0xd5c], R30 ;  /* 0x0003570019197a23 */ /* 0x000fe4000001001e */
[----:B------:R-:W-:Y:S02]  /*0e00*/  FFMA.FTZ R37, R24, c[0x0][0xd60], R37 ;  /* 0x0003580018257a23 */ /* 0x000fe40000010025 */
[----:B0-----:R-:W-:-:S02]  /*0e10*/  FMUL.FTZ R0, R31, R34 ;  /* 0x000000221f007220 */ /* 0x001fc40000410000 */
[----:B-1----:R-:W-:-:S06]  /*0e20*/  FMUL.FTZ R30, R33, R26 ;  /* 0x0000001a211e7220 */ /* 0x002fcc0000410000 */
[----:B------:R-:W0:Y:S02]  /*0e30*/  MUFU.SQRT R30, R30 ;  /* 0x0000001e001e7308 */ /* 0x000e240000002000 */
        /* <DEDUP_REMOVED lines=9> */
[----:B------:R-:W-:-:S06]  /*0ed0*/  FMUL.FTZ R30, R23, R26 ;  /* 0x0000001a171e7220 */ /* 0x000fcc0000410000 */
[----:B------:R-:W0:Y:S02]  /*0ee0*/  MUFU.SQRT R30, R30 ;  /* 0x0000001e001e7308 */ /* 0x000e240000002000 */
[----:B0-----:R-:W-:Y:S02]  /*0ef0*/  FADD.FTZ R36, R30, c[0x0][0xd6c] ;  /* 0x00035b001e247621 */ /* 0x001fe40000010000 */
[----:B------:R-:W-:-:S04]  /*0f00*/  FMUL.FTZ R30, R21, R34 ;  /* 0x00000022151e7220 */ /* 0x000fc80000410000 */
        /* <DEDUP_REMOVED lines=8> */
.L_x_177:
[----:B------:R-:W-:Y:S01]  /*0f90*/  FFMA.FTZ R0, -R0, c[0x0][0xd70], R28 ;  /* 0x00035c0000007a23 */ /* 0x000fe2000001011c */
[----:B------:R-:W-:Y:S01]  /*0fa0*/  BSSY B0, `(.L_x_178) ;  /* 0x0000011000007945 */ /* 0x000fe20003800000 */
[----:B------:R-:W-:Y:S02]  /*0fb0*/  FFMA.FTZ R29, -R24, c[0x0][0xd70], R29 ;  /* 0x00035c00181d7a23 */ /* 0x000fe4000001011d */
[----:B------:R-:W-:Y:S01]  /*0fc0*/  FFMA.FTZ R30, -R30, c[0x0][0xd70], R22 ;  /* 0x00035c001e1e7a23 */ /* 0x000fe20000010116 */
        /* <DEDUP_REMOVED lines=9> */
[C---:B------:R-:W-:Y:S02]  /*1060*/  IADD3.X R3, R18.reuse, UR17, RZ, P1, !PT ;  /* 0x0000001112037c10 */ /* 0x040fe40008ffe4ff */
[----:B------:R-:W-:-:S03]  /*1070*/  IADD3.X R5, R18, UR19, RZ, P0, !PT ;  /* 0x0000001312057c10 */ /* 0x000fc600087fe4ff */
[----:B------:R0:W-:Y:S04]  /*1080*/  STG.E [R2.64], R30 ;  /* 0x0000001e02007986 */ /* 0x0001e8000c101916 */
[----:B------:R0:W-:Y:S04]  /*1090*/  STG.E [R4.64], R21 ;  /* 0x0000001504007986 */ /* 0x0001e8000c101916 */
[----:B------:R0:W-:Y:S02]  /*10a0*/  STG.E [R14.64], R23 ;  /* 0x000000170e007986 */ /* 0x0001e4000c101916 */
.L_x_179:
[----:B------:R-:W-:Y:S05]  /*10b0*/  BSYNC B0 ;  /* 0x0000000000007941 */ /* 0x000fea0003800000 */
.L_x_178:
[----:B------:R-:W-:Y:S01]  /*10c0*/  BSSY B0, `(.L_x_180) ;  /* 0x000000c000007945 */ /* 0x000fe20003800000 */
[----:B------:R-:W-:Y:S01]  /*10d0*/  FFMA.FTZ R17, -R26, c[0x0][0xd70], R17 ;  /* 0x00035c001a117a23 */ /* 0x000fe20000010111 */
        /* <DEDUP_REMOVED lines=10> */
.L_x_181:
[----:B------:R-:W-:Y:S05]  /*1180*/  BSYNC B0 ;  /* 0x0000000000007941 */ /* 0x000fea0003800000 */
.L_x_180:
[----:B------:R-:W-:Y:S02]  /*1190*/  ULEA UR4, UP0, UR25, UR4, 0x2 ;  /* 0x0000000419047291 */ /* 0x000fe4000f80103f */
[----:B------:R-:W-:-:S02]  /*11a0*/  ULDC.64 UR12, c[0x0][0x160] ;  /* 0x00005800000c7ab9 */ /* 0x000fc40000000a00 */
[----:B------:R-:W-:Y:S02]  /*11b0*/  UIADD3.X UR5, URZ, UR5, URZ, UP0, !UPT ;  /* 0x000000053f057290 */ /* 0x000fe400087fe43f */
[----:B------:R-:W-:Y:S02]  /*11c0*/  UISETP.LT.U32.AND UP1, UPT, UR4, UR8, UPT ;  /* 0x000000080400728c */ /* 0x000fe4000bf21070 */
[----:B------:R-:W-:Y:S02]  /*11d0*/  UISETP.GE.U32.AND UP0, UPT, UR4, UR12, UPT ;  /* 0x0000000c0400728c */ /* 0x000fe4000bf06070 */
[----:B0-----:R-:W-:Y:S02]  /*11e0*/  MOV R0, UR5 ;  /* 0x0000000500007c02 */ /* 0x001fe40008000f00 */
[----:B------:R-:W-:Y:S01]  /*11f0*/  UISETP.GE.AND.EX UP0, UPT, UR5, UR13, UPT, UP0 ;  /* 0x0000000d0500728c */ /* 0x000fe2000bf06300 */
[----:B------:R-:W-:-:S04]  /*1200*/  PLOP3.LUT P0, PT, PT, PT, UP1, 0x80, 0x0 ;  /* 0x000000000000781c */ /* 0x000fc80003f0f018 */
[----:B------:R-:W-:Y:S02]  /*1210*/  ISETP.LT.AND.EX P0, PT, R0, UR11, PT, P0 ;  /* 0x0000000b00007c0c */ /* 0x000fe4000bf01300 */
[----:B------:R-:W-:-:S13]  /*1220*/  PLOP3.LUT P1, PT, PT, PT, UP0, 0x80, 0x0 ;  /* 0x000000000000781c */ /* 0x000fda0003f2f008 */
[----:B------:R-:W-:Y:S05]  /*1230*/  @!P1 BRA P0, `(.L_x_182) ;  /* 0xfffff03000009947 */ /* 0x000fea000003ffff */
[----:B------:R-:W-:Y:S05]  /*1240*/  EXIT ;  /* 0x000000000000794d */ /* 0x000fea0003800000 */
.L_x_183:
        /* <DEDUP_REMOVED lines=11> */
.L_x_210:


//--------------------- .text._Z25multi_tensor_apply_kernelI18TensorListMetadataILi4EE11AdamFunctorIdflEJffffff10adamMode_tfEEvlPViT_T0_DpT1_ --------------------------
	.section	.text._Z25multi_tensor_apply_kernelI18TensorListMetadataILi4EE11AdamFunctorIdflEJffffff10adamMode_tfEEvlPViT_T0_DpT1_,"ax",@progbits
	.sectioninfo	@"SHI_REGISTERS=48"
	.align	128
        .global         _Z25multi_tensor_apply_kernelI18TensorListMetadataILi4EE11AdamFunctorIdflEJffffff10adamMode_tfEEvlPViT_T0_DpT1_
        .type           _Z25multi_tensor_apply_kernelI18TensorListMetadataILi4EE11AdamFunctorIdflEJffffff10adamMode_tfEEvlPViT_T0_DpT1_,@function
        .size           _Z25multi_tensor_apply_kernelI18TensorListMetadataILi4EE11AdamFunctorIdflEJffffff10adamMode_tfEEvlPViT_T0_DpT1_,(.L_x_211 - _Z25multi_tensor_apply_kernelI18TensorListMetadataILi4EE11AdamFunctorIdflEJffffff10adamMode_tfEEvlPViT_T0_DpT1_)
        .other          _Z25multi_tensor_apply_kernelI18TensorListMetadataILi4EE11AdamFunctorIdflEJffffff10adamMode_tfEEvlPViT_T0_DpT1_,@"STO_CUDA_ENTRY STV_DEFAULT"
_Z25multi_tensor_apply_kernelI18TensorListMetadataILi4EE11AdamFunctorIdflEJffffff10adamMode_tfEEvlPViT_T0_DpT1_:
.text._Z25multi_tensor_apply_kernelI18TensorListMetadataILi4EE11AdamFunctorIdflEJffffff10adamMode_tfEEvlPViT_T0_DpT1_:
        /* <DEDUP_REMOVED lines=39> */
.L_x_186:
[----:B0--3--:R-:W-:Y:S01]  /*0270*/  IADD3 R12, R36, UR4, RZ ;  /* 0x00000004240c7c10 */ /* 0x009fe2000fffe0ff */
        /* <DEDUP_REMOVED lines=14> */
[----:B------:R-:W-:Y:S02]  /*0360*/  SHF.R.S32.HI R5, RZ, 0x1f, R4 ;  /* 0x0000001fff057819 */ /* 0x000fe40000011404 */
[----:B------:R-:W-:Y:S02]  /*0370*/  IADD3 R13, R13, UR12, RZ ;  /* 0x0000000c0d0d7c10 */ /* 0x000fe4000fffe0ff */
[----:B------:R-:W-:-:S02]  /*0380*/  SHF.L.U32 R24, R12, 0x3, RZ ;  /* 0x000000030c187819 */ /* 0x000fc400000006ff */
[----:B------:R-:W-:Y:S02]  /*0390*/  SHF.L.U64.HI R6, R12, 0x3, R13 ;  /* 0x000000030c067819 */ /* 0x000fe4000001020d */
[----:B------:R-:W-:Y:S02]  /*03a0*/  ISETP.LT.U32.AND P0, PT, R4, UR8, PT ;  /* 0x0000000804007c0c */ /* 0x000fe4000bf01070 */
[----:B------:R-:W-:Y:S02]  /*03b0*/  @P1 IADD3 R26, P3, R24, UR14, RZ ;  /* 0x0000000e181a1c10 */ /* 0x000fe4000ff7e0ff */
[----:B------:R-:W-:Y:S02]  /*03c0*/  ISETP.GE.AND.EX P2, PT, R5, c[0x0][0x164], PT, P2 ;  /* 0x0000590005007a0c */ /* 0x000fe40003f46320 */
[----:B------:R-:W-:Y:S02]  /*03d0*/  @P1 IADD3.X R27, R6, UR15, RZ, P3, !PT ;  /* 0x0000000f061b1c10 */ /* 0x000fe40009ffe4ff */
[----:B------:R-:W-:Y:S01]  /*03e0*/  ISETP.GT.AND.EX P2, PT, R3, R5, !P2, P0 ;  /* 0x000000050300720c */ /* 0x000fe20005744300 */
[----:B------:R-:W-:-:S03]  /*03f0*/  IMAD.WIDE.U32 R2, R7, c[0x0][0x160], R4 ;  /* 0x0000580007027a25 */ /* 0x000fc600078e0004 */
[----:B------:R-:W2:Y:S01]  /*0400*/  @P1 LDG.E.64 R26, [R26.64] ;  /* 0x000000161a1a1981 */ /* 0x000ea2000c1e1b00 */
[----:B------:R-:W-:Y:S02]  /*0410*/  IADD3 R24, P0, R24, UR16, RZ ;  /* 0x0000001018187c10 */ /* 0x000fe4000ff1e0ff */
[----:B------:R-:W-:Y:S02]  /*0420*/  IADD3 R31, R3, UR12, RZ ;  /* 0x0000000c031f7c10 */ /* 0x000fe4000fffe0ff */
[C---:B------:R-:W-:Y:S02]  /*0430*/  SHF.L.U32 R16, R2.reuse, 0x3, RZ ;  /* 0x0000000302107819 */ /* 0x040fe400000006ff */
[----:B------:R-:W-:Y:S02]  /*0440*/  SHF.L.U64.HI R0, R2, 0x3, R31 ;  /* 0x0000000302007819 */ /* 0x000fe4000001021f */
[----:B------:R-:W-:Y:S02]  /*0450*/  @P2 IADD3 R18, P3, R16, UR14, RZ ;  /* 0x0000000e10122c10 */ /* 0x000fe4000ff7e0ff */
[----:B------:R-:W-:-:S02]  /*0460*/  IADD3.X R25, R6, UR17, RZ, P0, !PT ;  /* 0x0000001106197c10 */ /* 0x000fc400087fe4ff */
[----:B------:R-:W-:-:S03]  /*0470*/  @P2 IADD3.X R19, R0, UR15, RZ, P3, !PT ;  /* 0x0000000f00132c10 */ /* 0x000fc60009ffe4ff */
[----:B------:R-:W3:Y:S04]  /*0480*/  @P1 LDG.E.64 R22, [R24.64] ;  /* 0x0000001618161981 */ /* 0x000ee8000c1e1b00 */
[----:B------:R-:W4:Y:S01]  /*0490*/  @P2 LDG.E.64 R18, [R18.64] ;  /* 0x0000001612122981 */ /* 0x000f22000c1e1b00 */
[----:B------:R-:W-:-:S04]  /*04a0*/  IADD3 R16, P4, R16, UR16, RZ ;  /* 0x0000001010107c10 */ /* 0x000fc8000ff9e0ff */
[----:B------:R-:W-:-:S05]  /*04b0*/  IADD3.X R17, R0, UR17, RZ, P4, !PT ;  /* 0x0000001100117c10 */ /* 0x000fca000a7fe4ff */
[----:B------:R-:W3:Y:S01]  /*04c0*/  @P2 LDG.E.64 R6, [R16.64] ;  /* 0x0000001610062981 */ /* 0x000ee2000c1e1b00 */
[----:B------:R-:W-:Y:S02]  /*04d0*/  IADD3 R8, R4, c[0x0][0x0], RZ ;  /* 0x0000000004087a10 */ /* 0x000fe40007ffe0ff */
[----:B------:R-:W-:Y:S02]  /*04e0*/  MOV R5, UR10 ;  /* 0x0000000a00057c02 */ /* 0x000fe40008000f00 */
[--C-:B------:R-:W-:Y:S02]  /*04f0*/  SHF.R.S32.HI R9, RZ, 0x1f, R8.reuse ;  /* 0x0000001fff097819 */ /* 0x100fe40000011408 */
[C---:B------:R-:W-:Y:S01]  /*0500*/  ISETP.GE.U32.AND P3, PT, R8.reuse, c[0x0][0x160], PT ;  /* 0x0000580008007a0c */ /* 0x040fe20003f66070 */
[----:B------:R-:W-:Y:S01]  /*0510*/  IMAD.U32 R3, RZ, RZ, UR11 ;  /* 0x0000000bff037e24 */ /* 0x000fe2000f8e00ff */
[----:B------:R-:W-:Y:S01]  /*0520*/  ISETP.LT.U32.AND P0, PT, R8, UR8, PT ;  /* 0x0000000808007c0c */ /* 0x000fe2000bf01070 */
[----:B------:R-:W-:Y:S01]  /*0530*/  IMAD.WIDE.U32 R4, R5, c[0x0][0x160], R8 ;  /* 0x0000580005047a25 */ /* 0x000fe200078e0008 */
[----:B------:R-:W-:-:S02]  /*0540*/  ISETP.GE.AND.EX P3, PT, R9, c[0x0][0x164], PT, P3 ;  /* 0x0000590009007a0c */ /* 0x000fc40003f66330 */
[----:B------:R-:W-:Y:S02]  /*0550*/  IADD3 R8, R8, c[0x0][0x0], RZ ;  /* 0x0000000008087a10 */ /* 0x000fe40007ffe0ff */
[----:B------:R-:W-:Y:S02]  /*0560*/  ISETP.GT.AND.EX P3, PT, R3, R9, !P3, P0 ;  /* 0x000000090300720c */ /* 0x000fe40005f64300 */
[C---:B------:R-:W-:Y:S02]  /*0570*/  ISETP.GE.U32.AND P4, PT, R8.reuse, c[0x0][0x160], PT ;  /* 0x0000580008007a0c */ /* 0x040fe40003f86070 */
[----:B------:R-:W-:Y:S02]  /*0580*/  SHF.R.S32.HI R9, RZ, 0x1f, R8 ;  /* 0x0000001fff097819 */ /* 0x000fe40000011408 */
[----:B------:R-:W-:Y:S02]  /*0590*/  ISETP.LT.U32.AND P0, PT, R8, UR8, PT ;  /* 0x0000000808007c0c */ /* 0x000fe4000bf01070 */
[----:B------:R-:W-:-:S02]  /*05a0*/  ISETP.GE.AND.EX P4, PT, R9, c[0x0][0x164], PT, P4 ;  /* 0x0000590009007a0c */ /* 0x000fc40003f86340 */
[----:B------:R-:W-:Y:S02]  /*05b0*/  IADD3 R37, R5, UR12, RZ ;  /* 0x0000000c05257c10 */ /* 0x000fe4000fffe0ff */
[----:B------:R-:W-:Y:S02]  /*05c0*/  MOV R5, UR10 ;  /* 0x0000000a00057c02 */ /* 0x000fe40008000f00 */
[----:B------:R-:W-:Y:S01]  /*05d0*/  ISETP.GT.AND.EX P4, PT, R3, R9, !P4, P0 ;  /* 0x000000090300720c */ /* 0x000fe20006784300 */
[C---:B------:R-:W-:Y:S02]  /*05e0*/  IMAD.SHL.U32 R28, R4.reuse, 0x8, RZ ;  /* 0x00000008041c7824 */ /* 0x040fe400078e00ff */
[----:B------:R-:W-:Y:S01]  /*05f0*/  IMAD.WIDE.U32 R8, R5, c[0x0][0x160], R8 ;  /* 0x0000580005087a25 */ /* 0x000fe200078e0008 */
[----:B------:R-:W-:Y:S02]  /*0600*/  SHF.L.U64.HI R29, R4, 0x3, R37 ;  /* 0x00000003041d7819 */ /* 0x000fe40000010225 */
[----:B------:R-:W-:-:S02]  /*0610*/  @P3 IADD3 R20, P0, R28, UR14, RZ ;  /* 0x0000000e1c143c10 */ /* 0x000fc4000ff1e0ff */
[----:B------:R-:W-:Y:S02]  /*0620*/  SHF.L.U32 R32, R8, 0x3, RZ ;  /* 0x0000000308207819 */ /* 0x000fe400000006ff */
[----:B------:R-:W-:Y:S02]  /*0630*/  IADD3 R33, R9, UR12, RZ ;  /* 0x0000000c09217c10 */ /* 0x000fe4000fffe0ff */
[----:B------:R-:W-:Y:S02]  /*0640*/  @P3 IADD3.X R21, R29, UR15, RZ, P0, !PT ;  /* 0x0000000f1d153c10 */ /* 0x000fe400087fe4ff */
[----:B------:R-:W-:Y:S02]  /*0650*/  @P4 IADD3 R42, P0, R32, UR16, RZ ;  /* 0x00000010202a4c10 */ /* 0x000fe4000ff1e0ff */
[----:B------:R-:W-:Y:S02]  /*0660*/  SHF.L.U64.HI R0, R8, 0x3, R33 ;  /* 0x0000000308007819 */ /* 0x000fe40000010221 */
[----:B------:R-:W-:Y:S01]  /*0670*/  PLOP3.LUT P6, PT, PT, PT, PT, 0x80, 0x0 ;  /* 0x000000000000781c */ /* 0x000fe20003fcf070 */
[----:B------:R-:W3:Y:S01]  /*0680*/  @P3 LDG.E.64 R20, [R20.64] ;  /* 0x0000001614143981 */ /* 0x000ee2000c1e1b00 */
[----:B------:R-:W-:-:S02]  /*0690*/  @P4 IADD3.X R43, R0, UR17, RZ, P0, !PT ;  /* 0x00000011002b4c10 */ /* 0x000fc400087fe4ff */
[----:B------:R-:W-:-:S04]  /*06a0*/  @P3 IADD3 R34, P5, R28, UR16, RZ ;  /* 0x000000101c223c10 */ /* 0x000fc8000ffbe0ff */
[----:B------:R-:W-:Y:S01]  /*06b0*/  @P3 IADD3.X R35, R29, UR17, RZ, P5, !PT ;  /* 0x000000111d233c10 */ /* 0x000fe2000affe4ff */
[----:B------:R-:W3:Y:S05]  /*06c0*/  @P4 LDG.E.64 R42, [R42.64] ;  /* 0x000000162a2a4981 */ /* 0x000eea000c1e1b00 */
[----:B------:R-:W3:Y:S01]  /*06d0*/  @P3 LDG.E.64 R34, [R34.64] ;  /* 0x0000001622223981 */ /* 0x000ee2000c1e1b00 */
[----:B------:R-:W-:Y:S01]  /*06e0*/  PLOP3.LUT P5, PT, PT, PT, PT, 0x80, 0x0 ;  /* 0x000000000000781c */ /* 0x000fe20003faf070 */
[----:B--2---:R-:W0:Y:S01]  /*06f0*/  @P1 DSETP.GEU.AND P0, PT, |R26|, c[0x2][0x8], PT ;  /* 0x008002001a00162a */ /* 0x004e220003f0e200 */
[----:B------:R-:W1:Y:S05]  /*0700*/  @P1 F2F.F32.F64 R14, R26 ;  /* 0x0000001a000e1310 */ /* 0x000e6a0000301000 */
[----:B0-----:R-:W-:-:S13]  /*0710*/  @P1 PLOP3.LUT P6, PT, P0, PT, PT, 0x80, 0x0 ;  /* 0x000000000000181c */ /* 0x001fda00007cf070 */
[----:B-1----:R-:W-:Y:S01]  /*0720*/  @!P6 FMUL R14, R14, 1.175494350822287508e-38 ;  /* 0x008000000e0ee820 */ /* 0x002fe20000400000 */
[----:B----4-:R-:W0:Y:S01]  /*0730*/  @P2 DSETP.GEU.AND P0, PT, |R18|, c[0x2][0x8], PT ;  /* 0x008002001200262a */ /* 0x010e220003f0e200 */
[----:B---3--:R-:W1:Y:S03]  /*0740*/  @P1 F2F.F32.F64 R3, R22 ;  /* 0x0000001600031310 */ /* 0x008e660000301000 */
[----:B------:R-:W2:Y:S02]  /*0750*/  @P1 DSETP.GEU.AND P6, PT, |R22|, c[0x2][0x8], PT ;  /* 0x008002001600162a */ /* 0x000ea40003fce200 */
[----:B0-----:R-:W-:Y:S02]  /*0760*/  @P2 PLOP3.LUT P5, PT, P0, PT, PT, 0x80, 0x0 ;  /* 0x000000000000281c */ /* 0x001fe400007af070 */
[----:B------:R-:W-:Y:S02]  /*0770*/  PLOP3.LUT P0, PT, PT, PT, PT, 0x80, 0x0 ;  /* 0x000000000000781c */ /* 0x000fe40003f0f070 */
[----:B--2---:R-:W-:Y:S01]  /*0780*/  @P1 PLOP3.LUT P0, PT, P6, PT, PT, 0x80, 0x0 ;  /* 0x000000000000181c */ /* 0x004fe2000370f070 */
[----:B------:R-:W0:-:S12]  /*0790*/  @P2 DSETP.GEU.AND P6, PT, |R6|, c[0x2][0x8], PT ;  /* 0x008002000600262a */ /* 0x000e180003fce200 */
[----:B-1----:R-:W-:Y:S01]  /*07a0*/  @!P0 FMUL R3, R3, 1.175494350822287508e-38 ;  /* 0x0080000003038820 */ /* 0x002fe20000400000 */
[----:B------:R-:W-:Y:S02]  /*07b0*/  PLOP3.LUT P0, PT, PT, PT, PT, 0x80, 0x0 ;  /* 0x000000000000781c */ /* 0x000fe40003f0f070 */
[----:B0-----:R-:W-:Y:S02]  /*07c0*/  @P2 PLOP3.LUT P0, PT, P6, PT, PT, 0x80, 0x0 ;  /* 0x000000000000281c */ /* 0x001fe4000370f070 */
[----:B------:R-:W-:-:S04]  /*07d0*/  @P4 IADD3 R26, P6, R32, UR14, RZ ;  /* 0x0000000e201a4c10 */ /* 0x000fc8000ffde0ff */
[----:B------:R-:W-:-:S06]  /*07e0*/  @P4 IADD3.X R27, R0, UR15, RZ, P6, !PT ;  /* 0x0000000f001b4c10 */ /* 0x000fcc000b7fe4ff */
[----:B------:R-:W2:Y:S01]  /*07f0*/  @P4 LDG.E.64 R26, [R26.64] ;  /* 0x000000161a1a4981 */ /* 0x000ea2000c1e1b00 */
[----:B------:R-:W0:Y:S01]  /*0800*/  @P2 F2F.F32.F64 R10, R18 ;  /* 0x00000012000a2310 */ /* 0x000e220000301000 */
[----:B------:R-:W-:Y:S01]  /*0810*/  SHF.L.U32 R9, R4, 0x2, RZ ;  /* 0x0000000204097819 */ /* 0x000fe200000006ff */
[----:B------:R-:W-:Y:S01]  /*0820*/  IMAD.SHL.U32 R15, R12, 0x4, RZ ;  /* 0x000000040c0f7824 */ /* 0x000fe200078e00ff */
[----:B------:R-:W-:-:S05]  /*0830*/  SHF.L.U64.HI R4, R4, 0x2, R37 ;  /* 0x0000000204047819 */ /* 0x000fca0000010225 */
[----:B------:R-:W1:Y:S01]  /*0840*/  @P2 F2F.F32.F64 R37, R6 ;  /* 0x0000000600252310 */ /* 0x000e620000301000 */
[----:B------:R-:W-:Y:S01]  /*0850*/  SHF.L.U64.HI R13, R12, 0x2, R13 ;  /* 0x000000020c0d7819 */ /* 0x000fe2000001020d */
[----:B------:R-:W-:Y:S01]  /*0860*/  CS2R R38, SRZ ;  /* 0x0000000000267805 */ /* 0x000fe2000001ff00 */
[C---:B------:R-:W-:Y:S02]  /*0870*/  SHF.L.U32 R11, R2.reuse, 0x2, RZ ;  /* 0x00000002020b7819 */ /* 0x040fe400000006ff */
[----:B------:R-:W-:Y:S01]  /*0880*/  SHF.L.U64.HI R5, R2, 0x2, R31 ;  /* 0x0000000202057819 */ /* 0x000fe2000001021f */
[----:B0-----:R-:W-:Y:S01]  /*0890*/  @!P5 FMUL R10, R10, 1.175494350822287508e-38 ;  /* 0x008000000a0ad820 */ /* 0x001fe20000400000 */
[----:B------:R-:W-:Y:S01]  /*08a0*/  IADD3 R22, P5, R15, UR18, RZ ;  /* 0x000000120f167c10 */ /* 0x000fe2000ffbe0ff */
[----:B------:R-:W-:Y:S01]  /*08b0*/  HFMA2.MMA R31, -RZ, RZ, 0, 0 ;  /* 0x00000000ff1f7435 */ /* 0x000fe200000001ff */
[----:B------:R-:W-:Y:S02]  /*08c0*/  @P1 MOV R38, R14 ;  /* 0x0000000e00261202 */ /* 0x000fe40000000f00 */
[----:B------:R-:W-:-:S02]  /*08d0*/  IADD3.X R23, R13, UR19, RZ, P5, !PT ;  /* 0x000000130d177c10 */ /* 0x000fc4000affe4ff */
[----:B------:R-:W-:Y:S02]  /*08e0*/  IADD3 R14, P6, R15, UR6, RZ ;  /* 0x000000060f0e7c10 */ /* 0x000fe4000ffde0ff */
[----:B------:R-:W-:Y:S01]  /*08f0*/  IADD3 R12, P5, R11, UR18, RZ ;  /* 0x000000120b0c7c10 */ /* 0x000fe2000ffbe0ff */
[----:B------:R-:W-:Y:S01]  /*0900*/  @P2 IMAD.MOV.U32 R31, RZ, RZ, R10 ;  /* 0x000000ffff1f2224 */ /* 0x000fe200078e000a */
[----:B------:R-:W-:Y:S01]  /*0910*/  IADD3.X R15, R13, UR7, RZ, P6, !PT ;  /* 0x000000070d0f7c10 */ /* 0x000fe2000b7fe4ff */
[C---:B------:R-:W-:Y:S01]  /*0920*/  IMAD.SHL.U32 R2, R8.reuse, 0x4, RZ ;  /* 0x0000000408027824 */ /* 0x040fe200078e00ff */
[----:B------:R-:W-:Y:S01]  /*0930*/  IADD3 R10, P6, R11, UR6, RZ ;  /* 0x000000060b0a7c10 */ /* 0x000fe2000ffde0ff */
[----:B-1----:R-:W-:Y:S01]  /*0940*/  @!P0 FMUL R37, R37, 1.175494350822287508e-38 ;  /* 0x0080000025258820 */ /* 0x002fe20000400000 */
[----:B------:R-:W-:Y:S02]  /*0950*/  SHF.L.U64.HI R33, R8, 0x2, R33 ;  /* 0x0000000208217819 */ /* 0x000fe40000010221 */
[----:B------:R-:W-:Y:S01]  /*0960*/  IADD3.X R13, R5, UR19, RZ, P5, !PT ;  /* 0x00000013050d7c10 */ /* 0x000fe2000affe4ff */
[----:B------:R-:W0:Y:S01]  /*0970*/  @P3 DSETP.GEU.AND P5, PT, |R34|, c[0x2][0x8], PT ;  /* 0x008002002200362a */ /* 0x000e220003fae200 */
[----:B------:R-:W-:Y:S01]  /*0980*/  IADD3 R8, P0, R9, UR18, RZ ;  /* 0x0000001209087c10 */ /* 0x000fe2000ff1e0ff */
[----:B------:R1:W3:Y:S01]  /*0990*/  @P3 F2F.F32.F64 R30, R34 ;  /* 0x00000022001e3310 */ /* 0x0002e20000301000 */
[----:B------:R-:W-:-:S02]  /*09a0*/  IADD3.X R11, R5, UR7, RZ, P6, !PT ;  /* 0x00000007050b7c10 */ /* 0x000fc4000b7fe4ff */
[----:B------:R-:W-:Y:S02]  /*09b0*/  IADD3 R6, P6, R9, UR6, RZ ;  /* 0x0000000609067c10 */ /* 0x000fe4000ffde0ff */
[C---:B------:R-:W-:Y:S02]  /*09c0*/  IADD3.X R9, R4.reuse, UR19, RZ, P0, !PT ;  /* 0x0000001304097c10 */ /* 0x040fe400087fe4ff */
[----:B------:R-:W-:Y:S02]  /*09d0*/  PLOP3.LUT P0, PT, PT, PT, PT, 0x80, 0x0 ;  /* 0x000000000000781c */ /* 0x000fe40003f0f070 */
[----:B0-----:R-:W-:Y:S01]  /*09e0*/  @P3 PLOP3.LUT P0, PT, P5, PT, PT, 0x80, 0x0 ;  /* 0x000000000000381c */ /* 0x001fe20002f0f070 */
[----:B------:R-:W0:Y:S01]  /*09f0*/  @P3 F2F.F32.F64 R34, R20 ;  /* 0x0000001400223310 */ /* 0x000e220000301000 */
[----:B------:R-:W-:Y:S01]  /*0a00*/  IADD3.X R7, R4, UR7, RZ, P6, !PT ;  /* 0x0000000704077c10 */ /* 0x000fe2000b7fe4ff */
[----:B------:R-:W-:Y:S01]  /*0a10*/  CS2R R18, SRZ ;  /* 0x0000000000127805 */ /* 0x000fe2000001ff00 */
[----:B------:R-:W-:Y:S01]  /*0a20*/  IADD3 R4, P6, R2, UR18, RZ ;  /* 0x0000001202047c10 */ /* 0x000fe2000ffde0ff */
[----:B------:R-:W-:Y:S01]  /*0a30*/  CS2R R40, SRZ ;  /* 0x0000000000287805 */ /* 0x000fe2000001ff00 */
[----:B-1----:R-:W-:Y:S01]  /*0a40*/  MOV R35, RZ ;  /* 0x000000ff00237202 */ /* 0x002fe20000000f00 */
[----:B------:R1:W5:Y:S01]  /*0a50*/  @P3 LDG.E R39, [R8.64] ;  /* 0x0000001608273981 */ /* 0x000362000c1e1900 */
[----:B------:R-:W-:-:S03]  /*0a60*/  IADD3.X R5, R33, UR19, RZ, P6, !PT ;  /* 0x0000001321057c10 */ /* 0x000fc6000b7fe4ff */
[----:B------:R-:W4:Y:S02]  /*0a70*/  @P3 DSETP.GEU.AND P6, PT, |R20|, c[0x2][0x8], PT ;  /* 0x008002001400362a */ /* 0x000f240003fce200 */
[----:B---3--:R-:W-:Y:S01]  /*0a80*/  @!P0 FMUL R30, R30, 1.175494350822287508e-38 ;  /* 0x008000001e1e8820 */ /* 0x008fe20000400000 */
[----:B------:R-:W-:Y:S01]  /*0a90*/  PLOP3.LUT P0, PT, PT, PT, PT, 0x80, 0x0 ;  /* 0x000000000000781c */ /* 0x000fe20003f0f070 */
[----:B------:R1:W5:Y:S02]  /*0aa0*/  @P1 LDG.E R40, [R22.64] ;  /* 0x0000001616281981 */ /* 0x000364000c1e1900 */
[----:B----4-:R-:W-:Y:S02]  /*0ab0*/  @P3 PLOP3.LUT P0, PT, P6, PT, PT, 0x80, 0x0 ;  /* 0x000000000000381c */ /* 0x010fe4000370f070 */
[----:B------:R-:W-:Y:S01]  /*0ac0*/  IADD3 R2, P5, R2, UR6, RZ ;  /* 0x0000000602027c10 */ /* 0x000fe2000ffbe0ff */
[----:B------:R1:W5:Y:S01]  /*0ad0*/  @P2 LDG.E R35, [R12.64] ;  /* 0x000000160c232981 */ /* 0x000362000c1e1900 */
[----:B------:R-:W-:-:S02]  /*0ae0*/  @P1 MOV R19, R3 ;  /* 0x0000000300131202 */ /* 0x000fc40000000f00 */
[----:B------:R-:W-:Y:S01]  /*0af0*/  IADD3.X R3, R33, UR7, RZ, P5, !PT ;  /* 0x0000000721037c10 */ /* 0x000fe2000affe4ff */
[----:B------:R1:W5:Y:S02]  /*0b00*/  @P3 LDG.E R41, [R6.64] ;  /* 0x0000001606293981 */ /* 0x000364000c1e1900 */
[----:B------:R3:W4:-:S04]  /*0b10*/  @P4 DSETP.GEU.AND P5, PT, |R42|, c[0x2][0x8], PT ;  /* 0x008002002a00462a */ /* 0x0007080003fae200 */
[----:B0-----:R-:W-:Y:S01]  /*0b20*/  @!P0 FMUL R34, R34, 1.175494350822287508e-38 ;  /* 0x0080000022228820 */ /* 0x001fe20000400000 */
[----:B---3--:R0:W3:Y:S01]  /*0b30*/  @P4 F2F.F32.F64 R42, R42 ;  /* 0x0000002a002a4310 */ /* 0x0080e20000301000 */
[----:B------:R-:W-:Y:S02]  /*0b40*/  PLOP3.LUT P6, PT, PT, PT, PT, 0x80, 0x0 ;  /* 0x000000000000781c */ /* 0x000fe40003fcf070 */
[----:B----4-:R-:W-:Y:S02]  /*0b50*/  @P4 PLOP3.LUT P6, PT, P5, PT, PT, 0x80, 0x0 ;  /* 0x000000000000481c */ /* 0x010fe40002fcf070 */
[----:B------:R-:W-:Y:S02]  /*0b60*/  PLOP3.LUT P5, PT, PT, PT, PT, 0x80, 0x0 ;  /* 0x000000000000781c */ /* 0x000fe40003faf070 */
[----:B------:R-:W-:Y:S01]  /*0b70*/  @P2 MOV R18, R37 ;  /* 0x0000002500122202 */ /* 0x000fe20000000f00 */
[----:B------:R-:W-:Y:S01]  /*0b80*/  HFMA2.MMA R37, -RZ, RZ, 0, 0 ;  /* 0x00000000ff257435 */ /* 0x000fe200000001ff */
[----:B------:R-:W-:Y:S01]  /*0b90*/  IMAD.MOV.U32 R33, RZ, RZ, RZ ;  /* 0x000000ffff217224 */ /* 0x000fe200078e00ff */
[----:B------:R-:W-:Y:S01]  /*0ba0*/  MOV R45, RZ ;  /* 0x000000ff002d7202 */ /* 0x000fe20000000f00 */
[----:B0-----:R-:W-:Y:S01]  /*0bb0*/  IMAD.MOV.U32 R43, RZ, RZ, RZ ;  /* 0x000000ffff2b7224 */ /* 0x001fe200078e00ff */
[----:B------:R-:W-:-:S04]  /*0bc0*/  CS2R R20, SRZ ;  /* 0x0000000000147805 */ /* 0x000fc8000001ff00 */
[----:B---3--:R-:W-:Y:S01]  /*0bd0*/  @!P6 FMUL R42, R42, 1.175494350822287508e-38 ;  /* 0x008000002a2ae820 */ /* 0x008fe20000400000 */
[----:B------:R1:W5:Y:S01]  /*0be0*/  @P1 LDG.E R33, [R14.64] ;  /* 0x000000160e211981 */ /* 0x000362000c1e1900 */
[----:B------:R-:W-:Y:S01]  /*0bf0*/  @P3 MOV R21, R30 ;  /* 0x0000001e00153202 */ /* 0x000fe20000000f00 */
[----:B------:R-:W-:Y:S02]  /*0c00*/  IMAD.MOV.U32 R30, RZ, RZ, RZ ;  /* 0x000000ffff1e7224 */ /* 0x000fe400078e00ff */
[----:B------:R1:W5:Y:S01]  /*0c10*/  @P2 LDG.E R37, [R10.64] ;  /* 0x000000160a252981 */ /* 0x000362000c1e1900 */
[----:B------:R-:W-:-:S03]  /*0c20*/  @P3 MOV R30, R34 ;  /* 0x00000022001e3202 */ /* 0x000fc60000000f00 */
[----:B------:R1:W5:Y:S01]  /*0c30*/  @P4 LDG.E R43, [R4.64] ;  /* 0x00000016042b4981 */ /* 0x000362000c1e1900 */
[----:B------:R-:W-:-:S03]  /*0c40*/  @P4 MOV R20, R42 ;  /* 0x0000002a00144202 */ /* 0x000fc60000000f00 */
[----:B------:R1:W5:Y:S01]  /*0c50*/  @P4 LDG.E R45, [R2.64] ;  /* 0x00000016022d4981 */ /* 0x000362000c1e1900 */
[----:B--2---:R0:W2:Y:S02]  /*0c60*/  @P4 DSETP.GEU.AND P0, PT, |R26|, c[0x2][0x8], PT ;  /* 0x008002001a00462a */ /* 0x0040a40003f0e200 */
[----:B0-----:R0:W3:Y:S04]  /*0c70*/  @P4 F2F.F32.F64 R26, R26 ;  /* 0x0000001a001a4310 */ /* 0x0010e80000301000 */
[----:B--2---:R-:W-:Y:S02]  /*0c80*/  @P4 PLOP3.LUT P5, PT, P0, PT, PT, 0x80, 0x0 ;  /* 0x000000000000481c */ /* 0x004fe400007af070 */
[----:B------:R-:W-:Y:S01]  /*0c90*/  ISETP.NE.AND P0, PT, RZ, c[0x0][0xd74], PT ;  /* 0x00035d00ff007a0c */ /* 0x000fe20003f05270 */
[----:B0-----:R-:W-:-:S10]  /*0ca0*/  IMAD.MOV.U32 R27, RZ, RZ, RZ ;  /* 0x000000ffff1b7224 */ /* 0x001fd400078e00ff */
[----:B---3--:R-:W-:-:S05]  /*0cb0*/  @!P5 FMUL R26, R26, 1.175494350822287508e-38 ;  /* 0x008000001a1ad820 */ /* 0x008fca0000400000 */
[----:B------:R-:W-:Y:S01]  /*0cc0*/  @P4 MOV R27, R26 ;  /* 0x0000001a001b4202 */ /* 0x000fe20000000f00 */
[----:B------:R-:W-:Y:S05]  /*0cd0*/  @!P0 BRA `(.L_x_184) ;  /* 0x0000033000008947 */ /* 0x000fea0003800000 */
[C---:B-1----:R-:W-:Y:S02]  /*0ce0*/  FMUL.FTZ R26, R38.reuse, UR21 ;  /* 0x00000015261a7c20 */ /* 0x042fe40008410000 */
[----:B------:R-:W-:Y:S02]  /*0cf0*/  FMUL.FTZ R34, R38, UR20 ;  /* 0x0000001426227c20 */ /* 0x000fe40008410000 */
[----:B------:R-:W-:Y:S02]  /*0d00*/  FMUL.FTZ R26, R26, R38 ;  /* 0x000000261a1a7220 */ /* 0x000fe40000410000 */
[----:B------:R-:W-:Y:S02]  /*0d10*/  FMUL.FTZ R38, R31, UR21 ;  /* 0x000000151f267c20 */ /* 0x000fe40008410000 */
[----:B-----5:R-:W-:Y:S02]  /*0d20*/  FFMA.FTZ R33, R33, c[0x0][0xd60], R26 ;  /* 0x0003580021217a23 */ /* 0x020fe4000001001a */
[----:B------:R-:W0:Y:S01]  /*0d30*/  MUFU.RCP R26, c[0x0][0xd68] ;  /* 0x00035a00001a7b08 */ /* 0x000e220000001000 */
[----:B------:R-:W-:-:S02]  /*0d40*/  FFMA.FTZ R34, R40, c[0x0][0xd5c], R34 ;  /* 0x0003570028227a23 */ /* 0x000fc40000010022 */
[----:B------:R-:W-:Y:S02]  /*0d50*/  FMUL.FTZ R40, R38, R31 ;  /* 0x0000001f26287220 */ /* 0x000fe40000410000 */
[----:B------:R-:W-:Y:S02]  /*0d60*/  FMUL.FTZ R38, R31, UR20 ;  /* 0x000000141f267c20 */ /* 0x000fe40008410000 */
[----:B------:R-:W-:Y:S02]  /*0d70*/  FFMA.FTZ R37, R37, c[0x0][0xd60], R40 ;  /* 0x0003580025257a23 */ /* 0x000fe40000010028 */
[----:B------:R-:W-:Y:S02]  /*0d80*/  FFMA.FTZ R35, R35, c[0x0][0xd5c], R38 ;  /* 0x0003570023237a23 */ /* 0x000fe40000010026 */
[----:B------:R-:W-:-:S04]  /*0d90*/  FMUL.FTZ R38, R30, UR20 ;  /* 0x000000141e267c20 */ /* 0x000fc80008410000 */
[----:B------:R-:W-:Y:S02]  /*0da0*/  FFMA.FTZ R39, R39, c[0x0][0xd5c], R38 ;  /* 0x0003570027277a23 */ /* 0x000fe40000010026 */
[----:B0-----:R-:W-:Y:S02]  /*0db0*/  FMUL.FTZ R40, R33, R26 ;  /* 0x0000001a21287220 */ /* 0x001fe40000410000 */
[----:B------:R-:W-:Y:S02]  /*0dc0*/  FMUL.FTZ R38, R30, UR21 ;  /* 0x000000151e267c20 */ /* 0x000fe40008410000 */
[----:B------:R-:W0:Y:S02]  /*0dd0*/  MUFU.SQRT R31, R40 ;  /* 0x00000028001f7308 */ /* 0x000e240000002000 */
[----:B------:R-:W-:Y:S02]  /*0de0*/  FMUL.FTZ R30, R38, R30 ;  /* 0x0000001e261e7220 */ /* 0x000fe40000410000 */
[----:B------:R-:W-:-:S02]  /*0df0*/  FMUL.FTZ R38, R37, R26 ;  /* 0x0000001a25267220 */ /* 0x000fc40000410000 */
[----:B------:R-:W-:Y:S02]  /*0e00*/  FFMA.FTZ R41, R41, c[0x0][0xd60], R30 ;  /* 0x0003580029297a23 */ /* 0x000fe4000001001e */
[----:B------:R-:W-:Y:S02]  /*0e10*/  FMUL.FTZ R30, R27, UR20 ;  /* 0x000000141b1e7c20 */ /* 0x000fe40008410000 */
[----:B------:R-:W1:Y:S02]  /*0e20*/  MUFU.SQRT R38, R38 ;  /* 0x0000002600267308 */ /* 0x000e640000002000 */
[----:B------:R-:W-:Y:S02]  /*0e30*/  FFMA.FTZ R43, R43, c[0x0][0xd5c], R30 ;  /* 0x000357002b2b7a23 */ /* 0x000fe4000001001e */
[----:B------:R-:W-:Y:S02]  /*0e40*/  FMUL.FTZ R30, R27, UR21 ;  /* 0x000000151b1e7c20 */ /* 0x000fe40008410000 */
[----:B0-----:R-:W-:-:S02]  /*0e50*/  FADD.FTZ R31, R31, c[0x0][0xd6c] ;  /* 0x00035b001f1f7621 */ /* 0x001fc40000010000 */
[----:B------:R-:W-:Y:S02]  /*0e60*/  FMUL.FTZ R40, R30, R27 ;  /* 0x0000001b1e287220 */ /* 0x000fe40000410000 */
[----:B------:R-:W0:Y:S02]  /*0e70*/  MUFU.RCP R30, c[0x0][0xd64] ;  /* 0x00035900001e7b08 */ /* 0x000e240000001000 */
[----:B------:R-:W-:Y:S02]  /*0e80*/  FFMA.FTZ R45, R45, c[0x0][0xd60], R40 ;  /* 0x000358002d2d7a23 */ /* 0x000fe40000010028 */
[----:B-1----:R-:W-:-:S04]  /*0e90*/  FADD.FTZ R42, R38, c[0x0][0xd6c] ;  /* 0x00035b00262a7621 */ /* 0x002fc80000010000 */
        /* <DEDUP_REMOVED lines=11> */
[----:B------:R-:W-:Y:S02]  /*0f50*/  FMUL.FTZ R30, R43, R30 ;  /* 0x0000001e2b1e7220 */ /* 0x000fe40000410000 */
[----:B------:R-:W-:Y:S01]  /*0f60*/  FFMA.FTZ R27, R18, c[0x0][0xd78], R27 ;  /* 0x00035e00121b7a23 */ /* 0x000fe2000001001b */
[----:B------:R-:W0:Y:S01]  /*0f70*/  MUFU.SQRT R26, R26 ;  /* 0x0000001a001a7308 */ /* 0x000e220000002000 */
[----:B-1----:R-:W-:-:S07]  /*0f80*/  FADD.FTZ R44, R31, c[0x0][0xd6c] ;  /* 0x00035b001f2c7621 */ /* 0x002fce0000010000 */
        /* <DEDUP_REMOVED lines=8> */
.L_x_184:
[----:B-1----:R-:W-:Y:S02]  /*1010*/  FFMA.FTZ R38, R19, c[0x0][0xd78], R38 ;  /* 0x00035e0013267a23 */ /* 0x002fe40000010026 */
[----:B------:R-:W-:Y:S02]  /*1020*/  FFMA.FTZ R31, R18, c[0x0][0xd78], R31 ;  /* 0x00035e00121f7a23 */ /* 0x000fe4000001001f */
[C---:B------:R-:W-:Y:S02]  /*1030*/  FMUL.FTZ R26, R38.reuse, UR21 ;  /* 0x00000015261a7c20 */ /* 0x040fe40008410000 */
[C---:B------:R-:W-:Y:S02]  /*1040*/  FMUL.FTZ R34, R38.reuse, UR20 ;  /* 0x0000001426227c20 */ /* 0x040fe40008410000 */
[----:B------:R-:W-:Y:S02]  /*1050*/  FMUL.FTZ R38, R38, R26 ;  /* 0x0000001a26267220 */ /* 0x000fe40000410000 */
[----:B------:R-:W-:-:S02]  /*1060*/  FMUL.FTZ R26, R31, UR20 ;  /* 0x000000141f1a7c20 */ /* 0x000fc40008410000 */
[----:B-----5:R-:W-:Y:S02]  /*1070*/  FFMA.FTZ R34, R40, c[0x0][0xd5c], R34 ;  /* 0x0003570028227a23 */ /* 0x020fe40000010022 */
[----:B------:R-:W-:Y:S02]  /*1080*/  FFMA.FTZ R35, R35, c[0x0][0xd5c], R26 ;  /* 0x0003570023237a23 */ /* 0x000fe4000001001a */
[----:B------:R-:W-:Y:S02]  /*1090*/  FMUL.FTZ R26, R31, UR21 ;  /* 0x000000151f1a7c20 */ /* 0x000fe40008410000 */
[----:B------:R-:W-:Y:S02]  /*10a0*/  FFMA.FTZ R33, R33, c[0x0][0xd60], R38 ;  /* 0x0003580021217a23 */ /* 0x000fe40000010026 */
[----:B------:R-:W-:Y:S02]  /*10b0*/  FMUL.FTZ R40, R31, R26 ;  /* 0x0000001a1f287220 */ /* 0x000fe40000410000 */
[----:B------:R-:W0:Y:S01]  /*10c0*/  MUFU.RCP R26, c[0x0][0xd68] ;  /* 0x00035a00001a7b08 */ /* 0x000e220000001000 */
[----:B------:R-:W-:-:S02]  /*10d0*/  FFMA.FTZ R31, R21, c[0x0][0xd78], R30 ;  /* 0x00035e00151f7a23 */ /* 0x000fc4000001001e */
[----:B------:R-:W-:Y:S02]  /*10e0*/  FFMA.FTZ R37, R37, c[0x0][0xd60], R40 ;  /* 0x0003580025257a23 */ /* 0x000fe40000010028 */
[C---:B------:R-:W-:Y:S02]  /*10f0*/  FMUL.FTZ R38, R31.reuse, UR21 ;  /* 0x000000151f267c20 */ /* 0x040fe40008410000 */
[----:B------:R-:W-:Y:S02]  /*1100*/  FFMA.FTZ R27, R20, c[0x0][0xd78], R27 ;  /* 0x00035e00141b7a23 */ /* 0x000fe4000001001b */
[C---:B------:R-:W-:Y:S02]  /*1110*/  FMUL.FTZ R40, R31.reuse, R38 ;  /* 0x000000261f287220 */ /* 0x040fe40000410000 */
[----:B------:R-:W-:Y:S02]  /*1120*/  FMUL.FTZ R38, R31, UR20 ;  /* 0x000000141f267c20 */ /* 0x000fe40008410000 */
[----:B------:R-:W-:-:S02]  /*1130*/  FFMA.FTZ R41, R41, c[0x0][0xd60], R40 ;  /* 0x0003580029297a23 */ /* 0x000fc40000010028 */
[----:B------:R-:W-:Y:S02]  /*1140*/  FMUL.FTZ R42, R27, UR20 ;  /* 0x000000141b2a7c20 */ /* 0x000fe40008410000 */
[-C--:B0-----:R-:W-:Y:S02]  /*1150*/  FMUL.FTZ R30, R33, R26.reuse ;  /* 0x0000001a211e7220 */ /* 0x081fe40000410000 */
[----:B------:R-:W-:Y:S02]  /*1160*/  FMUL.FTZ R31, R37, R26 ;  /* 0x0000001a251f7220 */ /* 0x000fe40000410000 */
[----:B------:R-:W-:Y:S02]  /*1170*/  FFMA.FTZ R43, R43, c[0x0][0xd5c], R42 ;  /* 0x000357002b2b7a23 */ /* 0x000fe4000001002a */
[----:B------:R-:W0:Y:S01]  /*1180*/  MUFU.SQRT R30, R30 ;  /* 0x0000001e001e7308 */ /* 0x000e220000002000 */
[----:B------:R-:W-:-:S07]  /*1190*/  FFMA.FTZ R39, R39, c[0x0][0xd5c], R38 ;  /* 0x0003570027277a23 */ /* 0x000fce0000010026 */
[----:B------:R-:W1:Y:S01]  /*11a0*/  MUFU.SQRT R31, R31 ;  /* 0x0000001f001f7308 */ /* 0x000e620000002000 */
[----:B0-----:R-:W-:Y:S02]  /*11b0*/  FADD.FTZ R40, R30, c[0x0][0xd6c] ;  /* 0x00035b001e287621 */ /* 0x001fe40000010000 */
[----:B------:R-:W-:-:S05]  /*11c0*/  FMUL.FTZ R30, R27, UR21 ;  /* 0x000000151b1e7c20 */ /* 0x000fca0008410000 */
[----:B------:R-:W-:Y:S01]  /*11d0*/  MUFU.RCP R38, R40 ;  /* 0x0000002800267308 */ /* 0x000fe20000001000 */
[----:B------:R-:W-:Y:S02]  /*11e0*/  FMUL.FTZ R42, R27, R30 ;  /* 0x0000001e1b2a7220 */ /* 0x000fe40000410000 */
[----:B-1----:R-:W-:Y:S02]  /*11f0*/  FADD.FTZ R44, R31, c[0x0][0xd6c] ;  /* 0x00035b001f2c7621 */ /* 0x002fe40000010000 */
[----:B------:R-:W-:-:S03]  /*1200*/  FFMA.FTZ R45, R45, c[0x0][0xd60], R42 ;  /* 0x000358002d2d7a23 */ /* 0x000fc6000001002a */
[----:B------:R-:W0:Y:S08]  /*1210*/  MUFU.RCP R30, c[0x0][0xd64] ;  /* 0x00035900001e7b08 */ /* 0x000e300000001000 */
[----:B------:R-:W1:Y:S01]  /*1220*/  MUFU.RCP R27, R44 ;  /* 0x0000002c001b7308 */ /* 0x000e620000001000 */
[-C--:B0-----:R-:W-:Y:S02]  /*1230*/  FMUL.FTZ R42, R35, R30.reuse ;  /* 0x0000001e232a7220 */ /* 0x081fe40000410000 */
[----:B------:R-:W-:-:S02]  /*1240*/  FMUL.FTZ R31, R34, R30 ;  /* 0x0000001e221f7220 */ /* 0x000fc40000410000 */
[----:B------:R-:W-:Y:S02]  /*1250*/  FMUL.FTZ R40, R39, R30 ;  /* 0x0000001e27287220 */ /* 0x000fe40000410000 */
[----:B------:R-:W-:Y:S02]  /*1260*/  FMUL.FTZ R38, R31, R38 ;  /* 0x000000261f267220 */ /* 0x000fe40000410000 */
[----:B-1----:R-:W-:Y:S02]  /*1270*/  FMUL.FTZ R27, R42, R27 ;  /* 0x0000001b2a1b7220 */ /* 0x002fe40000410000 */
[-C--:B------:R-:W-:Y:S02]  /*1280*/  FMUL.FTZ R42, R41, R26.reuse ;  /* 0x0000001a292a7220 */ /* 0x080fe40000410000 */
[----:B------:R-:W-:Y:S02]  /*1290*/  FMUL.FTZ R26, R45, R26 ;  /* 0x0000001a2d1a7220 */ /* 0x000fe40000410000 */
[----:B------:R-:W-:-:S02]  /*12a0*/  FMUL.FTZ R30, R43, R30 ;  /* 0x0000001e2b1e7220 */ /* 0x000fc40000410000 */
[----:B------:R-:W0:Y:S08]  /*12b0*/  MUFU.SQRT R42, R42 ;  /* 0x0000002a002a7308 */ /* 0x000e300000002000 */
[----:B------:R-:W1:Y:S01]  /*12c0*/  MUFU.SQRT R26, R26 ;  /* 0x0000001a001a7308 */ /* 0x000e620000002000 */
[----:B0-----:R-:W-:-:S07]  /*12d0*/  FADD.FTZ R42, R42, c[0x0][0xd6c] ;  /* 0x00035b002a2a7621 */ /* 0x001fce0000010000 */
[----:B------:R-:W0:Y:S01]  /*12e0*/  MUFU.RCP R31, R42 ;  /* 0x0000002a001f7308 */ /* 0x000e220000001000 */
[----:B-1----:R-:W-:Y:S02]  /*12f0*/  FADD.FTZ R44, R26, c[0x0][0xd6c] ;  /* 0x00035b001a2c7621 */ /* 0x002fe40000010000 */
[----:B0-----:R-:W-:-:S05]  /*1300*/  FMUL.FTZ R40, R40, R31 ;  /* 0x0000001f28287220 */ /* 0x001fca0000410000 */
[----:B------:R-:W0:Y:S02]  /*1310*/  MUFU.RCP R31, R44 ;  /* 0x0000002c001f7308 */ /* 0x000e240000001000 */
[----:B0-----:R-:W-:-:S06]  /*1320*/  FMUL.FTZ R31, R30, R31 ;  /* 0x0000001f1e1f7220 */ /* 0x001fcc0000410000 */
.L_x_185:
[----:B------:R-:W-:Y:S01]  /*1330*/  FFMA.FTZ R26, -R38, c[0x0][0xd70], R19 ;  /* 0x00035c00261a7a23 */ /* 0x000fe20000010113 */
[----:B------:R-:W-:Y:S01]  /*1340*/  ULEA UR4, UP0, UR25, UR4, 0x2 ;  /* 0x0000000419047291 */ /* 0x000fe2000f80103f */
[----:B------:R-:W-:Y:S01]  /*1350*/  FFMA.FTZ R18, -R27, c[0x0][0xd70], R18 ;  /* 0x00035c001b127a23 */ /* 0x000fe20000010112 */
[----:B------:R-:W-:Y:S01]  /*1360*/  @P3 IADD3 R28, P0, R28, UR16, RZ ;  /* 0x000000101c1c3c10 */ /* 0x000fe2000ff1e0ff */
[----:B------:R-:W-:Y:S01]  /*1370*/  @P1 FMUL.FTZ R26, R26, 1 ;  /* 0x3f8000001a1a1820 */ /* 0x000fe20000410000 */
[----:B------:R-:W-:Y:S01]  /*1380*/  ULDC.64 UR12, c[0x0][0x160] ;  /* 0x00005800000c7ab9 */ /* 0x000fe20000000a00 */
[----:B------:R-:W-:Y:S01]  /*1390*/  FFMA.FTZ R21, -R40, c[0x0][0xd70], R21 ;  /* 0x00035c0028157a23 */ /* 0x000fe20000010115 */
[----:B------:R-:W-:Y:S01]  /*13a0*/  UIADD3.X UR5, URZ, UR5, URZ, UP0, !UPT ;  /* 0x000000053f057290 */ /* 0x000fe200087fe43f */
[----:B------:R-:W-:Y:S01]  /*13b0*/  @P2 FMUL.FTZ R18, R18, 1 ;  /* 0x3f80000012122820 */ /* 0x000fe20000410000 */
[----:B------:R-:W-:Y:S01]  /*13c0*/  @P3 IADD3.X R29, R29, UR17, RZ, P0, !PT ;  /* 0x000000111d1d3c10 */ /* 0x000fe200087fe4ff */
[----:B------:R-:W0:Y:S01]  /*13d0*/  @P1 F2F.F64.F32 R26, R26 ;  /* 0x0000001a001a1310 */ /* 0x000e220000201800 */
[----:B------:R-:W-:Y:S01]  /*13e0*/  FFMA.FTZ R30, -R31, c[0x0][0xd70], R20 ;  /* 0x00035c001f1e7a23 */ /* 0x000fe20000010114 */
[----:B------:R-:W-:Y:S01]  /*13f0*/  UISETP.LT.U32.AND UP1, UPT, UR4, UR8, UPT ;  /* 0x000000080400728c */ /* 0x000fe2000bf21070 */
[----:B------:R-:W-:Y:S01]  /*1400*/  @P3 FMUL.FTZ R21, R21, 1 ;  /* 0x3f80000015153820 */ /* 0x000fe20000410000 */
[----:B------:R-:W-:Y:S01]  /*1410*/  UISETP.GE.U32.AND UP0, UPT, UR4, UR12, UPT ;  /* 0x0000000c0400728c */ /* 0x000fe2000bf06070 */
[----:B------:R-:W-:-:S03]  /*1420*/  @P4 FMUL.FTZ R30, R30, 1 ;  /* 0x3f8000001e1e4820 */ /* 0x000fc60000410000 */
[----:B------:R-:W1:Y:S01]  /*1430*/  @P2 F2F.F64.F32 R18, R18 ;  /* 0x0000001200122310 */ /* 0x000e620000201800 */
[----:B------:R-:W-:Y:S01]  /*1440*/  UISETP.GE.AND.EX UP0, UPT, UR5, UR13, UPT, UP0 ;  /* 0x0000000d0500728c */ /* 0x000fe2000bf06300 */
[----:B0-----:R0:W-:Y:S06]  /*1450*/  @P1 STG.E.64 [R24.64], R26 ;  /* 0x0000001a18001986 */ /* 0x0011ec000c101b16 */
[----:B------:R-:W2:Y:S01]  /*1460*/  @P3 F2F.F64.F32 R20, R21 ;  /* 0x0000001500143310 */ /* 0x000ea20000201800 */
[----:B------:R3:W-:Y:S04]  /*1470*/  @P1 STG.E [R22.64], R34 ;  /* 0x0000002216001986 */ /* 0x0007e8000c101916 */
[----:B------:R3:W-:Y:S03]  /*1480*/  @P1 STG.E [R14.64], R33 ;  /* 0x000000210e001986 */ /* 0x0007e6000c101916 */
[----:B------:R-:W4:Y:S01]  /*1490*/  @P4 F2F.F64.F32 R30, R30 ;  /* 0x0000001e001e4310 */ /* 0x000f220000201800 */
[----:B------:R-:W-:Y:S01]  /*14a0*/  PLOP3.LUT P1, PT, PT, PT, UP0, 0x80, 0x0 ;  /* 0x000000000000781c */ /* 0x000fe20003f2f008 */
[----:B-1----:R3:W-:Y:S01]  /*14b0*/  @P2 STG.E.64 [R16.64], R18 ;  /* 0x0000001210002986 */ /* 0x0027e2000c101b16 */
[----:B0-----:R-:W-:-:S03]  /*14c0*/  @P4 IADD3 R24, P0, R32, UR16, RZ ;  /* 0x0000001020184c10 */ /* 0x001fc6000ff1e0ff */
[----:B------:R3:W-:Y:S01]  /*14d0*/  @P2 STG.E [R12.64], R35 ;  /* 0x000000230c002986 */ /* 0x0007e2000c101916 */
[----:B------:R-:W-:Y:S02]  /*14e0*/  @P4 IADD3.X R25, R0, UR17, RZ, P0, !PT ;  /* 0x0000001100194c10 */ /* 0x000fe400087fe4ff */
[----:B------:R-:W-:Y:S01]  /*14f0*/  PLOP3.LUT P0, PT, PT, PT, UP1, 0x80, 0x0 ;  /* 0x000000000000781c */ /* 0x000fe20003f0f018 */
[----:B------:R3:W-:Y:S01]  /*1500*/  @P2 STG.E [R10.64], R37 ;  /* 0x000000250a002986 */ /* 0x0007e2000c101916 */
[----:B------:R-:W-:-:S03]  /*1510*/  MOV R0, UR5 ;  /* 0x0000000500007c02 */ /* 0x000fc60008000f00 */
[----:B--2---:R3:W-:Y:S01]  /*1520*/  @P3 STG.E.64 [R28.64], R20 ;  /* 0x000000141c003986 */ /* 0x0047e2000c101b16 */
[----:B------:R-:W-:-:S03]  /*1530*/  ISETP.LT.AND.EX P0, PT, R0, UR11, PT, P0 ;  /* 0x0000000b00007c0c */ /* 0x000fc6000bf01300 */
[----:B------:R3:W-:Y:S04]  /*1540*/  @P3 STG.E [R8.64], R39 ;  /* 0x0000002708003986 */ /* 0x0007e8000c101916 */
[----:B------:R3:W-:Y:S04]  /*1550*/  @P3 STG.E [R6.64], R41 ;  /* 0x0000002906003986 */ /* 0x0007e8000c101916 */
[----:B----4-:R3:W-:Y:S04]  /*1560*/  @P4 STG.E.64 [R24.64], R30 ;  /* 0x0000001e18004986 */ /* 0x0107e8000c101b16 */
[----:B------:R3:W-:Y:S04]  /*1570*/  @P4 STG.E [R4.64], R43 ;  /* 0x0000002b04004986 */ /* 0x0007e8000c101916 */
[----:B------:R3:W-:Y:S01]  /*1580*/  @P4 STG.E [R2.64], R45 ;  /* 0x0000002d02004986 */ /* 0x0007e2000c101916 */
[----:B------:R-:W-:Y:S05]  /*1590*/  @!P1 BRA P0, `(.L_x_186) ;  /* 0xffffecd000009947 */ /* 0x000fea000003ffff */
[----:B------:R-:W-:Y:S05]  /*15a0*/  EXIT ;  /* 0x000000000000794d */ /* 0x000fea0003800000 */
.L_x_187:
        /* <DEDUP_REMOVED lines=13> */
.L_x_211:


//--------------------- .nv.global                --------------------------
	.section	.nv.global,"aw",@nobits
.nv.global:
	.type		_ZN51_INTERNAL_acfb3b0d_20_multi_tensor_adam_cu_6ae6a0ff4cuda3std3__48in_placeE,@object
	.size		_ZN51_INTERNAL_acfb3b0d_20_multi_tensor_adam_cu_6ae6a0ff4cuda3std3__48in_placeE,(_ZN51_INTERNAL_acfb3b0d_20_multi_tensor_adam_cu_6ae6a0ff4cuda3std6ranges3__45__cpo8distanceE - _ZN51_INTERNAL_acfb3b0d_20_multi_tensor_adam_cu_6ae6a0ff4cuda3std3__48in_placeE)
_ZN51_INTERNAL_acfb3b0d_20_multi_tensor_adam_cu_6ae6a0ff4cuda3std3__48in_placeE:
	.zero		1
	.type		_ZN51_INTERNAL_acfb3b0d_20_multi_tensor_adam_cu_6ae6a0ff4cuda3std6ranges3__45__cpo8distanceE,@object
	.size		_ZN51_INTERNAL_acfb3b0d_20_multi_tensor_adam_cu_6ae6a0ff4cuda3std6ranges3__45__cpo8distanceE,(_ZN51_INTERNAL_acfb3b0d_20_multi_tensor_adam_cu_6ae6a0ff4cuda3std3__45__cpo6cbeginE - _ZN51_INTERNAL_acfb3b0d_20_multi_tensor_adam_cu_6ae6a0ff4cuda3std6ranges3__45__cpo8distanceE)
_ZN51_INTERNAL_acfb3b0d_20_multi_tensor_adam_cu_6ae6a0ff4cuda3std6ranges3__45__cpo8distanceE:
	.zero		1
	.type		_ZN51_INTERNAL_acfb3b0d_20_multi_tensor_adam_cu_6ae6a0ff4cuda3std3__45__cpo6cbeginE,@object
	.size		_ZN51_INTERNAL_acfb3b0d_20_multi_tensor_adam_cu_6ae6a0ff4cuda3std3__45__cpo6cbeginE,(_ZN51_INTERNAL_acfb3b0d_20_multi_tensor_adam_cu_6ae6a0ff4cuda3std6ranges3__45__cpo7advanceE - _ZN51_INTERNAL_acfb3b0d_20_multi_tensor_adam_cu_6ae6a0ff4cuda3std3__45__cpo6cbeginE)
_ZN51_INTERNAL_acfb3b0d_20_multi_tensor_adam_cu_6ae6a0ff4cuda3std3__45__cpo6cbeginE:
	.zero		1
	.type		_ZN51_INTERNAL_acfb3b0d_20_multi_tensor_adam_cu_6ae6a0ff4cuda3std6ranges3__45__cpo7advanceE,@object
	.size		_ZN51_INTERNAL_acfb3b0d_20_multi_tensor_adam_cu_6ae6a0ff4cuda3std6ranges3__45__cpo7advanceE,(_ZN51_INTERNAL_acfb3b0d_20_multi_tensor_adam_cu_6ae6a0ff4cuda3std3__45__cpo7crbeginE - _ZN51_INTERNAL_acfb3b0d_20_multi_tensor_adam_cu_6ae6a0ff4cuda3std6ranges3__45__cpo7advanceE)
_ZN51_INTERNAL_acfb3b0d_20_multi_tensor_adam_cu_6ae6a0ff4cuda3std6ranges3__45__cpo7advanceE:
	.zero		1
	.type		_ZN51_INTERNAL_acfb3b0d_20_multi_tensor_adam_cu_6ae6a0ff4cuda3std3__45__cpo7crbeginE,@object
	.size		_ZN51_INTERNAL_acfb3b0d_20_multi_tensor_adam_cu_6ae6a0ff4cuda3std3__45__cpo7crbeginE,(_ZN51_INTERNAL_acfb3b0d_20_multi_tensor_adam_cu_6ae6a0ff4cuda3std6ranges3__45__cpo4dataE - _ZN51_INTERNAL_acfb3b0d_20_multi_tensor_adam_cu_6ae6a0ff4cuda3std3__45__cpo7crbeginE)
_ZN51_INTERNAL_acfb3b0d_20_multi_tensor_adam_cu_6ae6a0ff4cuda3std3__45__cpo7crbeginE:
	.zero		1
	.type		_ZN51_INTERNAL_acfb3b0d_20_multi_tensor_adam_cu_6ae6a0ff4cuda3std6ranges3__45__cpo4dataE,@object
	.size		_ZN51_INTERNAL_acfb3b0d_20_multi_tensor_adam_cu_6ae6a0ff4cuda3std6ranges3__45__cpo4dataE,(_ZN51_INTERNAL_acfb3b0d_20_multi_tensor_adam_cu_6ae6a0ff4cuda3std6ranges3__45__cpo5beginE - _ZN51_INTERNAL_acfb3b0d_20_multi_tensor_adam_cu_6ae6a0ff4cuda3std6ranges3__45__cpo4dataE)
_ZN51_INTERNAL_acfb3b0d_20_multi_tensor_adam_cu_6ae6a0ff4cuda3std6ranges3__45__cpo4dataE:
	.zero		1
	.type		_ZN51_INTERNAL_acfb3b0d_20_multi_tensor_adam_cu_6ae6a0ff4cuda3std6ranges3__45__cpo5beginE,@object
	.size		_ZN51_INTERNAL_acfb3b0d_20_multi_tensor_adam_cu_6ae6a0ff4cuda3std6ranges3__45__cpo5beginE,(_ZN51_INTERNAL_acfb3b0d_20_multi_tensor_adam_cu_6ae6a0ff4cuda3std3__453_GLOBAL__N__acfb3b0d_20_multi_tensor_adam_cu_6ae6a0ff6ignoreE - _ZN51_INTERNAL_acfb3b0d_20_multi_tensor_adam_cu_6ae6a0ff4cuda3std6ranges3__45__cpo5beginE)
_ZN51_INTERNAL_acfb3b0d_20_multi_tensor_adam_cu_6ae6a0ff4cuda3std6ranges3__45__cpo5beginE:
	.zero		1
	.type		_ZN51_INTERNAL_acfb3b0d_20_multi_tensor_adam_cu_6ae6a0ff4cuda3std3__453_GLOBAL__N__acfb3b0d_20_multi_tensor_adam_cu_6ae6a0ff6ignoreE,@object
	.size		_ZN51_INTERNAL_acfb3b0d_20_multi_tensor_adam_cu_6ae6a0ff4cuda3std3__453_GLOBAL__N__acfb3b0d_20_multi_tensor_adam_cu_6ae6a0ff6ignoreE,(_ZN51_INTERNAL_acfb3b0d_20_multi_tensor_adam_cu_6ae6a0ff4cuda3std6ranges3__45__cpo4sizeE - _ZN51_INTERNAL_acfb3b0d_20_multi_tensor_adam_cu_6ae6a0ff4cuda3std3__453_GLOBAL__N__acfb3b0d_20_multi_tensor_adam_cu_6ae6a0ff6ignoreE)
_ZN51_INTERNAL_acfb3b0d_20_multi_tensor_adam_cu_6ae6a0ff4cuda3std3__453_GLOBAL__N__acfb3b0d_20_multi_tensor_adam_cu_6ae6a0ff6ignoreE:
	.zero		1
	.type		_ZN51_INTERNAL_acfb3b0d_20_multi_tensor_adam_cu_6ae6a0ff4cuda3std6ranges3__45__cpo4sizeE,@object
	.size		_ZN51_INTERNAL_acfb3b0d_20_multi_tensor_adam_cu_6ae6a0ff4cuda3std6ranges3__45__cpo4sizeE,(_ZN51_INTERNAL_acfb3b0d_20_multi_tensor_adam_cu_6ae6a0ff4cuda3std3__45__cpo5beginE - _ZN51_INTERNAL_acfb3b0d_20_multi_tensor_adam_cu_6ae6a0ff4cuda3std6ranges3__45__cpo4sizeE)
_ZN51_INTERNAL_acfb3b0d_20_multi_tensor_adam_cu_6ae6a0ff4cuda3std6ranges3__45__cpo4sizeE:
	.zero		1
	.type		_ZN51_INTERNAL_acfb3b0d_20_multi_tensor_adam_cu_6ae6a0ff4cuda3std3__45__cpo5beginE,@object
	.size		_ZN51_INTERNAL_acfb3b0d_20_multi_tensor_adam_cu_6ae6a0ff4cuda3std3__45__cpo5beginE,(_ZN51_INTERNAL_acfb3b0d_20_multi_tensor_adam_cu_6ae6a0ff4cuda3std6ranges3__45__cpo6cbeginE - _ZN51_INTERNAL_acfb3b0d_20_multi_tensor_adam_cu_6ae6a0ff4cuda3std3__45__cpo5beginE)
_ZN51_INTERNAL_acfb3b0d_20_multi_tensor_adam_cu_6ae6a0ff4cuda3std3__45__cpo5beginE:
	.zero		1
	.type		_ZN51_INTERNAL_acfb3b0d_20_multi_tensor_adam_cu_6ae6a0ff4cuda3std6ranges3__45__cpo6cbeginE,@object
	.size		_ZN51_INTERNAL_acfb3b0d_20_multi_tensor_adam_cu_6ae6a0ff4cuda3std6ranges3__45__cpo6cbeginE,(_ZN51_INTERNAL_acfb3b0d_20_multi_tensor_adam_cu_6ae6a0ff4cuda3std3__45__cpo6rbeginE - _ZN51_INTERNAL_acfb3b0d_20_multi_tensor_adam_cu_6ae6a0ff4cuda3std6ranges3__45__cpo6cbeginE)
_ZN51_INTERNAL_acfb3b0d_20_multi_tensor_adam_cu_6ae6a0ff4cuda3std6ranges3__45__cpo6cbeginE:
	.zero		1
	.type		_ZN51_INTERNAL_acfb3b0d_20_multi_tensor_adam_cu_6ae6a0ff4cuda3std3__45__cpo6rbeginE,@object
	.size		_ZN51_INTERNAL_acfb3b0d_20_multi_tensor_adam_cu_6ae6a0ff4cuda3std3__45__cpo6rbeginE,(_ZN51_INTERNAL_acfb3b0d_20_multi_tensor_adam_cu_6ae6a0ff4cuda3std6ranges3__45__cpo4nextE - _ZN51_INTERNAL_acfb3b0d_20_multi_tensor_adam_cu_6ae6a0ff4cuda3std3__45__cpo6rbeginE)
_ZN51_INTERNAL_acfb3b0d_20_multi_tensor_adam_cu_6ae6a0ff4cuda3std3__45__cpo6rbeginE:
	.zero		1
	.type		_ZN51_INTERNAL_acfb3b0d_20_multi_tensor_adam_cu_6ae6a0ff4cuda3std6ranges3__45__cpo4nextE,@object
	.size		_ZN51_INTERNAL_acfb3b0d_20_multi_tensor_adam_cu_6ae6a0ff4cuda3std6ranges3__45__cpo4nextE,(_ZN51_INTERNAL_acfb3b0d_20_multi_tensor_adam_cu_6ae6a0ff4cuda3std6ranges3__45__cpo4swapE - _ZN51_INTERNAL_acfb3b0d_20_multi_tensor_adam_cu_6ae6a0ff4cuda3std6ranges3__45__cpo4nextE)
_ZN51_INTERNAL_acfb3b0d_20_multi_tensor_adam_cu_6ae6a0ff4cuda3std6ranges3__45__cpo4nextE:
	.zero		1
	.type		_ZN51_INTERNAL_acfb3b0d_20_multi_tensor_adam_cu_6ae6a0ff4cuda3std6ranges3__45__cpo4swapE,@object
	.size		_ZN51_INTERNAL_acfb3b0d_20_multi_tensor_adam_cu_6ae6a0ff4cuda3std6ranges3__45__cpo4swapE,(_ZN51_INTERNAL_acfb3b0d_20_multi_tensor_adam_cu_6ae6a0ff4cuda3std3__420unreachable_sentinelE - _ZN51_INTERNAL_acfb3b0d_20_multi_tensor_adam_cu_6ae6a0ff4cuda3std6ranges3__45__cpo4swapE)
_ZN51_INTERNAL_acfb3b0d_20_multi_tensor_adam_cu_6ae6a0ff4cuda3std6ranges3__45__cpo4swapE:
	.zero		1
	.type		_ZN51_INTERNAL_acfb3b0d_20_multi_tensor_adam_cu_6ae6a0ff4cuda3std3__420unreachable_sentinelE,@object
	.size		_ZN51_INTERNAL_acfb3b0d_20_multi_tensor_adam_cu_6ae6a0ff4cuda3std3__420unreachable_sentinelE,(_ZN51_INTERNAL_acfb3b0d_20_multi_tensor_adam_cu_6ae6a0ff6thrust23THRUST_300001_SM_800_NS6system6detail10sequential3seqE - _ZN51_INTERNAL_acfb3b0d_20_multi_tensor_adam_cu_6ae6a0ff4cuda3std3__420unreachable_sentinelE)
_ZN51_INTERNAL_acfb3b0d_20_multi_tensor_adam_cu_6ae6a0ff4cuda3std3__420unreachable_sentinelE:
	.zero		1
	.type		_ZN51_INTERNAL_acfb3b0d_20_multi_tensor_adam_cu_6ae6a0ff6thrust23THRUST_300001_SM_800_NS6system6detail10sequential3seqE,@object
	.size		_ZN51_INTERNAL_acfb3b0d_20_multi_tensor_adam_cu_6ae6a0ff6thrust23THRUST_300001_SM_800_NS6system6detail10sequential3seqE,(_ZN51_INTERNAL_acfb3b0d_20_multi_tensor_adam_cu_6ae6a0ff4cuda3std3__45__cpo4cendE - _ZN51_INTERNAL_acfb3b0d_20_multi_tensor_adam_cu_6ae6a0ff6thrust23THRUST_300001_SM_800_NS6system6detail10sequential3seqE)
_ZN51_INTERNAL_acfb3b0d_20_multi_tensor_adam_cu_6ae6a0ff6thrust23THRUST_300001_SM_800_NS6system6detail10sequential3seqE:
	.zero		1
	.type		_ZN51_INTERNAL_acfb3b0d_20_multi_tensor_adam_cu_6ae6a0ff4cuda3std3__45__cpo4cendE,@object
	.size		_ZN51_INTERNAL_acfb3b0d_20_multi_tensor_adam_cu_6ae6a0ff4cuda3std3__45__cpo4cendE,(_ZN51_INTERNAL_acfb3b0d_20_multi_tensor_adam_cu_6ae6a0ff4cuda3std6ranges3__45__cpo9iter_swapE - _ZN51_INTERNAL_acfb3b0d_20_multi_tensor_adam_cu_6ae6a0ff4cuda3std3__45__cpo4cendE)
_ZN51_INTERNAL_acfb3b0d_20_multi_tensor_adam_cu_6ae6a0ff4cuda3std3__45__cpo4cendE:
	.zero		1
	.type		_ZN51_INTERNAL_acfb3b0d_20_multi_tensor_adam_cu_6ae6a0ff4cuda3std6ranges3__45__cpo9iter_swapE,@object
	.size		_ZN51_INTERNAL_acfb3b0d_20_multi_tensor_adam_cu_6ae6a0ff4cuda3std6ranges3__45__cpo9iter_swapE,(_ZN51_INTERNAL_acfb3b0d_20_multi_tensor_adam_cu_6ae6a0ff4cuda3std3__45__cpo5crendE - _ZN51_INTERNAL_acfb3b0d_20_multi_tensor_adam_cu_6ae6a0ff4cuda3std6ranges3__45__cpo9iter_swapE)
_ZN51_INTERNAL_acfb3b0d_20_multi_tensor_adam_cu_6ae6a0ff4cuda3std6ranges3__45__cpo9iter_swapE:
	.zero		1
	.type		_ZN51_INTERNAL_acfb3b0d_20_multi_tensor_adam_cu_6ae6a0ff4cuda3std3__45__cpo5crendE,@object
	.size		_ZN51_INTERNAL_acfb3b0d_20_multi_tensor_adam_cu_6ae6a0ff4cuda3std3__45__cpo5crendE,(_ZN51_INTERNAL_acfb3b0d_20_multi_tensor_adam_cu_6ae6a0ff4cuda3std6ranges3__45__cpo5cdataE - _ZN51_INTERNAL_acfb3b0d_20_multi_tensor_adam_cu_6ae6a0ff4cuda3std3__45__cpo5crendE)
_ZN51_INTERNAL_acfb3b0d_20_multi_tensor_adam_cu_6ae6a0ff4cuda3std3__45__cpo5crendE:
	.zero		1
	.type		_ZN51_INTERNAL_acfb3b0d_20_multi_tensor_adam_cu_6ae6a0ff4cuda3std6ranges3__45__cpo5cdataE,@object
	.size		_ZN51_INTERNAL_acfb3b0d_20_multi_tensor_adam_cu_6ae6a0ff4cuda3std6ranges3__45__cpo5cdataE,(_ZN51_INTERNAL_acfb3b0d_20_multi_tensor_adam_cu_6ae6a0ff4cuda3std6ranges3__45__cpo3endE - _ZN51_INTERNAL_acfb3b0d_20_multi_tensor_adam_cu_6ae6a0ff4cuda3std6ranges3__45__cpo5cdataE)
_ZN51_INTERNAL_acfb3b0d_20_multi_tensor_adam_cu_6ae6a0ff4cuda3std6ranges3__45__cpo5cdataE:
	.zero		1
	.type		_ZN51_INTERNAL_acfb3b0d_20_multi_tensor_adam_cu_6ae6a0ff4cuda3std6ranges3__45__cpo3endE,@object
	.size		_ZN51_INTERNAL_acfb3b0d_20_multi_tensor_adam_cu_6ae6a0ff4cuda3std6ranges3__45__cpo3endE,(_ZN51_INTERNAL_acfb3b0d_20_multi_tensor_adam_cu_6ae6a0ff4cuda3std3__419piecewise_constructE - _ZN51_INTERNAL_acfb3b0d_20_multi_tensor_adam_cu_6ae6a0ff4cuda3std6ranges3__45__cpo3endE)
_ZN51_INTERNAL_acfb3b0d_20_multi_tensor_adam_cu_6ae6a0ff4cuda3std6ranges3__45__cpo3endE:
	.zero		1
	.type		_ZN51_INTERNAL_acfb3b0d_20_multi_tensor_adam_cu_6ae6a0ff4cuda3std3__419piecewise_constructE,@object
	.size		_ZN51_INTERNAL_acfb3b0d_20_multi_tensor_adam_cu_6ae6a0ff4cuda3std3__419piecewise_constructE,(_ZN51_INTERNAL_acfb3b0d_20_multi_tensor_adam_cu_6ae6a0ff4cuda3std6ranges3__45__cpo5ssizeE - _ZN51_INTERNAL_acfb3b0d_20_multi_tensor_adam_cu_6ae6a0ff4cuda3std3__419piecewise_constructE)
_ZN51_INTERNAL_acfb3b0d_20_multi_tensor_adam_cu_6ae6a0ff4cuda3std3__419piecewise_constructE:
	.zero		1
	.type		_ZN51_INTERNAL_acfb3b0d_20_multi_tensor_adam_cu_6ae6a0ff4cuda3std6ranges3__45__cpo5ssizeE,@object
	.size		_ZN51_INTERNAL_acfb3b0d_20_multi_tensor_adam_cu_6ae6a0ff4cuda3std6ranges3__45__cpo5ssizeE,(_ZN51_INTERNAL_acfb3b0d_20_multi_tensor_adam_cu_6ae6a0ff4cuda3std3__45__cpo3endE - _ZN51_INTERNAL_acfb3b0d_20_multi_tensor_adam_cu_6ae6a0ff4cuda3std6ranges3__45__cpo5ssizeE)
_ZN51_INTERNAL_acfb3b0d_20_multi_tensor_adam_cu_6ae6a0ff4cuda3std6ranges3__45__cpo5ssizeE:
	.zero		1
	.type		_ZN51_INTERNAL_acfb3b0d_20_multi_tensor_adam_cu_6ae6a0ff4cuda3std3__45__cpo3endE,@object
	.size		_ZN51_INTERNAL_acfb3b0d_20_multi_tensor_adam_cu_6ae6a0ff4cuda3std3__45__cpo3endE,(_ZN51_INTERNAL_acfb3b0d_20_multi_tensor_adam_cu_6ae6a0ff4cuda3std6ranges3__45__cpo4cendE - _ZN51_INTERNAL_acfb3b0d_20_multi_tensor_adam_cu_6ae6a0ff4cuda3std3__45__cpo3endE)
_ZN51_INTERNAL_acfb3b0d_20_multi_tensor_adam_cu_6ae6a0ff4cuda3std3__45__cpo3endE:
	.zero		1
	.type		_ZN51_INTERNAL_acfb3b0d_20_multi_tensor_adam_cu_6ae6a0ff4cuda3std6ranges3__45__cpo4cendE,@object
	.size		_ZN51_INTERNAL_acfb3b0d_20_multi_tensor_adam_cu_6ae6a0ff4cuda3std6ranges3__45__cpo4cendE,(_ZN51_INTERNAL_acfb3b0d_20_multi_tensor_adam_cu_6ae6a0ff4cuda3std3__45__cpo4rendE - _ZN51_INTERNAL_acfb3b0d_20_multi_tensor_adam_cu_6ae6a0ff4cuda3std6ranges3__45__cpo4cendE)
_ZN51_INTERNAL_acfb3b0d_20_multi_tensor_adam_cu_6ae6a0ff4cuda3std6ranges3__45__cpo4cendE:
	.zero		1
	.type		_ZN51_INTERNAL_acfb3b0d_20_multi_tensor_adam_cu_6ae6a0ff4cuda3std3__45__cpo4rendE,@object
	.size		_ZN51_INTERNAL_acfb3b0d_20_multi_tensor_adam_cu_6ae6a0ff4cuda3std3__45__cpo4rendE,(_ZN51_INTERNAL_acfb3b0d_20_multi_tensor_adam_cu_6ae6a0ff4cuda3std6ranges3__45__cpo4prevE - _ZN51_INTERNAL_acfb3b0d_20_multi_tensor_adam_cu_6ae6a0ff4cuda3std3__45__cpo4rendE)
_ZN51_INTERNAL_acfb3b0d_20_multi_tensor_adam_cu_6ae6a0ff4cuda3std3__45__cpo4rendE:
	.zero		1
	.type		_ZN51_INTERNAL_acfb3b0d_20_multi_tensor_adam_cu_6ae6a0ff4cuda3std6ranges3__45__cpo4prevE,@object
	.size		_ZN51_INTERNAL_acfb3b0d_20_multi_tensor_adam_cu_6ae6a0ff4cuda3std6ranges3__45__cpo4prevE,(_ZN51_INTERNAL_acfb3b0d_20_multi_tensor_adam_cu_6ae6a0ff4cuda3std6ranges3__45__cpo9iter_moveE - _ZN51_INTERNAL_acfb3b0d_20_multi_tensor_adam_cu_6ae6a0ff4cuda3std6ranges3__45__cpo4prevE)
_ZN51_INTERNAL_acfb3b0d_20_multi_tensor_adam_cu_6ae6a0ff4cuda3std6ranges3__45__cpo4prevE:
	.zero		1
	.type		_ZN51_INTERNAL_acfb3b0d_20_multi_tensor_adam_cu_6ae6a0ff4cuda3std6ranges3__45__cpo9iter_moveE,@object
	.size		_ZN51_INTERNAL_acfb3b0d_20_multi_tensor_adam_cu_6ae6a0ff4cuda3std6ranges3__45__cpo9iter_moveE,(.L_13 - _ZN51_INTERNAL_acfb3b0d_20_multi_tensor_adam_cu_6ae6a0ff4cuda3std6ranges3__45__cpo9iter_moveE)
_ZN51_INTERNAL_acfb3b0d_20_multi_tensor_adam_cu_6ae6a0ff4cuda3std6ranges3__45__cpo9iter_moveE:
	.zero		1
.L_13:
